	.target	sm_103a

	.elftype	@"ET_EXEC"


//--------------------- .note.nv.tkinfo           --------------------------
	.section	.note.nv.tkinfo,"",@"SHT_NOTE"
	.sectionflags	@"SHF_NOTE_NV_TKINFO"
	.tkinfo
        /*0018*/ 	.word	0x00000002
        /*0030*/ 	.string	""
        /*0030*/ 	.string	"ptxas"
        /*0030*/ 	.string	"Cuda compilation tools, release 13.0, V13.0.88"
        /*0030*/ 	.string	"Build cuda_13.0.r13.0/compiler.36424714_0"
        /*0030*/ 	.string	"-arch sm_103a -m 64 "



//--------------------- .note.nv.cuinfo           --------------------------
	.section	.note.nv.cuinfo,"",@"SHT_NOTE"
	.sectionflags	@"SHF_NOTE_NV_CUINFO"
        /*0018*/ 	.short	0x0002
        /*001a*/ 	.short	0x0067
        /*001c*/ 	.short	0x0082
	.zero		2


//--------------------- .nv.info                  --------------------------
	.section	.nv.info,"",@"SHT_CUDA_INFO"
	.align	4


	//----- nvinfo : EIATTR_REGCOUNT
	.align		4
        /*0000*/ 	.byte	0x04, 0x2f
        /*0002*/ 	.short	(.L_1 - .L_0)
	.align		4
.L_0:
        /*0004*/ 	.word	index@(_ZN13group_norm_v214gn_cuda_kernelI6__halfLi320ELi2ELi16ELi160ELi256ELb1ELi64ELi320ELi320ELi4ELb1ELi74ELb0ELb0ENS_16CompileConditionILi1000EEEEEvPT_PKS4_S7_S7_flPfS8_Pj)
        /*0008*/ 	.word	0x00000004


	//----- nvinfo : EIATTR_FRAME_SIZE
	.align		4
.L_1:
        /*000c*/ 	.byte	0x04, 0x11
        /*000e*/ 	.short	(.L_3 - .L_2)
	.align		4
.L_2:
        /*0010*/ 	.word	index@(_ZN13group_norm_v214gn_cuda_kernelI6__halfLi320ELi2ELi16ELi160ELi256ELb1ELi64ELi320ELi320ELi4ELb1ELi74ELb0ELb0ENS_16CompileConditionILi1000EEEEEvPT_PKS4_S7_S7_flPfS8_Pj)
        /*0014*/ 	.word	0x00000000


	//----- nvinfo : EIATTR_REGCOUNT
	.align		4
.L_3:
        /*0018*/ 	.byte	0x04, 0x2f
        /*001a*/ 	.short	(.L_5 - .L_4)
	.align		4
.L_4:
        /*001c*/ 	.word	index@(_ZN13group_norm_v214gn_cuda_kernelI6__halfLi320ELi3ELi16ELi160ELi256ELb1ELi64ELi320ELi320ELi4ELb1ELi87ELb0ELb0ENS_16CompileConditionILi1000EEEEEvPT_PKS4_S7_S7_flPfS8_Pj)
        /*0020*/ 	.word	0x00000004


	//----- nvinfo : EIATTR_FRAME_SIZE
	.align		4
.L_5:
        /*0024*/ 	.byte	0x04, 0x11
        /*0026*/ 	.short	(.L_7 - .L_6)
	.align		4
.L_6:
        /*0028*/ 	.word	index@(_ZN13group_norm_v214gn_cuda_kernelI6__halfLi320ELi3ELi16ELi160ELi256ELb1ELi64ELi320ELi320ELi4ELb1ELi87ELb0ELb0ENS_16CompileConditionILi1000EEEEEvPT_PKS4_S7_S7_flPfS8_Pj)
        /*002c*/ 	.word	0x00000000


	//----- nvinfo : EIATTR_REGCOUNT
	.align		4
.L_7:
        /*0030*/ 	.byte	0x04, 0x2f
        /*0032*/ 	.short	(.L_9 - .L_8)
	.align		4
.L_8:
        /*0034*/ 	.word	index@(_ZN13group_norm_v214gn_cuda_kernelI6__halfLi320ELi1ELi16ELi160ELi256ELb1ELi128ELi320ELi320ELi4ELb0ELi74ELb0ELb1ENS_16CompileConditionILi1000EEEEEvPT_PKS4_S7_S7_flPfS8_Pj)
        /*0038*/ 	.word	0x00000004


	//----- nvinfo : EIATTR_FRAME_SIZE
	.align		4
.L_9:
        /*003c*/ 	.byte	0x04, 0x11
        /*003e*/ 	.short	(.L_11 - .L_10)
	.align		4
.L_10:
        /*0040*/ 	.word	index@(_ZN13group_norm_v214gn_cuda_kernelI6__halfLi320ELi1ELi16ELi160ELi256ELb1ELi128ELi320ELi320ELi4ELb0ELi74ELb0ELb1ENS_16CompileConditionILi1000EEEEEvPT_PKS4_S7_S7_flPfS8_Pj)
        /*0044*/ 	.word	0x00000000


	//----- nvinfo : EIATTR_REGCOUNT
	.align		4
.L_11:
        /*0048*/ 	.byte	0x04, 0x2f
        /*004a*/ 	.short	(.L_13 - .L_12)
	.align		4
.L_12:
        /*004c*/ 	.word	index@(_ZN13group_norm_v214gn_cuda_kernelI6__halfLi320ELi1ELi16ELi160ELi256ELb1ELi128ELi320ELi320ELi4ELb1ELi74ELb0ELb0ENS_16CompileConditionILi1000EEEEEvPT_PKS4_S7_S7_flPfS8_Pj)
        /*0050*/ 	.word	0x00000004


	//----- nvinfo : EIATTR_FRAME_SIZE
	.align		4
.L_13:
        /*0054*/ 	.byte	0x04, 0x11
        /*0056*/ 	.short	(.L_15 - .L_14)
	.align		4
.L_14:
        /*0058*/ 	.word	index@(_ZN13group_norm_v214gn_cuda_kernelI6__halfLi320ELi1ELi16ELi160ELi256ELb1ELi128ELi320ELi320ELi4ELb1ELi74ELb0ELb0ENS_16CompileConditionILi1000EEEEEvPT_PKS4_S7_S7_flPfS8_Pj)
        /*005c*/ 	.word	0x00000000


	//----- nvinfo : EIATTR_REGCOUNT
	.align		4
.L_15:
        /*0060*/ 	.byte	0x04, 0x2f
        /*0062*/ 	.short	(.L_17 - .L_16)
	.align		4
.L_16:
        /*0064*/ 	.word	index@(_ZN13group_norm_v214gn_cuda_kernelI6__halfLi320ELi1ELi16ELi160ELi256ELb1ELi64ELi320ELi320ELi4ELb1ELi37ELb0ELb0ENS_16CompileConditionILi1000EEEEEvPT_PKS4_S7_S7_flPfS8_Pj)
        /*0068*/ 	.word	0x00000004


	//----- nvinfo : EIATTR_FRAME_SIZE
	.align		4
.L_17:
        /*006c*/ 	.byte	0x04, 0x11
        /*006e*/ 	.short	(.L_19 - .L_18)
	.align		4
.L_18:
        /*0070*/ 	.word	index@(_ZN13group_norm_v214gn_cuda_kernelI6__halfLi320ELi1ELi16ELi160ELi256ELb1ELi64ELi320ELi320ELi4ELb1ELi37ELb0ELb0ENS_16CompileConditionILi1000EEEEEvPT_PKS4_S7_S7_flPfS8_Pj)
        /*0074*/ 	.word	0x00000000


	//----- nvinfo : EIATTR_REGCOUNT
	.align		4
.L_19:
        /*0078*/ 	.byte	0x04, 0x2f
        /*007a*/ 	.short	(.L_21 - .L_20)
	.align		4
.L_20:
        /*007c*/ 	.word	index@(_ZN13group_norm_v214gn_cuda_kernelI6__halfLi320ELi3ELi16ELi160ELi256ELb1ELi32ELi320ELi320ELi4ELb1ELi43ELb0ELb0ENS_16CompileConditionILi1000EEEEEvPT_PKS4_S7_S7_flPfS8_Pj)
        /*0080*/ 	.word	0x00000004


	//----- nvinfo : EIATTR_FRAME_SIZE
	.align		4
.L_21:
        /*0084*/ 	.byte	0x04, 0x11
        /*0086*/ 	.short	(.L_23 - .L_22)
	.align		4
.L_22:
        /*0088*/ 	.word	index@(_ZN13group_norm_v214gn_cuda_kernelI6__halfLi320ELi3ELi16ELi160ELi256ELb1ELi32ELi320ELi320ELi4ELb1ELi43ELb0ELb0ENS_16CompileConditionILi1000EEEEEvPT_PKS4_S7_S7_flPfS8_Pj)
        /*008c*/ 	.word	0x00000000


	//----- nvinfo : EIATTR_REGCOUNT
	.align		4
.L_23:
        /*0090*/ 	.byte	0x04, 0x2f
        /*0092*/ 	.short	(.L_25 - .L_24)
	.align		4
.L_24:
        /*0094*/ 	.word	index@(_ZN13group_norm_v214gn_cuda_kernelI6__halfLi320ELi1ELi16ELi160ELi256ELb1ELi32ELi320ELi320ELi4ELb1ELi18ELb0ELb0ENS_16CompileConditionILi1000EEEEEvPT_PKS4_S7_S7_flPfS8_Pj)
        /*0098*/ 	.word	0x00000004


	//----- nvinfo : EIATTR_FRAME_SIZE
	.align		4
.L_25:
        /*009c*/ 	.byte	0x04, 0x11
        /*009e*/ 	.short	(.L_27 - .L_26)
	.align		4
.L_26:
        /*00a0*/ 	.word	index@(_ZN13group_norm_v214gn_cuda_kernelI6__halfLi320ELi1ELi16ELi160ELi256ELb1ELi32ELi320ELi320ELi4ELb1ELi18ELb0ELb0ENS_16CompileConditionILi1000EEEEEvPT_PKS4_S7_S7_flPfS8_Pj)
        /*00a4*/ 	.word	0x00000000


	//----- nvinfo : EIATTR_REGCOUNT
	.align		4
.L_27:
        /*00a8*/ 	.byte	0x04, 0x2f
        /*00aa*/ 	.short	(.L_29 - .L_28)
	.align		4
.L_28:
        /*00ac*/ 	.word	index@(_ZN13group_norm_v214gn_cuda_kernelI6__halfLi320ELi3ELi16ELi160ELi256ELb1ELi16ELi320ELi320ELi4ELb1ELi21ELb0ELb0ENS_16CompileConditionILi1000EEEEEvPT_PKS4_S7_S7_flPfS8_Pj)
        /*00b0*/ 	.word	0x00000004


	//----- nvinfo : EIATTR_FRAME_SIZE
	.align		4
.L_29:
        /*00b4*/ 	.byte	0x04, 0x11
        /*00b6*/ 	.short	(.L_31 - .L_30)
	.align		4
.L_30:
        /*00b8*/ 	.word	index@(_ZN13group_norm_v214gn_cuda_kernelI6__halfLi320ELi3ELi16ELi160ELi256ELb1ELi16ELi320ELi320ELi4ELb1ELi21ELb0ELb0ENS_16CompileConditionILi1000EEEEEvPT_PKS4_S7_S7_flPfS8_Pj)
        /*00bc*/ 	.word	0x00000000


	//----- nvinfo : EIATTR_REGCOUNT
	.align		4
.L_31:
        /*00c0*/ 	.byte	0x04, 0x2f
        /*00c2*/ 	.short	(.L_33 - .L_32)
	.align		4
.L_32:
        /*00c4*/ 	.word	index@(_ZN13group_norm_v214gn_cuda_kernelI6__halfLi320ELi1ELi16ELi160ELi256ELb1ELi16ELi320ELi320ELi4ELb1ELi9ELb0ELb0ENS_16CompileConditionILi1000EEEEEvPT_PKS4_S7_S7_flPfS8_Pj)
        /*00c8*/ 	.word	0x00000004


	//----- nvinfo : EIATTR_FRAME_SIZE
	.align		4
.L_33:
        /*00cc*/ 	.byte	0x04, 0x11
        /*00ce*/ 	.short	(.L_35 - .L_34)
	.align		4
.L_34:
        /*00d0*/ 	.word	index@(_ZN13group_norm_v214gn_cuda_kernelI6__halfLi320ELi1ELi16ELi160ELi256ELb1ELi16ELi320ELi320ELi4ELb1ELi9ELb0ELb0ENS_16CompileConditionILi1000EEEEEvPT_PKS4_S7_S7_flPfS8_Pj)
        /*00d4*/ 	.word	0x00000000


	//----- nvinfo : EIATTR_REGCOUNT
	.align		4
.L_35:
        /*00d8*/ 	.byte	0x04, 0x2f
        /*00da*/ 	.short	(.L_37 - .L_36)
	.align		4
.L_36:
        /*00dc*/ 	.word	index@(_ZN13group_norm_v214gn_cuda_kernelI6__halfLi320ELi3ELi16ELi160ELi256ELb1ELi8ELi320ELi320ELi4ELb1ELi10ELb0ELb0ENS_16CompileConditionILi1000EEEEEvPT_PKS4_S7_S7_flPfS8_Pj)
        /*00e0*/ 	.word	0x00000004


	//----- nvinfo : EIATTR_FRAME_SIZE
	.align		4
.L_37:
        /*00e4*/ 	.byte	0x04, 0x11
        /*00e6*/ 	.short	(.L_39 - .L_38)
	.align		4
.L_38:
        /*00e8*/ 	.word	index@(_ZN13group_norm_v214gn_cuda_kernelI6__halfLi320ELi3ELi16ELi160ELi256ELb1ELi8ELi320ELi320ELi4ELb1ELi10ELb0ELb0ENS_16CompileConditionILi1000EEEEEvPT_PKS4_S7_S7_flPfS8_Pj)
        /*00ec*/ 	.word	0x00000000


	//----- nvinfo : EIATTR_REGCOUNT
	.align		4
.L_39:
        /*00f0*/ 	.byte	0x04, 0x2f
        /*00f2*/ 	.short	(.L_41 - .L_40)
	.align		4
.L_40:
        /*00f4*/ 	.word	index@(_ZN13group_norm_v214gn_cuda_kernelI6__halfLi320ELi2ELi32ELi80ELi256ELb0ELi64ELi320ELi320ELi4ELb1ELi74ELb0ELb0ENS_16CompileConditionILi1000EEEEEvPT_PKS4_S7_S7_flPfS8_Pj)
        /*00f8*/ 	.word	0x00000004


	//----- nvinfo : EIATTR_FRAME_SIZE
	.align		4
.L_41:
        /*00fc*/ 	.byte	0x04, 0x11
        /*00fe*/ 	.short	(.L_43 - .L_42)
	.align		4
.L_42:
        /*0100*/ 	.word	index@(_ZN13group_norm_v214gn_cuda_kernelI6__halfLi320ELi2ELi32ELi80ELi256ELb0ELi64ELi320ELi320ELi4ELb1ELi74ELb0ELb0ENS_16CompileConditionILi1000EEEEEvPT_PKS4_S7_S7_flPfS8_Pj)
        /*0104*/ 	.word	0x00000000


	//----- nvinfo : EIATTR_REGCOUNT
	.align		4
.L_43:
        /*0108*/ 	.byte	0x04, 0x2f
        /*010a*/ 	.short	(.L_45 - .L_44)
	.align		4
.L_44:
        /*010c*/ 	.word	index@(_ZN13group_norm_v214gn_cuda_kernelI6__halfLi320ELi3ELi32ELi80ELi256ELb0ELi64ELi320ELi320ELi4ELb1ELi87ELb0ELb0ENS_16CompileConditionILi1000EEEEEvPT_PKS4_S7_S7_flPfS8_Pj)
        /*0110*/ 	.word	0x00000004


	//----- nvinfo : EIATTR_FRAME_SIZE
	.align		4
.L_45:
        /*0114*/ 	.byte	0x04, 0x11
        /*0116*/ 	.short	(.L_47 - .L_46)
	.align		4
.L_46:
        /*0118*/ 	.word	index@(_ZN13group_norm_v214gn_cuda_kernelI6__halfLi320ELi3ELi32ELi80ELi256ELb0ELi64ELi320ELi320ELi4ELb1ELi87ELb0ELb0ENS_16CompileConditionILi1000EEEEEvPT_PKS4_S7_S7_flPfS8_Pj)
        /*011c*/ 	.word	0x00000000


	//----- nvinfo : EIATTR_REGCOUNT
	.align		4
.L_47:
        /*0120*/ 	.byte	0x04, 0x2f
        /*0122*/ 	.short	(.L_49 - .L_48)
	.align		4
.L_48:
        /*0124*/ 	.word	index@(_ZN13group_norm_v214gn_cuda_kernelI6__halfLi320ELi1ELi32ELi80ELi256ELb0ELi128ELi320ELi320ELi4ELb0ELi74ELb0ELb1ENS_16CompileConditionILi1000EEEEEvPT_PKS4_S7_S7_flPfS8_Pj)
        /*0128*/ 	.word	0x00000004


	//----- nvinfo : EIATTR_FRAME_SIZE
	.align		4
.L_49:
        /*012c*/ 	.byte	0x04, 0x11
        /*012e*/ 	.short	(.L_51 - .L_50)
	.align		4
.L_50:
        /*0130*/ 	.word	index@(_ZN13group_norm_v214gn_cuda_kernelI6__halfLi320ELi1ELi32ELi80ELi256ELb0ELi128ELi320ELi320ELi4ELb0ELi74ELb0ELb1ENS_16CompileConditionILi1000EEEEEvPT_PKS4_S7_S7_flPfS8_Pj)
        /*0134*/ 	.word	0x00000000


	//----- nvinfo : EIATTR_REGCOUNT
	.align		4
.L_51:
        /*0138*/ 	.byte	0x04, 0x2f
        /*013a*/ 	.short	(.L_53 - .L_52)
	.align		4
.L_52:
        /*013c*/ 	.word	index@(_ZN13group_norm_v214gn_cuda_kernelI6__halfLi320ELi1ELi32ELi80ELi256ELb0ELi128ELi320ELi320ELi4ELb1ELi74ELb0ELb0ENS_16CompileConditionILi1000EEEEEvPT_PKS4_S7_S7_flPfS8_Pj)
        /*0140*/ 	.word	0x00000004


	//----- nvinfo : EIATTR_FRAME_SIZE
	.align		4
.L_53:
        /*0144*/ 	.byte	0x04, 0x11
        /*0146*/ 	.short	(.L_55 - .L_54)
	.align		4
.L_54:
        /*0148*/ 	.word	index@(_ZN13group_norm_v214gn_cuda_kernelI6__halfLi320ELi1ELi32ELi80ELi256ELb0ELi128ELi320ELi320ELi4ELb1ELi74ELb0ELb0ENS_16CompileConditionILi1000EEEEEvPT_PKS4_S7_S7_flPfS8_Pj)
        /*014c*/ 	.word	0x00000000


	//----- nvinfo : EIATTR_REGCOUNT
	.align		4
.L_55:
        /*0150*/ 	.byte	0x04, 0x2f
        /*0152*/ 	.short	(.L_57 - .L_56)
	.align		4
.L_56:
        /*0154*/ 	.word	index@(_ZN13group_norm_v214gn_cuda_kernelI6__halfLi320ELi1ELi32ELi80ELi256ELb0ELi64ELi320ELi320ELi4ELb1ELi37ELb0ELb0ENS_16CompileConditionILi1000EEEEEvPT_PKS4_S7_S7_flPfS8_Pj)
        /*0158*/ 	.word	0x00000004


	//----- nvinfo : EIATTR_FRAME_SIZE
	.align		4
.L_57:
        /*015c*/ 	.byte	0x04, 0x11
        /*015e*/ 	.short	(.L_59 - .L_58)
	.align		4
.L_58:
        /*0160*/ 	.word	index@(_ZN13group_norm_v214gn_cuda_kernelI6__halfLi320ELi1ELi32ELi80ELi256ELb0ELi64ELi320ELi320ELi4ELb1ELi37ELb0ELb0ENS_16CompileConditionILi1000EEEEEvPT_PKS4_S7_S7_flPfS8_Pj)
        /*0164*/ 	.word	0x00000000


	//----- nvinfo : EIATTR_REGCOUNT
	.align		4
.L_59:
        /*0168*/ 	.byte	0x04, 0x2f
        /*016a*/ 	.short	(.L_61 - .L_60)
	.align		4
.L_60:
        /*016c*/ 	.word	index@(_ZN13group_norm_v214gn_cuda_kernelI6__halfLi320ELi3ELi32ELi80ELi256ELb0ELi32ELi320ELi320ELi4ELb1ELi43ELb0ELb0ENS_16CompileConditionILi1000EEEEEvPT_PKS4_S7_S7_flPfS8_Pj)
        /*0170*/ 	.word	0x00000004


	//----- nvinfo : EIATTR_FRAME_SIZE
	.align		4
.L_61:
        /*0174*/ 	.byte	0x04, 0x11
        /*0176*/ 	.short	(.L_63 - .L_62)
	.align		4
.L_62:
        /*0178*/ 	.word	index@(_ZN13group_norm_v214gn_cuda_kernelI6__halfLi320ELi3ELi32ELi80ELi256ELb0ELi32ELi320ELi320ELi4ELb1ELi43ELb0ELb0ENS_16CompileConditionILi1000EEEEEvPT_PKS4_S7_S7_flPfS8_Pj)
        /*017c*/ 	.word	0x00000000


	//----- nvinfo : EIATTR_REGCOUNT
	.align		4
.L_63:
        /*0180*/ 	.byte	0x04, 0x2f
        /*0182*/ 	.short	(.L_65 - .L_64)
	.align		4
.L_64:
        /*0184*/ 	.word	index@(_ZN13group_norm_v214gn_cuda_kernelI6__halfLi320ELi1ELi32ELi80ELi256ELb0ELi32ELi320ELi320ELi4ELb1ELi18ELb0ELb0ENS_16CompileConditionILi1000EEEEEvPT_PKS4_S7_S7_flPfS8_Pj)
        /*0188*/ 	.word	0x00000004


	//----- nvinfo : EIATTR_FRAME_SIZE
	.align		4
.L_65:
        /*018c*/ 	.byte	0x04, 0x11
        /*018e*/ 	.short	(.L_67 - .L_66)
	.align		4
.L_66:
        /*0190*/ 	.word	index@(_ZN13group_norm_v214gn_cuda_kernelI6__halfLi320ELi1ELi32ELi80ELi256ELb0ELi32ELi320ELi320ELi4ELb1ELi18ELb0ELb0ENS_16CompileConditionILi1000EEEEEvPT_PKS4_S7_S7_flPfS8_Pj)
        /*0194*/ 	.word	0x00000000


	//----- nvinfo : EIATTR_REGCOUNT
	.align		4
.L_67:
        /*0198*/ 	.byte	0x04, 0x2f
        /*019a*/ 	.short	(.L_69 - .L_68)
	.align		4
.L_68:
        /*019c*/ 	.word	index@(_ZN13group_norm_v214gn_cuda_kernelI6__halfLi320ELi3ELi32ELi80ELi256ELb0ELi16ELi320ELi320ELi4ELb1ELi21ELb0ELb0ENS_16CompileConditionILi1000EEEEEvPT_PKS4_S7_S7_flPfS8_Pj)
        /*01a0*/ 	.word	0x00000004


	//----- nvinfo : EIATTR_FRAME_SIZE
	.align		4
.L_69:
        /*01a4*/ 	.byte	0x04, 0x11
        /*01a6*/ 	.short	(.L_71 - .L_70)
	.align		4
.L_70:
        /*01a8*/ 	.word	index@(_ZN13group_norm_v214gn_cuda_kernelI6__halfLi320ELi3ELi32ELi80ELi256ELb0ELi16ELi320ELi320ELi4ELb1ELi21ELb0ELb0ENS_16CompileConditionILi1000EEEEEvPT_PKS4_S7_S7_flPfS8_Pj)
        /*01ac*/ 	.word	0x00000000


	//----- nvinfo : EIATTR_REGCOUNT
	.align		4
.L_71:
        /*01b0*/ 	.byte	0x04, 0x2f
        /*01b2*/ 	.short	(.L_73 - .L_72)
	.align		4
.L_72:
        /*01b4*/ 	.word	index@(_ZN13group_norm_v214gn_cuda_kernelI6__halfLi320ELi1ELi32ELi80ELi256ELb0ELi16ELi320ELi320ELi4ELb1ELi9ELb0ELb0ENS_16CompileConditionILi1000EEEEEvPT_PKS4_S7_S7_flPfS8_Pj)
        /*01b8*/ 	.word	0x00000004


	//----- nvinfo : EIATTR_FRAME_SIZE
	.align		4
.L_73:
        /*01bc*/ 	.byte	0x04, 0x11
        /*01be*/ 	.short	(.L_75 - .L_74)
	.align		4
.L_74:
        /*01c0*/ 	.word	index@(_ZN13group_norm_v214gn_cuda_kernelI6__halfLi320ELi1ELi32ELi80ELi256ELb0ELi16ELi320ELi320ELi4ELb1ELi9ELb0ELb0ENS_16CompileConditionILi1000EEEEEvPT_PKS4_S7_S7_flPfS8_Pj)
        /*01c4*/ 	.word	0x00000000


	//----- nvinfo : EIATTR_REGCOUNT
	.align		4
.L_75:
        /*01c8*/ 	.byte	0x04, 0x2f
        /*01ca*/ 	.short	(.L_77 - .L_76)
	.align		4
.L_76:
        /*01cc*/ 	.word	index@(_ZN13group_norm_v214gn_cuda_kernelI6__halfLi320ELi3ELi32ELi80ELi256ELb0ELi8ELi320ELi320ELi4ELb1ELi10ELb0ELb0ENS_16CompileConditionILi1000EEEEEvPT_PKS4_S7_S7_flPfS8_Pj)
        /*01d0*/ 	.word	0x00000004


	//----- nvinfo : EIATTR_FRAME_SIZE
	.align		4
.L_77:
        /*01d4*/ 	.byte	0x04, 0x11
        /*01d6*/ 	.short	(.L_79 - .L_78)
	.align		4
.L_78:
        /*01d8*/ 	.word	index@(_ZN13group_norm_v214gn_cuda_kernelI6__halfLi320ELi3ELi32ELi80ELi256ELb0ELi8ELi320ELi320ELi4ELb1ELi10ELb0ELb0ENS_16CompileConditionILi1000EEEEEvPT_PKS4_S7_S7_flPfS8_Pj)
        /*01dc*/ 	.word	0x00000000


	//----- nvinfo : EIATTR_REGCOUNT
	.align		4
.L_79:
        /*01e0*/ 	.byte	0x04, 0x2f
        /*01e2*/ 	.short	(.L_81 - .L_80)
	.align		4
.L_80:
        /*01e4*/ 	.word	index@(_ZN13group_norm_v218gn_bwd_cuda_kernelI6__halfLi320ELi3ELi16ELi160ELi256ELb1ELb1ELi32ELi320ELi320ELi4ELb1ELi48ELb0ELb0ELNS_15WgradSyncMethodE3ENS_16CompileConditionILi1000EEEEEvPT_S6_S6_PKS5_S8_S8_S8_PKfflPfPj)
        /*01e8*/ 	.word	0x00000004


	//----- nvinfo : EIATTR_FRAME_SIZE
	.align		4
.L_81:
        /*01ec*/ 	.byte	0x04, 0x11
        /*01ee*/ 	.short	(.L_83 - .L_82)
	.align		4
.L_82:
        /*01f0*/ 	.word	index@(_ZN13group_norm_v218gn_bwd_cuda_kernelI6__halfLi320ELi3ELi16ELi160ELi256ELb1ELb1ELi32ELi320ELi320ELi4ELb1ELi48ELb0ELb0ELNS_15WgradSyncMethodE3ENS_16CompileConditionILi1000EEEEEvPT_S6_S6_PKS5_S8_S8_S8_PKfflPfPj)
        /*01f4*/ 	.word	0x00000000


	//----- nvinfo : EIATTR_REGCOUNT
	.align		4
.L_83:
        /*01f8*/ 	.byte	0x04, 0x2f
        /*01fa*/ 	.short	(.L_85 - .L_84)
	.align		4
.L_84:
        /*01fc*/ 	.word	index@(_ZN13group_norm_v218gn_bwd_cuda_kernelI6__halfLi320ELi3ELi16ELi160ELi256ELb1ELb1ELi32ELi320ELi320ELi4ELb1ELi40ELb0ELb0ELNS_15WgradSyncMethodE3ENS_16CompileConditionILi1000EEEEEvPT_S6_S6_PKS5_S8_S8_S8_PKfflPfPj)
        /*0200*/ 	.word	0x00000004


	//----- nvinfo : EIATTR_FRAME_SIZE
	.align		4
.L_85:
        /*0204*/ 	.byte	0x04, 0x11
        /*0206*/ 	.short	(.L_87 - .L_86)
	.align		4
.L_86:
        /*0208*/ 	.word	index@(_ZN13group_norm_v218gn_bwd_cuda_kernelI6__halfLi320ELi3ELi16ELi160ELi256ELb1ELb1ELi32ELi320ELi320ELi4ELb1ELi40ELb0ELb0ELNS_15WgradSyncMethodE3ENS_16CompileConditionILi1000EEEEEvPT_S6_S6_PKS5_S8_S8_S8_PKfflPfPj)
        /*020c*/ 	.word	0x00000000


	//----- nvinfo : EIATTR_REGCOUNT
	.align		4
.L_87:
        /*0210*/ 	.byte	0x04, 0x2f
        /*0212*/ 	.short	(.L_89 - .L_88)
	.align		4
.L_88:
        /*0214*/ 	.word	index@(_ZN13group_norm_v218gn_bwd_cuda_kernelI6__halfLi320ELi2ELi16ELi160ELi256ELb1ELb1ELi32ELi320ELi320ELi4ELb1ELi32ELb0ELb0ELNS_15WgradSyncMethodE3ENS_16CompileConditionILi1000EEEEEvPT_S6_S6_PKS5_S8_S8_S8_PKfflPfPj)
        /*0218*/ 	.word	0x00000004


	//----- nvinfo : EIATTR_FRAME_SIZE
	.align		4
.L_89:
        /*021c*/ 	.byte	0x04, 0x11
        /*021e*/ 	.short	(.L_91 - .L_90)
	.align		4
.L_90:
        /*0220*/ 	.word	index@(_ZN13group_norm_v218gn_bwd_cuda_kernelI6__halfLi320ELi2ELi16ELi160ELi256ELb1ELb1ELi32ELi320ELi320ELi4ELb1ELi32ELb0ELb0ELNS_15WgradSyncMethodE3ENS_16CompileConditionILi1000EEEEEvPT_S6_S6_PKS5_S8_S8_S8_PKfflPfPj)
        /*0224*/ 	.word	0x00000000


	//----- nvinfo : EIATTR_REGCOUNT
	.align		4
.L_91:
        /*0228*/ 	.byte	0x04, 0x2f
        /*022a*/ 	.short	(.L_93 - .L_92)
	.align		4
.L_92:
        /*022c*/ 	.word	index@(_ZN13group_norm_v218gn_bwd_cuda_kernelI6__halfLi320ELi1ELi16ELi160ELi256ELb1ELb1ELi64ELi320ELi320ELi4ELb1ELi32ELb0ELb0ELNS_15WgradSyncMethodE3ENS_16CompileConditionILi1000EEEEEvPT_S6_S6_PKS5_S8_S8_S8_PKfflPfPj)
        /*0230*/ 	.word	0x00000004


	//----- nvinfo : EIATTR_FRAME_SIZE
	.align		4
.L_93:
        /*0234*/ 	.byte	0x04, 0x11
        /*0236*/ 	.short	(.L_95 - .L_94)
	.align		4
.L_94:
        /*0238*/ 	.word	index@(_ZN13group_norm_v218gn_bwd_cuda_kernelI6__halfLi320ELi1ELi16ELi160ELi256ELb1ELb1ELi64ELi320ELi320ELi4ELb1ELi32ELb0ELb0ELNS_15WgradSyncMethodE3ENS_16CompileConditionILi1000EEEEEvPT_S6_S6_PKS5_S8_S8_S8_PKfflPfPj)
        /*023c*/ 	.word	0x00000000


	//----- nvinfo : EIATTR_REGCOUNT
	.align		4
.L_95:
        /*0240*/ 	.byte	0x04, 0x2f
        /*0242*/ 	.short	(.L_97 - .L_96)
	.align		4
.L_96:
        /*0244*/ 	.word	index@(_ZN13group_norm_v218gn_bwd_cuda_kernelI6__halfLi320ELi1ELi16ELi160ELi256ELb1ELb1ELi32ELi320ELi320ELi4ELb1ELi16ELb0ELb0ELNS_15WgradSyncMethodE3ENS_16CompileConditionILi1000EEEEEvPT_S6_S6_PKS5_S8_S8_S8_PKfflPfPj)
        /*0248*/ 	.word	0x00000004


	//----- nvinfo : EIATTR_FRAME_SIZE
	.align		4
.L_97:
        /*024c*/ 	.byte	0x04, 0x11
        /*024e*/ 	.short	(.L_99 - .L_98)
	.align		4
.L_98:
        /*0250*/ 	.word	index@(_ZN13group_norm_v218gn_bwd_cuda_kernelI6__halfLi320ELi1ELi16ELi160ELi256ELb1ELb1ELi32ELi320ELi320ELi4ELb1ELi16ELb0ELb0ELNS_15WgradSyncMethodE3ENS_16CompileConditionILi1000EEEEEvPT_S6_S6_PKS5_S8_S8_S8_PKfflPfPj)
        /*0254*/ 	.word	0x00000000


	//----- nvinfo : EIATTR_REGCOUNT
	.align		4
.L_99:
        /*0258*/ 	.byte	0x04, 0x2f
        /*025a*/ 	.short	(.L_101 - .L_100)
	.align		4
.L_100:
        /*025c*/ 	.word	index@(_ZN13group_norm_v218gn_bwd_cuda_kernelI6__halfLi320ELi3ELi16ELi160ELi256ELb1ELb1ELi16ELi320ELi320ELi4ELb1ELi16ELb0ELb0ELNS_15WgradSyncMethodE3ENS_16CompileConditionILi1000EEEEEvPT_S6_S6_PKS5_S8_S8_S8_PKfflPfPj)
        /*0260*/ 	.word	0x00000004


	//----- nvinfo : EIATTR_FRAME_SIZE
	.align		4
.L_101:
        /*0264*/ 	.byte	0x04, 0x11
        /*0266*/ 	.short	(.L_103 - .L_102)
	.align		4
.L_102:
        /*0268*/ 	.word	index@(_ZN13group_norm_v218gn_bwd_cuda_kernelI6__halfLi320ELi3ELi16ELi160ELi256ELb1ELb1ELi16ELi320ELi320ELi4ELb1ELi16ELb0ELb0ELNS_15WgradSyncMethodE3ENS_16CompileConditionILi1000EEEEEvPT_S6_S6_PKS5_S8_S8_S8_PKfflPfPj)
        /*026c*/ 	.word	0x00000000


	//----- nvinfo : EIATTR_REGCOUNT
	.align		4
.L_103:
        /*0270*/ 	.byte	0x04, 0x2f
        /*0272*/ 	.short	(.L_105 - .L_104)
	.align		4
.L_104:
        /*0274*/ 	.word	index@(_ZN13group_norm_v218gn_bwd_cuda_kernelI6__halfLi320ELi1ELi16ELi160ELi256ELb1ELb1ELi16ELi320ELi320ELi4ELb1ELi9ELb0ELb0ELNS_15WgradSyncMethodE2ENS_16CompileConditionILi1000EEEEEvPT_S6_S6_PKS5_S8_S8_S8_PKfflPfPj)
        /*0278*/ 	.word	0x00000004


	//----- nvinfo : EIATTR_FRAME_SIZE
	.align		4
.L_105:
        /*027c*/ 	.byte	0x04, 0x11
        /*027e*/ 	.short	(.L_107 - .L_106)
	.align		4
.L_106:
        /*0280*/ 	.word	index@(_ZN13group_norm_v218gn_bwd_cuda_kernelI6__halfLi320ELi1ELi16ELi160ELi256ELb1ELb1ELi16ELi320ELi320ELi4ELb1ELi9ELb0ELb0ELNS_15WgradSyncMethodE2ENS_16CompileConditionILi1000EEEEEvPT_S6_S6_PKS5_S8_S8_S8_PKfflPfPj)
        /*0284*/ 	.word	0x00000000


	//----- nvinfo : EIATTR_REGCOUNT
	.align		4
.L_107:
        /*0288*/ 	.byte	0x04, 0x2f
        /*028a*/ 	.short	(.L_109 - .L_108)
	.align		4
.L_108:
        /*028c*/ 	.word	index@(_ZN13group_norm_v218gn_bwd_cuda_kernelI6__halfLi320ELi3ELi16ELi160ELi256ELb1ELb1ELi8ELi320ELi320ELi4ELb1ELi10ELb0ELb0ELNS_15WgradSyncMethodE2ENS_16CompileConditionILi1000EEEEEvPT_S6_S6_PKS5_S8_S8_S8_PKfflPfPj)
        /*0290*/ 	.word	0x00000004


	//----- nvinfo : EIATTR_FRAME_SIZE
	.align		4
.L_109:
        /*0294*/ 	.byte	0x04, 0x11
        /*0296*/ 	.short	(.L_111 - .L_110)
	.align		4
.L_110:
        /*0298*/ 	.word	index@(_ZN13group_norm_v218gn_bwd_cuda_kernelI6__halfLi320ELi3ELi16ELi160ELi256ELb1ELb1ELi8ELi320ELi320ELi4ELb1ELi10ELb0ELb0ELNS_15WgradSyncMethodE2ENS_16CompileConditionILi1000EEEEEvPT_S6_S6_PKS5_S8_S8_S8_PKfflPfPj)
        /*029c*/ 	.word	0x00000000


	//----- nvinfo : EIATTR_REGCOUNT
	.align		4
.L_111:
        /*02a0*/ 	.byte	0x04, 0x2f
        /*02a2*/ 	.short	(.L_113 - .L_112)
	.align		4
.L_112:
        /*02a4*/ 	.word	index@(_ZN13group_norm_v218gn_bwd_cuda_kernelI6__halfLi320ELi3ELi32ELi80ELi256ELb0ELb1ELi32ELi320ELi320ELi4ELb1ELi48ELb0ELb0ELNS_15WgradSyncMethodE3ENS_16CompileConditionILi1000EEEEEvPT_S6_S6_PKS5_S8_S8_S8_PKfflPfPj)
        /*02a8*/ 	.word	0x00000004


	//----- nvinfo : EIATTR_FRAME_SIZE
	.align		4
.L_113:
        /*02ac*/ 	.byte	0x04, 0x11
        /*02ae*/ 	.short	(.L_115 - .L_114)
	.align		4
.L_114:
        /*02b0*/ 	.word	index@(_ZN13group_norm_v218gn_bwd_cuda_kernelI6__halfLi320ELi3ELi32ELi80ELi256ELb0ELb1ELi32ELi320ELi320ELi4ELb1ELi48ELb0ELb0ELNS_15WgradSyncMethodE3ENS_16CompileConditionILi1000EEEEEvPT_S6_S6_PKS5_S8_S8_S8_PKfflPfPj)
        /*02b4*/ 	.word	0x00000000


	//----- nvinfo : EIATTR_REGCOUNT
	.align		4
.L_115:
        /*02b8*/ 	.byte	0x04, 0x2f
        /*02ba*/ 	.short	(.L_117 - .L_116)
	.align		4
.L_116:
        /*02bc*/ 	.word	index@(_ZN13group_norm_v218gn_bwd_cuda_kernelI6__halfLi320ELi3ELi32ELi80ELi256ELb0ELb1ELi32ELi320ELi320ELi4ELb1ELi40ELb0ELb0ELNS_15WgradSyncMethodE3ENS_16CompileConditionILi1000EEEEEvPT_S6_S6_PKS5_S8_S8_S8_PKfflPfPj)
        /*02c0*/ 	.word	0x00000004


	//----- nvinfo : EIATTR_FRAME_SIZE
	.align		4
.L_117:
        /*02c4*/ 	.byte	0x04, 0x11
        /*02c6*/ 	.short	(.L_119 - .L_118)
	.align		4
.L_118:
        /*02c8*/ 	.word	index@(_ZN13group_norm_v218gn_bwd_cuda_kernelI6__halfLi320ELi3ELi32ELi80ELi256ELb0ELb1ELi32ELi320ELi320ELi4ELb1ELi40ELb0ELb0ELNS_15WgradSyncMethodE3ENS_16CompileConditionILi1000EEEEEvPT_S6_S6_PKS5_S8_S8_S8_PKfflPfPj)
        /*02cc*/ 	.word	0x00000000


	//----- nvinfo : EIATTR_REGCOUNT
	.align		4
.L_119:
        /*02d0*/ 	.byte	0x04, 0x2f
        /*02d2*/ 	.short	(.L_121 - .L_120)
	.align		4
.L_120:
        /*02d4*/ 	.word	index@(_ZN13group_norm_v218gn_bwd_cuda_kernelI6__halfLi320ELi2ELi32ELi80ELi256ELb0ELb1ELi32ELi320ELi320ELi4ELb1ELi32ELb0ELb0ELNS_15WgradSyncMethodE3ENS_16CompileConditionILi1000EEEEEvPT_S6_S6_PKS5_S8_S8_S8_PKfflPfPj)
        /*02d8*/ 	.word	0x00000004


	//----- nvinfo : EIATTR_FRAME_SIZE
	.align		4
.L_121:
        /*02dc*/ 	.byte	0x04, 0x11
        /*02de*/ 	.short	(.L_123 - .L_122)
	.align		4
.L_122:
        /*02e0*/ 	.word	index@(_ZN13group_norm_v218gn_bwd_cuda_kernelI6__halfLi320ELi2ELi32ELi80ELi256ELb0ELb1ELi32ELi320ELi320ELi4ELb1ELi32ELb0ELb0ELNS_15WgradSyncMethodE3ENS_16CompileConditionILi1000EEEEEvPT_S6_S6_PKS5_S8_S8_S8_PKfflPfPj)
        /*02e4*/ 	.word	0x00000000


	//----- nvinfo : EIATTR_REGCOUNT
	.align		4
.L_123:
        /*02e8*/ 	.byte	0x04, 0x2f
        /*02ea*/ 	.short	(.L_125 - .L_124)
	.align		4
.L_124:
        /*02ec*/ 	.word	index@(_ZN13group_norm_v218gn_bwd_cuda_kernelI6__halfLi320ELi1ELi32ELi80ELi256ELb0ELb1ELi64ELi320ELi320ELi4ELb1ELi32ELb0ELb0ELNS_15WgradSyncMethodE3ENS_16CompileConditionILi1000EEEEEvPT_S6_S6_PKS5_S8_S8_S8_PKfflPfPj)
        /*02f0*/ 	.word	0x00000004


	//----- nvinfo : EIATTR_FRAME_SIZE
	.align		4
.L_125:
        /*02f4*/ 	.byte	0x04, 0x11
        /*02f6*/ 	.short	(.L_127 - .L_126)
	.align		4
.L_126:
        /*02f8*/ 	.word	index@(_ZN13group_norm_v218gn_bwd_cuda_kernelI6__halfLi320ELi1ELi32ELi80ELi256ELb0ELb1ELi64ELi320ELi320ELi4ELb1ELi32ELb0ELb0ELNS_15WgradSyncMethodE3ENS_16CompileConditionILi1000EEEEEvPT_S6_S6_PKS5_S8_S8_S8_PKfflPfPj)
        /*02fc*/ 	.word	0x00000000


	//----- nvinfo : EIATTR_REGCOUNT
	.align		4
.L_127:
        /*0300*/ 	.byte	0x04, 0x2f
        /*0302*/ 	.short	(.L_129 - .L_128)
	.align		4
.L_128:
        /*0304*/ 	.word	index@(_ZN13group_norm_v218gn_bwd_cuda_kernelI6__halfLi320ELi1ELi32ELi80ELi256ELb0ELb1ELi32ELi320ELi320ELi4ELb1ELi16ELb0ELb0ELNS_15WgradSyncMethodE3ENS_16CompileConditionILi1000EEEEEvPT_S6_S6_PKS5_S8_S8_S8_PKfflPfPj)
        /*0308*/ 	.word	0x00000004


	//----- nvinfo : EIATTR_FRAME_SIZE
	.align		4
.L_129:
        /*030c*/ 	.byte	0x04, 0x11
        /*030e*/ 	.short	(.L_131 - .L_130)
	.align		4
.L_130:
        /*0310*/ 	.word	index@(_ZN13group_norm_v218gn_bwd_cuda_kernelI6__halfLi320ELi1ELi32ELi80ELi256ELb0ELb1ELi32ELi320ELi320ELi4ELb1ELi16ELb0ELb0ELNS_15WgradSyncMethodE3ENS_16CompileConditionILi1000EEEEEvPT_S6_S6_PKS5_S8_S8_S8_PKfflPfPj)
        /*0314*/ 	.word	0x00000000


	//----- nvinfo : EIATTR_REGCOUNT
	.align		4
.L_131:
        /*0318*/ 	.byte	0x04, 0x2f
        /*031a*/ 	.short	(.L_133 - .L_132)
	.align		4
.L_132:
        /*031c*/ 	.word	index@(_ZN13group_norm_v218gn_bwd_cuda_kernelI6__halfLi320ELi3ELi32ELi80ELi256ELb0ELb1ELi16ELi320ELi320ELi4ELb1ELi16ELb0ELb0ELNS_15WgradSyncMethodE3ENS_16CompileConditionILi1000EEEEEvPT_S6_S6_PKS5_S8_S8_S8_PKfflPfPj)
        /*0320*/ 	.word	0x00000004


	//----- nvinfo : EIATTR_FRAME_SIZE
	.align		4
.L_133:
        /*0324*/ 	.byte	0x04, 0x11
        /*0326*/ 	.short	(.L_135 - .L_134)
	.align		4
.L_134:
        /*0328*/ 	.word	index@(_ZN13group_norm_v218gn_bwd_cuda_kernelI6__halfLi320ELi3ELi32ELi80ELi256ELb0ELb1ELi16ELi320ELi320ELi4ELb1ELi16ELb0ELb0ELNS_15WgradSyncMethodE3ENS_16CompileConditionILi1000EEEEEvPT_S6_S6_PKS5_S8_S8_S8_PKfflPfPj)
        /*032c*/ 	.word	0x00000000


	//----- nvinfo : EIATTR_REGCOUNT
	.align		4
.L_135:
        /*0330*/ 	.byte	0x04, 0x2f
        /*0332*/ 	.short	(.L_137 - .L_136)
	.align		4
.L_136:
        /*0334*/ 	.word	index@(_ZN13group_norm_v218gn_bwd_cuda_kernelI6__halfLi320ELi1ELi32ELi80ELi256ELb0ELb1ELi16ELi320ELi320ELi4ELb1ELi9ELb0ELb0ELNS_15WgradSyncMethodE2ENS_16CompileConditionILi1000EEEEEvPT_S6_S6_PKS5_S8_S8_S8_PKfflPfPj)
        /*0338*/ 	.word	0x00000004


	//----- nvinfo : EIATTR_FRAME_SIZE
	.align		4
.L_137:
        /*033c*/ 	.byte	0x04, 0x11
        /*033e*/ 	.short	(.L_139 - .L_138)
	.align		4
.L_138:
        /*0340*/ 	.word	index@(_ZN13group_norm_v218gn_bwd_cuda_kernelI6__halfLi320ELi1ELi32ELi80ELi256ELb0ELb1ELi16ELi320ELi320ELi4ELb1ELi9ELb0ELb0ELNS_15WgradSyncMethodE2ENS_16CompileConditionILi1000EEEEEvPT_S6_S6_PKS5_S8_S8_S8_PKfflPfPj)
        /*0344*/ 	.word	0x00000000


	//----- nvinfo : EIATTR_REGCOUNT
	.align		4
.L_139:
        /*0348*/ 	.byte	0x04, 0x2f
        /*034a*/ 	.short	(.L_141 - .L_140)
	.align		4
.L_140:
        /*034c*/ 	.word	index@(_ZN13group_norm_v218gn_bwd_cuda_kernelI6__halfLi320ELi3ELi32ELi80ELi256ELb0ELb1ELi8ELi320ELi320ELi4ELb1ELi10ELb0ELb0ELNS_15WgradSyncMethodE2ENS_16CompileConditionILi1000EEEEEvPT_S6_S6_PKS5_S8_S8_S8_PKfflPfPj)
        /*0350*/ 	.word	0x00000004


	//----- nvinfo : EIATTR_FRAME_SIZE
	.align		4
.L_141:
        /*0354*/ 	.byte	0x04, 0x11
        /*0356*/ 	.short	(.L_143 - .L_142)
	.align		4
.L_142:
        /*0358*/ 	.word	index@(_ZN13group_norm_v218gn_bwd_cuda_kernelI6__halfLi320ELi3ELi32ELi80ELi256ELb0ELb1ELi8ELi320ELi320ELi4ELb1ELi10ELb0ELb0ELNS_15WgradSyncMethodE2ENS_16CompileConditionILi1000EEEEEvPT_S6_S6_PKS5_S8_S8_S8_PKfflPfPj)
        /*035c*/ 	.word	0x00000000


	//----- nvinfo : EIATTR_REGCOUNT
	.align		4
.L_143:
        /*0360*/ 	.byte	0x04, 0x2f
        /*0362*/ 	.short	(.L_145 - .L_144)
	.align		4
.L_144:
        /*0364*/ 	.word	index@(_ZN13group_norm_v214gn_cuda_kernelI13__nv_bfloat16Li320ELi2ELi16ELi160ELi256ELb1ELi64ELi320ELi320ELi4ELb1ELi74ELb0ELb0ENS_16CompileConditionILi1000EEEEEvPT_PKS4_S7_S7_flPfS8_Pj)
        /*0368*/ 	.word	0x00000004


	//----- nvinfo : EIATTR_FRAME_SIZE
	.align		4
.L_145:
        /*036c*/ 	.byte	0x04, 0x11
        /*036e*/ 	.short	(.L_147 - .L_146)
	.align		4
.L_146:
        /*0370*/ 	.word	index@(_ZN13group_norm_v214gn_cuda_kernelI13__nv_bfloat16Li320ELi2ELi16ELi160ELi256ELb1ELi64ELi320ELi320ELi4ELb1ELi74ELb0ELb0ENS_16CompileConditionILi1000EEEEEvPT_PKS4_S7_S7_flPfS8_Pj)
        /*0374*/ 	.word	0x00000000


	//----- nvinfo : EIATTR_REGCOUNT
	.align		4
.L_147:
        /*0378*/ 	.byte	0x04, 0x2f
        /*037a*/ 	.short	(.L_149 - .L_148)
	.align		4
.L_148:
        /*037c*/ 	.word	index@(_ZN13group_norm_v214gn_cuda_kernelI13__nv_bfloat16Li320ELi3ELi16ELi160ELi256ELb1ELi64ELi320ELi320ELi4ELb1ELi87ELb0ELb0ENS_16CompileConditionILi1000EEEEEvPT_PKS4_S7_S7_flPfS8_Pj)
        /*0380*/ 	.word	0x00000004


	//----- nvinfo : EIATTR_FRAME_SIZE
	.align		4
.L_149:
        /*0384*/ 	.byte	0x04, 0x11
        /*0386*/ 	.short	(.L_151 - .L_150)
	.align		4
.L_150:
        /*0388*/ 	.word	index@(_ZN13group_norm_v214gn_cuda_kernelI13__nv_bfloat16Li320ELi3ELi16ELi160ELi256ELb1ELi64ELi320ELi320ELi4ELb1ELi87ELb0ELb0ENS_16CompileConditionILi1000EEEEEvPT_PKS4_S7_S7_flPfS8_Pj)
        /*038c*/ 	.word	0x00000000


	//----- nvinfo : EIATTR_REGCOUNT
	.align		4
.L_151:
        /*0390*/ 	.byte	0x04, 0x2f
        /*0392*/ 	.short	(.L_153 - .L_152)
	.align		4
.L_152:
        /*0394*/ 	.word	index@(_ZN13group_norm_v214gn_cuda_kernelI13__nv_bfloat16Li320ELi1ELi16ELi160ELi256ELb1ELi128ELi320ELi320ELi4ELb0ELi74ELb0ELb1ENS_16CompileConditionILi1000EEEEEvPT_PKS4_S7_S7_flPfS8_Pj)
        /*0398*/ 	.word	0x00000004


	//----- nvinfo : EIATTR_FRAME_SIZE
	.align		4
.L_153:
        /*039c*/ 	.byte	0x04, 0x11
        /*039e*/ 	.short	(.L_155 - .L_154)
	.align		4
.L_154:
        /*03a0*/ 	.word	index@(_ZN13group_norm_v214gn_cuda_kernelI13__nv_bfloat16Li320ELi1ELi16ELi160ELi256ELb1ELi128ELi320ELi320ELi4ELb0ELi74ELb0ELb1ENS_16CompileConditionILi1000EEEEEvPT_PKS4_S7_S7_flPfS8_Pj)
        /*03a4*/ 	.word	0x00000000


	//----- nvinfo : EIATTR_REGCOUNT
	.align		4
.L_155:
        /*03a8*/ 	.byte	0x04, 0x2f
        /*03aa*/ 	.short	(.L_157 - .L_156)
	.align		4
.L_156:
        /*03ac*/ 	.word	index@(_ZN13group_norm_v214gn_cuda_kernelI13__nv_bfloat16Li320ELi1ELi16ELi160ELi256ELb1ELi128ELi320ELi320ELi4ELb1ELi74ELb0ELb0ENS_16CompileConditionILi1000EEEEEvPT_PKS4_S7_S7_flPfS8_Pj)
        /*03b0*/ 	.word	0x00000004


	//----- nvinfo : EIATTR_FRAME_SIZE
	.align		4
.L_157:
        /*03b4*/ 	.byte	0x04, 0x11
        /*03b6*/ 	.short	(.L_159 - .L_158)
	.align		4
.L_158:
        /*03b8*/ 	.word	index@(_ZN13group_norm_v214gn_cuda_kernelI13__nv_bfloat16Li320ELi1ELi16ELi160ELi256ELb1ELi128ELi320ELi320ELi4ELb1ELi74ELb0ELb0ENS_16CompileConditionILi1000EEEEEvPT_PKS4_S7_S7_flPfS8_Pj)
        /*03bc*/ 	.word	0x00000000


	//----- nvinfo : EIATTR_REGCOUNT
	.align		4
.L_159:
        /*03c0*/ 	.byte	0x04, 0x2f
        /*03c2*/ 	.short	(.L_161 - .L_160)
	.align		4
.L_160:
        /*03c4*/ 	.word	index@(_ZN13group_norm_v214gn_cuda_kernelI13__nv_bfloat16Li320ELi1ELi16ELi160ELi256ELb1ELi64ELi320ELi320ELi4ELb1ELi37ELb0ELb0ENS_16CompileConditionILi1000EEEEEvPT_PKS4_S7_S7_flPfS8_Pj)
        /*03c8*/ 	.word	0x00000004


	//----- nvinfo : EIATTR_FRAME_SIZE
	.align		4
.L_161:
        /*03cc*/ 	.byte	0x04, 0x11
        /*03ce*/ 	.short	(.L_163 - .L_162)
	.align		4
.L_162:
        /*03d0*/ 	.word	index@(_ZN13group_norm_v214gn_cuda_kernelI13__nv_bfloat16Li320ELi1ELi16ELi160ELi256ELb1ELi64ELi320ELi320ELi4ELb1ELi37ELb0ELb0ENS_16CompileConditionILi1000EEEEEvPT_PKS4_S7_S7_flPfS8_Pj)
        /*03d4*/ 	.word	0x00000000


	//----- nvinfo : EIATTR_REGCOUNT
	.align		4
.L_163:
        /*03d8*/ 	.byte	0x04, 0x2f
        /*03da*/ 	.short	(.L_165 - .L_164)
	.align		4
.L_164:
        /*03dc*/ 	.word	index@(_ZN13group_norm_v214gn_cuda_kernelI13__nv_bfloat16Li320ELi3ELi16ELi160ELi256ELb1ELi32ELi320ELi320ELi4ELb1ELi43ELb0ELb0ENS_16CompileConditionILi1000EEEEEvPT_PKS4_S7_S7_flPfS8_Pj)
        /*03e0*/ 	.word	0x00000004


	//----- nvinfo : EIATTR_FRAME_SIZE
	.align		4
.L_165:
        /*03e4*/ 	.byte	0x04, 0x11
        /*03e6*/ 	.short	(.L_167 - .L_166)
	.align		4
.L_166:
        /*03e8*/ 	.word	index@(_ZN13group_norm_v214gn_cuda_kernelI13__nv_bfloat16Li320ELi3ELi16ELi160ELi256ELb1ELi32ELi320ELi320ELi4ELb1ELi43ELb0ELb0ENS_16CompileConditionILi1000EEEEEvPT_PKS4_S7_S7_flPfS8_Pj)
        /*03ec*/ 	.word	0x00000000


	//----- nvinfo : EIATTR_REGCOUNT
	.align		4
.L_167:
        /*03f0*/ 	.byte	0x04, 0x2f
        /*03f2*/ 	.short	(.L_169 - .L_168)
	.align		4
.L_168:
        /*03f4*/ 	.word	index@(_ZN13group_norm_v214gn_cuda_kernelI13__nv_bfloat16Li320ELi1ELi16ELi160ELi256ELb1ELi32ELi320ELi320ELi4ELb1ELi18ELb0ELb0ENS_16CompileConditionILi1000EEEEEvPT_PKS4_S7_S7_flPfS8_Pj)
        /*03f8*/ 	.word	0x00000004


	//----- nvinfo : EIATTR_FRAME_SIZE
	.align		4
.L_169:
        /*03fc*/ 	.byte	0x04, 0x11
        /*03fe*/ 	.short	(.L_171 - .L_170)
	.align		4
.L_170:
        /*0400*/ 	.word	index@(_ZN13group_norm_v214gn_cuda_kernelI13__nv_bfloat16Li320ELi1ELi16ELi160ELi256ELb1ELi32ELi320ELi320ELi4ELb1ELi18ELb0ELb0ENS_16CompileConditionILi1000EEEEEvPT_PKS4_S7_S7_flPfS8_Pj)
        /*0404*/ 	.word	0x00000000


	//----- nvinfo : EIATTR_REGCOUNT
	.align		4
.L_171:
        /*0408*/ 	.byte	0x04, 0x2f
        /*040a*/ 	.short	(.L_173 - .L_172)
	.align		4
.L_172:
        /*040c*/ 	.word	index@(_ZN13group_norm_v214gn_cuda_kernelI13__nv_bfloat16Li320ELi3ELi16ELi160ELi256ELb1ELi16ELi320ELi320ELi4ELb1ELi21ELb0ELb0ENS_16CompileConditionILi1000EEEEEvPT_PKS4_S7_S7_flPfS8_Pj)
        /*0410*/ 	.word	0x00000004


	//----- nvinfo : EIATTR_FRAME_SIZE
	.align		4
.L_173:
        /*0414*/ 	.byte	0x04, 0x11
        /*0416*/ 	.short	(.L_175 - .L_174)
	.align		4
.L_174:
        /*0418*/ 	.word	index@(_ZN13group_norm_v214gn_cuda_kernelI13__nv_bfloat16Li320ELi3ELi16ELi160ELi256ELb1ELi16ELi320ELi320ELi4ELb1ELi21ELb0ELb0ENS_16CompileConditionILi1000EEEEEvPT_PKS4_S7_S7_flPfS8_Pj)
        /*041c*/ 	.word	0x00000000


	//----- nvinfo : EIATTR_REGCOUNT
	.align		4
.L_175:
        /*0420*/ 	.byte	0x04, 0x2f
        /*0422*/ 	.short	(.L_177 - .L_176)
	.align		4
.L_176:
        /*0424*/ 	.word	index@(_ZN13group_norm_v214gn_cuda_kernelI13__nv_bfloat16Li320ELi1ELi16ELi160ELi256ELb1ELi16ELi320ELi320ELi4ELb1ELi9ELb0ELb0ENS_16CompileConditionILi1000EEEEEvPT_PKS4_S7_S7_flPfS8_Pj)
        /*0428*/ 	.word	0x00000004


	//----- nvinfo : EIATTR_FRAME_SIZE
	.align		4
.L_177:
        /*042c*/ 	.byte	0x04, 0x11
        /*042e*/ 	.short	(.L_179 - .L_178)
	.align		4
.L_178:
        /*0430*/ 	.word	index@(_ZN13group_norm_v214gn_cuda_kernelI13__nv_bfloat16Li320ELi1ELi16ELi160ELi256ELb1ELi16ELi320ELi320ELi4ELb1ELi9ELb0ELb0ENS_16CompileConditionILi1000EEEEEvPT_PKS4_S7_S7_flPfS8_Pj)
        /*0434*/ 	.word	0x00000000


	//----- nvinfo : EIATTR_REGCOUNT
	.align		4
.L_179:
        /*0438*/ 	.byte	0x04, 0x2f
        /*043a*/ 	.short	(.L_181 - .L_180)
	.align		4
.L_180:
        /*043c*/ 	.word	index@(_ZN13group_norm_v214gn_cuda_kernelI13__nv_bfloat16Li320ELi3ELi16ELi160ELi256ELb1ELi8ELi320ELi320ELi4ELb1ELi10ELb0ELb0ENS_16CompileConditionILi1000EEEEEvPT_PKS4_S7_S7_flPfS8_Pj)
        /*0440*/ 	.word	0x00000004


	//----- nvinfo : EIATTR_FRAME_SIZE
	.align		4
.L_181:
        /*0444*/ 	.byte	0x04, 0x11
        /*0446*/ 	.short	(.L_183 - .L_182)
	.align		4
.L_182:
        /*0448*/ 	.word	index@(_ZN13group_norm_v214gn_cuda_kernelI13__nv_bfloat16Li320ELi3ELi16ELi160ELi256ELb1ELi8ELi320ELi320ELi4ELb1ELi10ELb0ELb0ENS_16CompileConditionILi1000EEEEEvPT_PKS4_S7_S7_flPfS8_Pj)
        /*044c*/ 	.word	0x00000000


	//----- nvinfo : EIATTR_REGCOUNT
	.align		4
.L_183:
        /*0450*/ 	.byte	0x04, 0x2f
        /*0452*/ 	.short	(.L_185 - .L_184)
	.align		4
.L_184:
        /*0454*/ 	.word	index@(_ZN13group_norm_v214gn_cuda_kernelI13__nv_bfloat16Li320ELi2ELi32ELi80ELi256ELb0ELi64ELi320ELi320ELi4ELb1ELi74ELb0ELb0ENS_16CompileConditionILi1000EEEEEvPT_PKS4_S7_S7_flPfS8_Pj)
        /*0458*/ 	.word	0x00000004


	//----- nvinfo : EIATTR_FRAME_SIZE
	.align		4
.L_185:
        /*045c*/ 	.byte	0x04, 0x11
        /*045e*/ 	.short	(.L_187 - .L_186)
	.align		4
.L_186:
        /*0460*/ 	.word	index@(_ZN13group_norm_v214gn_cuda_kernelI13__nv_bfloat16Li320ELi2ELi32ELi80ELi256ELb0ELi64ELi320ELi320ELi4ELb1ELi74ELb0ELb0ENS_16CompileConditionILi1000EEEEEvPT_PKS4_S7_S7_flPfS8_Pj)
        /*0464*/ 	.word	0x00000000


	//----- nvinfo : EIATTR_REGCOUNT
	.align		4
.L_187:
        /*0468*/ 	.byte	0x04, 0x2f
        /*046a*/ 	.short	(.L_189 - .L_188)
	.align		4
.L_188:
        /*046c*/ 	.word	index@(_ZN13group_norm_v214gn_cuda_kernelI13__nv_bfloat16Li320ELi3ELi32ELi80ELi256ELb0ELi64ELi320ELi320ELi4ELb1ELi87ELb0ELb0ENS_16CompileConditionILi1000EEEEEvPT_PKS4_S7_S7_flPfS8_Pj)
        /*0470*/ 	.word	0x00000004


	//----- nvinfo : EIATTR_FRAME_SIZE
	.align		4
.L_189:
        /*0474*/ 	.byte	0x04, 0x11
        /*0476*/ 	.short	(.L_191 - .L_190)
	.align		4
.L_190:
        /*0478*/ 	.word	index@(_ZN13group_norm_v214gn_cuda_kernelI13__nv_bfloat16Li320ELi3ELi32ELi80ELi256ELb0ELi64ELi320ELi320ELi4ELb1ELi87ELb0ELb0ENS_16CompileConditionILi1000EEEEEvPT_PKS4_S7_S7_flPfS8_Pj)
        /*047c*/ 	.word	0x00000000


	//----- nvinfo : EIATTR_REGCOUNT
	.align		4
.L_191:
        /*0480*/ 	.byte	0x04, 0x2f
        /*0482*/ 	.short	(.L_193 - .L_192)
	.align		4
.L_192:
        /*0484*/ 	.word	index@(_ZN13group_norm_v214gn_cuda_kernelI13__nv_bfloat16Li320ELi1ELi32ELi80ELi256ELb0ELi128ELi320ELi320ELi4ELb0ELi74ELb0ELb1ENS_16CompileConditionILi1000EEEEEvPT_PKS4_S7_S7_flPfS8_Pj)
        /*0488*/ 	.word	0x00000004


	//----- nvinfo : EIATTR_FRAME_SIZE
	.align		4
.L_193:
        /*048c*/ 	.byte	0x04, 0x11
        /*048e*/ 	.short	(.L_195 - .L_194)
	.align		4
.L_194:
        /*0490*/ 	.word	index@(_ZN13group_norm_v214gn_cuda_kernelI13__nv_bfloat16Li320ELi1ELi32ELi80ELi256ELb0ELi128ELi320ELi320ELi4ELb0ELi74ELb0ELb1ENS_16CompileConditionILi1000EEEEEvPT_PKS4_S7_S7_flPfS8_Pj)
        /*0494*/ 	.word	0x00000000


	//----- nvinfo : EIATTR_REGCOUNT
	.align		4
.L_195:
        /*0498*/ 	.byte	0x04, 0x2f
        /*049a*/ 	.short	(.L_197 - .L_196)
	.align		4
.L_196:
        /*049c*/ 	.word	index@(_ZN13group_norm_v214gn_cuda_kernelI13__nv_bfloat16Li320ELi1ELi32ELi80ELi256ELb0ELi128ELi320ELi320ELi4ELb1ELi74ELb0ELb0ENS_16CompileConditionILi1000EEEEEvPT_PKS4_S7_S7_flPfS8_Pj)
        /*04a0*/ 	.word	0x00000004


	//----- nvinfo : EIATTR_FRAME_SIZE
	.align		4
.L_197:
        /*04a4*/ 	.byte	0x04, 0x11
        /*04a6*/ 	.short	(.L_199 - .L_198)
	.align		4
.L_198:
        /*04a8*/ 	.word	index@(_ZN13group_norm_v214gn_cuda_kernelI13__nv_bfloat16Li320ELi1ELi32ELi80ELi256ELb0ELi128ELi320ELi320ELi4ELb1ELi74ELb0ELb0ENS_16CompileConditionILi1000EEEEEvPT_PKS4_S7_S7_flPfS8_Pj)
        /*04ac*/ 	.word	0x00000000


	//----- nvinfo : EIATTR_REGCOUNT
	.align		4
.L_199:
        /*04b0*/ 	.byte	0x04, 0x2f
        /*04b2*/ 	.short	(.L_201 - .L_200)
	.align		4
.L_200:
        /*04b4*/ 	.word	index@(_ZN13group_norm_v214gn_cuda_kernelI13__nv_bfloat16Li320ELi1ELi32ELi80ELi256ELb0ELi64ELi320ELi320ELi4ELb1ELi37ELb0ELb0ENS_16CompileConditionILi1000EEEEEvPT_PKS4_S7_S7_flPfS8_Pj)
        /*04b8*/ 	.word	0x00000004


	//----- nvinfo : EIATTR_FRAME_SIZE
	.align		4
.L_201:
        /*04bc*/ 	.byte	0x04, 0x11
        /*04be*/ 	.short	(.L_203 - .L_202)
	.align		4
.L_202:
        /*04c0*/ 	.word	index@(_ZN13group_norm_v214gn_cuda_kernelI13__nv_bfloat16Li320ELi1ELi32ELi80ELi256ELb0ELi64ELi320ELi320ELi4ELb1ELi37ELb0ELb0ENS_16CompileConditionILi1000EEEEEvPT_PKS4_S7_S7_flPfS8_Pj)
        /*04c4*/ 	.word	0x00000000


	//----- nvinfo : EIATTR_REGCOUNT
	.align		4
.L_203:
        /*04c8*/ 	.byte	0x04, 0x2f
        /*04ca*/ 	.short	(.L_205 - .L_204)
	.align		4
.L_204:
        /*04cc*/ 	.word	index@(_ZN13group_norm_v214gn_cuda_kernelI13__nv_bfloat16Li320ELi3ELi32ELi80ELi256ELb0ELi32ELi320ELi320ELi4ELb1ELi43ELb0ELb0ENS_16CompileConditionILi1000EEEEEvPT_PKS4_S7_S7_flPfS8_Pj)
        /*04d0*/ 	.word	0x00000004


	//----- nvinfo : EIATTR_FRAME_SIZE
	.align		4
.L_205:
        /*04d4*/ 	.byte	0x04, 0x11
        /*04d6*/ 	.short	(.L_207 - .L_206)
	.align		4
.L_206:
        /*04d8*/ 	.word	index@(_ZN13group_norm_v214gn_cuda_kernelI13__nv_bfloat16Li320ELi3ELi32ELi80ELi256ELb0ELi32ELi320ELi320ELi4ELb1ELi43ELb0ELb0ENS_16CompileConditionILi1000EEEEEvPT_PKS4_S7_S7_flPfS8_Pj)
        /*04dc*/ 	.word	0x00000000


	//----- nvinfo : EIATTR_REGCOUNT
	.align		4
.L_207:
        /*04e0*/ 	.byte	0x04, 0x2f
        /*04e2*/ 	.short	(.L_209 - .L_208)
	.align		4
.L_208:
        /*04e4*/ 	.word	index@(_ZN13group_norm_v214gn_cuda_kernelI13__nv_bfloat16Li320ELi1ELi32ELi80ELi256ELb0ELi32ELi320ELi320ELi4ELb1ELi18ELb0ELb0ENS_16CompileConditionILi1000EEEEEvPT_PKS4_S7_S7_flPfS8_Pj)
        /*04e8*/ 	.word	0x00000004


	//----- nvinfo : EIATTR_FRAME_SIZE
	.align		4
.L_209:
        /*04ec*/ 	.byte	0x04, 0x11
        /*04ee*/ 	.short	(.L_211 - .L_210)
	.align		4
.L_210:
        /*04f0*/ 	.word	index@(_ZN13group_norm_v214gn_cuda_kernelI13__nv_bfloat16Li320ELi1ELi32ELi80ELi256ELb0ELi32ELi320ELi320ELi4ELb1ELi18ELb0ELb0ENS_16CompileConditionILi1000EEEEEvPT_PKS4_S7_S7_flPfS8_Pj)
        /*04f4*/ 	.word	0x00000000


	//----- nvinfo : EIATTR_REGCOUNT
	.align		4
.L_211:
        /*04f8*/ 	.byte	0x04, 0x2f
        /*04fa*/ 	.short	(.L_213 - .L_212)
	.align		4
.L_212:
        /*04fc*/ 	.word	index@(_ZN13group_norm_v214gn_cuda_kernelI13__nv_bfloat16Li320ELi3ELi32ELi80ELi256ELb0ELi16ELi320ELi320ELi4ELb1ELi21ELb0ELb0ENS_16CompileConditionILi1000EEEEEvPT_PKS4_S7_S7_flPfS8_Pj)
        /*0500*/ 	.word	0x00000004


	//----- nvinfo : EIATTR_FRAME_SIZE
	.align		4
.L_213:
        /*0504*/ 	.byte	0x04, 0x11
        /*0506*/ 	.short	(.L_215 - .L_214)
	.align		4
.L_214:
        /*0508*/ 	.word	index@(_ZN13group_norm_v214gn_cuda_kernelI13__nv_bfloat16Li320ELi3ELi32ELi80ELi256ELb0ELi16ELi320ELi320ELi4ELb1ELi21ELb0ELb0ENS_16CompileConditionILi1000EEEEEvPT_PKS4_S7_S7_flPfS8_Pj)
        /*050c*/ 	.word	0x00000000


	//----- nvinfo : EIATTR_REGCOUNT
	.align		4
.L_215:
        /*0510*/ 	.byte	0x04, 0x2f
        /*0512*/ 	.short	(.L_217 - .L_216)
	.align		4
.L_216:
        /*0514*/ 	.word	index@(_ZN13group_norm_v214gn_cuda_kernelI13__nv_bfloat16Li320ELi1ELi32ELi80ELi256ELb0ELi16ELi320ELi320ELi4ELb1ELi9ELb0ELb0ENS_16CompileConditionILi1000EEEEEvPT_PKS4_S7_S7_flPfS8_Pj)
        /*0518*/ 	.word	0x00000004


	//----- nvinfo : EIATTR_FRAME_SIZE
	.align		4
.L_217:
        /*051c*/ 	.byte	0x04, 0x11
        /*051e*/ 	.short	(.L_219 - .L_218)
	.align		4
.L_218:
        /*0520*/ 	.word	index@(_ZN13group_norm_v214gn_cuda_kernelI13__nv_bfloat16Li320ELi1ELi32ELi80ELi256ELb0ELi16ELi320ELi320ELi4ELb1ELi9ELb0ELb0ENS_16CompileConditionILi1000EEEEEvPT_PKS4_S7_S7_flPfS8_Pj)
        /*0524*/ 	.word	0x00000000


	//----- nvinfo : EIATTR_REGCOUNT
	.align		4
.L_219:
        /*0528*/ 	.byte	0x04, 0x2f
        /*052a*/ 	.short	(.L_221 - .L_220)
	.align		4
.L_220:
        /*052c*/ 	.word	index@(_ZN13group_norm_v214gn_cuda_kernelI13__nv_bfloat16Li320ELi3ELi32ELi80ELi256ELb0ELi8ELi320ELi320ELi4ELb1ELi10ELb0ELb0ENS_16CompileConditionILi1000EEEEEvPT_PKS4_S7_S7_flPfS8_Pj)
        /*0530*/ 	.word	0x00000004


	//----- nvinfo : EIATTR_FRAME_SIZE
	.align		4
.L_221:
        /*0534*/ 	.byte	0x04, 0x11
        /*0536*/ 	.short	(.L_223 - .L_222)
	.align		4
.L_222:
        /*0538*/ 	.word	index@(_ZN13group_norm_v214gn_cuda_kernelI13__nv_bfloat16Li320ELi3ELi32ELi80ELi256ELb0ELi8ELi320ELi320ELi4ELb1ELi10ELb0ELb0ENS_16CompileConditionILi1000EEEEEvPT_PKS4_S7_S7_flPfS8_Pj)
        /*053c*/ 	.word	0x00000000


	//----- nvinfo : EIATTR_REGCOUNT
	.align		4
.L_223:
        /*0540*/ 	.byte	0x04, 0x2f
        /*0542*/ 	.short	(.L_225 - .L_224)
	.align		4
.L_224:
        /*0544*/ 	.word	index@(_ZN13group_norm_v218gn_bwd_cuda_kernelI13__nv_bfloat16Li320ELi3ELi16ELi160ELi256ELb1ELb1ELi32ELi320ELi320ELi4ELb1ELi48ELb0ELb0ELNS_15WgradSyncMethodE3ENS_16CompileConditionILi1000EEEEEvPT_S6_S6_PKS5_S8_S8_S8_PKfflPfPj)
        /*0548*/ 	.word	0x00000004


	//----- nvinfo : EIATTR_FRAME_SIZE
	.align		4
.L_225:
        /*054c*/ 	.byte	0x04, 0x11
        /*054e*/ 	.short	(.L_227 - .L_226)
	.align		4
.L_226:
        /*0550*/ 	.word	index@(_ZN13group_norm_v218gn_bwd_cuda_kernelI13__nv_bfloat16Li320ELi3ELi16ELi160ELi256ELb1ELb1ELi32ELi320ELi320ELi4ELb1ELi48ELb0ELb0ELNS_15WgradSyncMethodE3ENS_16CompileConditionILi1000EEEEEvPT_S6_S6_PKS5_S8_S8_S8_PKfflPfPj)
        /*0554*/ 	.word	0x00000000


	//----- nvinfo : EIATTR_REGCOUNT
	.align		4
.L_227:
        /*0558*/ 	.byte	0x04, 0x2f
        /*055a*/ 	.short	(.L_229 - .L_228)
	.align		4
.L_228:
        /*055c*/ 	.word	index@(_ZN13group_norm_v218gn_bwd_cuda_kernelI13__nv_bfloat16Li320ELi3ELi16ELi160ELi256ELb1ELb1ELi32ELi320ELi320ELi4ELb1ELi40ELb0ELb0ELNS_15WgradSyncMethodE3ENS_16CompileConditionILi1000EEEEEvPT_S6_S6_PKS5_S8_S8_S8_PKfflPfPj)
        /*0560*/ 	.word	0x00000004


	//----- nvinfo : EIATTR_FRAME_SIZE
	.align		4
.L_229:
        /*0564*/ 	.byte	0x04, 0x11
        /*0566*/ 	.short	(.L_231 - .L_230)
	.align		4
.L_230:
        /*0568*/ 	.word	index@(_ZN13group_norm_v218gn_bwd_cuda_kernelI13__nv_bfloat16Li320ELi3ELi16ELi160ELi256ELb1ELb1ELi32ELi320ELi320ELi4ELb1ELi40ELb0ELb0ELNS_15WgradSyncMethodE3ENS_16CompileConditionILi1000EEEEEvPT_S6_S6_PKS5_S8_S8_S8_PKfflPfPj)
        /*056c*/ 	.word	0x00000000


	//----- nvinfo : EIATTR_REGCOUNT
	.align		4
.L_231:
        /*0570*/ 	.byte	0x04, 0x2f
        /*0572*/ 	.short	(.L_233 - .L_232)
	.align		4
.L_232:
        /*0574*/ 	.word	index@(_ZN13group_norm_v218gn_bwd_cuda_kernelI13__nv_bfloat16Li320ELi2ELi16ELi160ELi256ELb1ELb1ELi32ELi320ELi320ELi4ELb1ELi32ELb0ELb0ELNS_15WgradSyncMethodE3ENS_16CompileConditionILi1000EEEEEvPT_S6_S6_PKS5_S8_S8_S8_PKfflPfPj)
        /*0578*/ 	.word	0x00000004


	//----- nvinfo : EIATTR_FRAME_SIZE
	.align		4
.L_233:
        /*057c*/ 	.byte	0x04, 0x11
        /*057e*/ 	.short	(.L_235 - .L_234)
	.align		4
.L_234:
        /*0580*/ 	.word	index@(_ZN13group_norm_v218gn_bwd_cuda_kernelI13__nv_bfloat16Li320ELi2ELi16ELi160ELi256ELb1ELb1ELi32ELi320ELi320ELi4ELb1ELi32ELb0ELb0ELNS_15WgradSyncMethodE3ENS_16CompileConditionILi1000EEEEEvPT_S6_S6_PKS5_S8_S8_S8_PKfflPfPj)
        /*0584*/ 	.word	0x00000000


	//----- nvinfo : EIATTR_REGCOUNT
	.align		4
.L_235:
        /*0588*/ 	.byte	0x04, 0x2f
        /*058a*/ 	.short	(.L_237 - .L_236)
	.align		4
.L_236:
        /*058c*/ 	.word	index@(_ZN13group_norm_v218gn_bwd_cuda_kernelI13__nv_bfloat16Li320ELi1ELi16ELi160ELi256ELb1ELb1ELi64ELi320ELi320ELi4ELb1ELi32ELb0ELb0ELNS_15WgradSyncMethodE3ENS_16CompileConditionILi1000EEEEEvPT_S6_S6_PKS5_S8_S8_S8_PKfflPfPj)
        /*0590*/ 	.word	0x00000004


	//----- nvinfo : EIATTR_FRAME_SIZE
	.align		4
.L_237:
        /*0594*/ 	.byte	0x04, 0x11
        /*0596*/ 	.short	(.L_239 - .L_238)
	.align		4
.L_238:
        /*0598*/ 	.word	index@(_ZN13group_norm_v218gn_bwd_cuda_kernelI13__nv_bfloat16Li320ELi1ELi16ELi160ELi256ELb1ELb1ELi64ELi320ELi320ELi4ELb1ELi32ELb0ELb0ELNS_15WgradSyncMethodE3ENS_16CompileConditionILi1000EEEEEvPT_S6_S6_PKS5_S8_S8_S8_PKfflPfPj)
        /*059c*/ 	.word	0x00000000


	//----- nvinfo : EIATTR_REGCOUNT
	.align		4
.L_239:
        /*05a0*/ 	.byte	0x04, 0x2f
        /*05a2*/ 	.short	(.L_241 - .L_240)
	.align		4
.L_240:
        /*05a4*/ 	.word	index@(_ZN13group_norm_v218gn_bwd_cuda_kernelI13__nv_bfloat16Li320ELi1ELi16ELi160ELi256ELb1ELb1ELi32ELi320ELi320ELi4ELb1ELi16ELb0ELb0ELNS_15WgradSyncMethodE3ENS_16CompileConditionILi1000EEEEEvPT_S6_S6_PKS5_S8_S8_S8_PKfflPfPj)
        /*05a8*/ 	.word	0x00000004


	//----- nvinfo : EIATTR_FRAME_SIZE
	.align		4
.L_241:
        /*05ac*/ 	.byte	0x04, 0x11
        /*05ae*/ 	.short	(.L_243 - .L_242)
	.align		4
.L_242:
        /*05b0*/ 	.word	index@(_ZN13group_norm_v218gn_bwd_cuda_kernelI13__nv_bfloat16Li320ELi1ELi16ELi160ELi256ELb1ELb1ELi32ELi320ELi320ELi4ELb1ELi16ELb0ELb0ELNS_15WgradSyncMethodE3ENS_16CompileConditionILi1000EEEEEvPT_S6_S6_PKS5_S8_S8_S8_PKfflPfPj)
        /*05b4*/ 	.word	0x00000000


	//----- nvinfo : EIATTR_REGCOUNT
	.align		4
.L_243:
        /*05b8*/ 	.byte	0x04, 0x2f
        /*05ba*/ 	.short	(.L_245 - .L_244)
	.align		4
.L_244:
        /*05bc*/ 	.word	index@(_ZN13group_norm_v218gn_bwd_cuda_kernelI13__nv_bfloat16Li320ELi3ELi16ELi160ELi256ELb1ELb1ELi16ELi320ELi320ELi4ELb1ELi16ELb0ELb0ELNS_15WgradSyncMethodE3ENS_16CompileConditionILi1000EEEEEvPT_S6_S6_PKS5_S8_S8_S8_PKfflPfPj)
        /*05c0*/ 	.word	0x00000004


	//----- nvinfo : EIATTR_FRAME_SIZE
	.align		4
.L_245:
        /*05c4*/ 	.byte	0x04, 0x11
        /*05c6*/ 	.short	(.L_247 - .L_246)
	.align		4
.L_246:
        /*05c8*/ 	.word	index@(_ZN13group_norm_v218gn_bwd_cuda_kernelI13__nv_bfloat16Li320ELi3ELi16ELi160ELi256ELb1ELb1ELi16ELi320ELi320ELi4ELb1ELi16ELb0ELb0ELNS_15WgradSyncMethodE3ENS_16CompileConditionILi1000EEEEEvPT_S6_S6_PKS5_S8_S8_S8_PKfflPfPj)
        /*05cc*/ 	.word	0x00000000


	//----- nvinfo : EIATTR_REGCOUNT
	.align		4
.L_247:
        /*05d0*/ 	.byte	0x04, 0x2f
        /*05d2*/ 	.short	(.L_249 - .L_248)
	.align		4
.L_248:
        /*05d4*/ 	.word	index@(_ZN13group_norm_v218gn_bwd_cuda_kernelI13__nv_bfloat16Li320ELi1ELi16ELi160ELi256ELb1ELb1ELi16ELi320ELi320ELi4ELb1ELi9ELb0ELb0ELNS_15WgradSyncMethodE2ENS_16CompileConditionILi1000EEEEEvPT_S6_S6_PKS5_S8_S8_S8_PKfflPfPj)
        /*05d8*/ 	.word	0x00000004


	//----- nvinfo : EIATTR_FRAME_SIZE
	.align		4
.L_249:
        /*05dc*/ 	.byte	0x04, 0x11
        /*05de*/ 	.short	(.L_251 - .L_250)
	.align		4
.L_250:
        /*05e0*/ 	.word	index@(_ZN13group_norm_v218gn_bwd_cuda_kernelI13__nv_bfloat16Li320ELi1ELi16ELi160ELi256ELb1ELb1ELi16ELi320ELi320ELi4ELb1ELi9ELb0ELb0ELNS_15WgradSyncMethodE2ENS_16CompileConditionILi1000EEEEEvPT_S6_S6_PKS5_S8_S8_S8_PKfflPfPj)
        /*05e4*/ 	.word	0x00000000


	//----- nvinfo : EIATTR_REGCOUNT
	.align		4
.L_251:
        /*05e8*/ 	.byte	0x04, 0x2f
        /*05ea*/ 	.short	(.L_253 - .L_252)
	.align		4
.L_252:
        /*05ec*/ 	.word	index@(_ZN13group_norm_v218gn_bwd_cuda_kernelI13__nv_bfloat16Li320ELi3ELi16ELi160ELi256ELb1ELb1ELi8ELi320ELi320ELi4ELb1ELi10ELb0ELb0ELNS_15WgradSyncMethodE2ENS_16CompileConditionILi1000EEEEEvPT_S6_S6_PKS5_S8_S8_S8_PKfflPfPj)
        /*05f0*/ 	.word	0x00000004


	//----- nvinfo : EIATTR_FRAME_SIZE
	.align		4
.L_253:
        /*05f4*/ 	.byte	0x04, 0x11
        /*05f6*/ 	.short	(.L_255 - .L_254)
	.align		4
.L_254:
        /*05f8*/ 	.word	index@(_ZN13group_norm_v218gn_bwd_cuda_kernelI13__nv_bfloat16Li320ELi3ELi16ELi160ELi256ELb1ELb1ELi8ELi320ELi320ELi4ELb1ELi10ELb0ELb0ELNS_15WgradSyncMethodE2ENS_16CompileConditionILi1000EEEEEvPT_S6_S6_PKS5_S8_S8_S8_PKfflPfPj)
        /*05fc*/ 	.word	0x00000000


	//----- nvinfo : EIATTR_REGCOUNT
	.align		4
.L_255:
        /*0600*/ 	.byte	0x04, 0x2f
        /*0602*/ 	.short	(.L_257 - .L_256)
	.align		4
.L_256:
        /*0604*/ 	.word	index@(_ZN13group_norm_v218gn_bwd_cuda_kernelI13__nv_bfloat16Li320ELi3ELi32ELi80ELi256ELb0ELb1ELi32ELi320ELi320ELi4ELb1ELi48ELb0ELb0ELNS_15WgradSyncMethodE3ENS_16CompileConditionILi1000EEEEEvPT_S6_S6_PKS5_S8_S8_S8_PKfflPfPj)
        /*0608*/ 	.word	0x00000004


	//----- nvinfo : EIATTR_FRAME_SIZE
	.align		4
.L_257:
        /*060c*/ 	.byte	0x04, 0x11
        /*060e*/ 	.short	(.L_259 - .L_258)
	.align		4
.L_258:
        /*0610*/ 	.word	index@(_ZN13group_norm_v218gn_bwd_cuda_kernelI13__nv_bfloat16Li320ELi3ELi32ELi80ELi256ELb0ELb1ELi32ELi320ELi320ELi4ELb1ELi48ELb0ELb0ELNS_15WgradSyncMethodE3ENS_16CompileConditionILi1000EEEEEvPT_S6_S6_PKS5_S8_S8_S8_PKfflPfPj)
        /*0614*/ 	.word	0x00000000


	//----- nvinfo : EIATTR_REGCOUNT
	.align		4
.L_259:
        /*0618*/ 	.byte	0x04, 0x2f
        /*061a*/ 	.short	(.L_261 - .L_260)
	.align		4
.L_260:
        /*061c*/ 	.word	index@(_ZN13group_norm_v218gn_bwd_cuda_kernelI13__nv_bfloat16Li320ELi3ELi32ELi80ELi256ELb0ELb1ELi32ELi320ELi320ELi4ELb1ELi40ELb0ELb0ELNS_15WgradSyncMethodE3ENS_16CompileConditionILi1000EEEEEvPT_S6_S6_PKS5_S8_S8_S8_PKfflPfPj)
        /*0620*/ 	.word	0x00000004


	//----- nvinfo : EIATTR_FRAME_SIZE
	.align		4
.L_261:
        /*0624*/ 	.byte	0x04, 0x11
        /*0626*/ 	.short	(.L_263 - .L_262)
	.align		4
.L_262:
        /*0628*/ 	.word	index@(_ZN13group_norm_v218gn_bwd_cuda_kernelI13__nv_bfloat16Li320ELi3ELi32ELi80ELi256ELb0ELb1ELi32ELi320ELi320ELi4ELb1ELi40ELb0ELb0ELNS_15WgradSyncMethodE3ENS_16CompileConditionILi1000EEEEEvPT_S6_S6_PKS5_S8_S8_S8_PKfflPfPj)
        /*062c*/ 	.word	0x00000000


	//----- nvinfo : EIATTR_REGCOUNT
	.align		4
.L_263:
        /*0630*/ 	.byte	0x04, 0x2f
        /*0632*/ 	.short	(.L_265 - .L_264)
	.align		4
.L_264:
        /*0634*/ 	.word	index@(_ZN13group_norm_v218gn_bwd_cuda_kernelI13__nv_bfloat16Li320ELi2ELi32ELi80ELi256ELb0ELb1ELi32ELi320ELi320ELi4ELb1ELi32ELb0ELb0ELNS_15WgradSyncMethodE3ENS_16CompileConditionILi1000EEEEEvPT_S6_S6_PKS5_S8_S8_S8_PKfflPfPj)
        /*0638*/ 	.word	0x00000004


	//----- nvinfo : EIATTR_FRAME_SIZE
	.align		4
.L_265:
        /*063c*/ 	.byte	0x04, 0x11
        /*063e*/ 	.short	(.L_267 - .L_266)
	.align		4
.L_266:
        /*0640*/ 	.word	index@(_ZN13group_norm_v218gn_bwd_cuda_kernelI13__nv_bfloat16Li320ELi2ELi32ELi80ELi256ELb0ELb1ELi32ELi320ELi320ELi4ELb1ELi32ELb0ELb0ELNS_15WgradSyncMethodE3ENS_16CompileConditionILi1000EEEEEvPT_S6_S6_PKS5_S8_S8_S8_PKfflPfPj)
        /*0644*/ 	.word	0x00000000


	//----- nvinfo : EIATTR_REGCOUNT
	.align		4
.L_267:
        /*0648*/ 	.byte	0x04, 0x2f
        /*064a*/ 	.short	(.L_269 - .L_268)
	.align		4
.L_268:
        /*064c*/ 	.word	index@(_ZN13group_norm_v218gn_bwd_cuda_kernelI13__nv_bfloat16Li320ELi1ELi32ELi80ELi256ELb0ELb1ELi64ELi320ELi320ELi4ELb1ELi32ELb0ELb0ELNS_15WgradSyncMethodE3ENS_16CompileConditionILi1000EEEEEvPT_S6_S6_PKS5_S8_S8_S8_PKfflPfPj)
        /*0650*/ 	.word	0x00000004


	//----- nvinfo : EIATTR_FRAME_SIZE
	.align		4
.L_269:
        /*0654*/ 	.byte	0x04, 0x11
        /*0656*/ 	.short	(.L_271 - .L_270)
	.align		4
.L_270:
        /*0658*/ 	.word	index@(_ZN13group_norm_v218gn_bwd_cuda_kernelI13__nv_bfloat16Li320ELi1ELi32ELi80ELi256ELb0ELb1ELi64ELi320ELi320ELi4ELb1ELi32ELb0ELb0ELNS_15WgradSyncMethodE3ENS_16CompileConditionILi1000EEEEEvPT_S6_S6_PKS5_S8_S8_S8_PKfflPfPj)
        /*065c*/ 	.word	0x00000000


	//----- nvinfo : EIATTR_REGCOUNT
	.align		4
.L_271:
        /*0660*/ 	.byte	0x04, 0x2f
        /*0662*/ 	.short	(.L_273 - .L_272)
	.align		4
.L_272:
        /*0664*/ 	.word	index@(_ZN13group_norm_v218gn_bwd_cuda_kernelI13__nv_bfloat16Li320ELi1ELi32ELi80ELi256ELb0ELb1ELi32ELi320ELi320ELi4ELb1ELi16ELb0ELb0ELNS_15WgradSyncMethodE3ENS_16CompileConditionILi1000EEEEEvPT_S6_S6_PKS5_S8_S8_S8_PKfflPfPj)
        /*0668*/ 	.word	0x00000004


	//----- nvinfo : EIATTR_FRAME_SIZE
	.align		4
.L_273:
        /*066c*/ 	.byte	0x04, 0x11
        /*066e*/ 	.short	(.L_275 - .L_274)
	.align		4
.L_274:
        /*0670*/ 	.word	index@(_ZN13group_norm_v218gn_bwd_cuda_kernelI13__nv_bfloat16Li320ELi1ELi32ELi80ELi256ELb0ELb1ELi32ELi320ELi320ELi4ELb1ELi16ELb0ELb0ELNS_15WgradSyncMethodE3ENS_16CompileConditionILi1000EEEEEvPT_S6_S6_PKS5_S8_S8_S8_PKfflPfPj)
        /*0674*/ 	.word	0x00000000


	//----- nvinfo : EIATTR_REGCOUNT
	.align		4
.L_275:
        /*0678*/ 	.byte	0x04, 0x2f
        /*067a*/ 	.short	(.L_277 - .L_276)
	.align		4
.L_276:
        /*067c*/ 	.word	index@(_ZN13group_norm_v218gn_bwd_cuda_kernelI13__nv_bfloat16Li320ELi3ELi32ELi80ELi256ELb0ELb1ELi16ELi320ELi320ELi4ELb1ELi16ELb0ELb0ELNS_15WgradSyncMethodE3ENS_16CompileConditionILi1000EEEEEvPT_S6_S6_PKS5_S8_S8_S8_PKfflPfPj)
        /*0680*/ 	.word	0x00000004


	//----- nvinfo : EIATTR_FRAME_SIZE
	.align		4
.L_277:
        /*0684*/ 	.byte	0x04, 0x11
        /*0686*/ 	.short	(.L_279 - .L_278)
	.align		4
.L_278:
        /*0688*/ 	.word	index@(_ZN13group_norm_v218gn_bwd_cuda_kernelI13__nv_bfloat16Li320ELi3ELi32ELi80ELi256ELb0ELb1ELi16ELi320ELi320ELi4ELb1ELi16ELb0ELb0ELNS_15WgradSyncMethodE3ENS_16CompileConditionILi1000EEEEEvPT_S6_S6_PKS5_S8_S8_S8_PKfflPfPj)
        /*068c*/ 	.word	0x00000000


	//----- nvinfo : EIATTR_REGCOUNT
	.align		4
.L_279:
        /*0690*/ 	.byte	0x04, 0x2f
        /*0692*/ 	.short	(.L_281 - .L_280)
	.align		4
.L_280:
        /*0694*/ 	.word	index@(_ZN13group_norm_v218gn_bwd_cuda_kernelI13__nv_bfloat16Li320ELi1ELi32ELi80ELi256ELb0ELb1ELi16ELi320ELi320ELi4ELb1ELi9ELb0ELb0ELNS_15WgradSyncMethodE2ENS_16CompileConditionILi1000EEEEEvPT_S6_S6_PKS5_S8_S8_S8_PKfflPfPj)
        /*0698*/ 	.word	0x00000004


	//----- nvinfo : EIATTR_FRAME_SIZE
	.align		4
.L_281:
        /*069c*/ 	.byte	0x04, 0x11
        /*069e*/ 	.short	(.L_283 - .L_282)
	.align		4
.L_282:
        /*06a0*/ 	.word	index@(_ZN13group_norm_v218gn_bwd_cuda_kernelI13__nv_bfloat16Li320ELi1ELi32ELi80ELi256ELb0ELb1ELi16ELi320ELi320ELi4ELb1ELi9ELb0ELb0ELNS_15WgradSyncMethodE2ENS_16CompileConditionILi1000EEEEEvPT_S6_S6_PKS5_S8_S8_S8_PKfflPfPj)
        /*06a4*/ 	.word	0x00000000


	//----- nvinfo : EIATTR_REGCOUNT
	.align		4
.L_283:
        /*06a8*/ 	.byte	0x04, 0x2f
        /*06aa*/ 	.short	(.L_285 - .L_284)
	.align		4
.L_284:
        /*06ac*/ 	.word	index@(_ZN13group_norm_v218gn_bwd_cuda_kernelI13__nv_bfloat16Li320ELi3ELi32ELi80ELi256ELb0ELb1ELi8ELi320ELi320ELi4ELb1ELi10ELb0ELb0ELNS_15WgradSyncMethodE2ENS_16CompileConditionILi1000EEEEEvPT_S6_S6_PKS5_S8_S8_S8_PKfflPfPj)
        /*06b0*/ 	.word	0x00000004


	//----- nvinfo : EIATTR_FRAME_SIZE
	.align		4
.L_285:
        /*06b4*/ 	.byte	0x04, 0x11
        /*06b6*/ 	.short	(.L_287 - .L_286)
	.align		4
.L_286:
        /*06b8*/ 	.word	index@(_ZN13group_norm_v218gn_bwd_cuda_kernelI13__nv_bfloat16Li320ELi3ELi32ELi80ELi256ELb0ELb1ELi8ELi320ELi320ELi4ELb1ELi10ELb0ELb0ELNS_15WgradSyncMethodE2ENS_16CompileConditionILi1000EEEEEvPT_S6_S6_PKS5_S8_S8_S8_PKfflPfPj)
        /*06bc*/ 	.word	0x00000000


	//----- nvinfo : EIATTR_MIN_STACK_SIZE
	.align		4
.L_287:
        /*06c0*/ 	.byte	0x04, 0x12
        /*06c2*/ 	.short	(.L_289 - .L_288)
	.align		4
.L_288:
        /*06c4*/ 	.word	index@(_ZN13group_norm_v218gn_bwd_cuda_kernelI13__nv_bfloat16Li320ELi3ELi32ELi80ELi256ELb0ELb1ELi8ELi320ELi320ELi4ELb1ELi10ELb0ELb0ELNS_15WgradSyncMethodE2ENS_16CompileConditionILi1000EEEEEvPT_S6_S6_PKS5_S8_S8_S8_PKfflPfPj)
        /*06c8*/ 	.word	0x00000000


	//----- nvinfo : EIATTR_MIN_STACK_SIZE
	.align		4
.L_289:
        /*06cc*/ 	.byte	0x04, 0x12
        /*06ce*/ 	.short	(.L_291 - .L_290)
	.align		4
.L_290:
        /*06d0*/ 	.word	index@(_ZN13group_norm_v218gn_bwd_cuda_kernelI13__nv_bfloat16Li320ELi1ELi32ELi80ELi256ELb0ELb1ELi16ELi320ELi320ELi4ELb1ELi9ELb0ELb0ELNS_15WgradSyncMethodE2ENS_16CompileConditionILi1000EEEEEvPT_S6_S6_PKS5_S8_S8_S8_PKfflPfPj)
        /*06d4*/ 	.word	0x00000000


	//----- nvinfo : EIATTR_MIN_STACK_SIZE
	.align		4
.L_291:
        /*06d8*/ 	.byte	0x04, 0x12
        /*06da*/ 	.short	(.L_293 - .L_292)
	.align		4
.L_292:
        /*06dc*/ 	.word	index@(_ZN13group_norm_v218gn_bwd_cuda_kernelI13__nv_bfloat16Li320ELi3ELi32ELi80ELi256ELb0ELb1ELi16ELi320ELi320ELi4ELb1ELi16ELb0ELb0ELNS_15WgradSyncMethodE3ENS_16CompileConditionILi1000EEEEEvPT_S6_S6_PKS5_S8_S8_S8_PKfflPfPj)
        /*06e0*/ 	.word	0x00000000


	//----- nvinfo : EIATTR_MIN_STACK_SIZE
	.align		4
.L_293:
        /*06e4*/ 	.byte	0x04, 0x12
        /*06e6*/ 	.short	(.L_295 - .L_294)
	.align		4
.L_294:
        /*06e8*/ 	.word	index@(_ZN13group_norm_v218gn_bwd_cuda_kernelI13__nv_bfloat16Li320ELi1ELi32ELi80ELi256ELb0ELb1ELi32ELi320ELi320ELi4ELb1ELi16ELb0ELb0ELNS_15WgradSyncMethodE3ENS_16CompileConditionILi1000EEEEEvPT_S6_S6_PKS5_S8_S8_S8_PKfflPfPj)
        /*06ec*/ 	.word	0x00000000


	//----- nvinfo : EIATTR_MIN_STACK_SIZE
	.align		4
.L_295:
        /*06f0*/ 	.byte	0x04, 0x12
        /*06f2*/ 	.short	(.L_297 - .L_296)
	.align		4
.L_296:
        /*06f4*/ 	.word	index@(_ZN13group_norm_v218gn_bwd_cuda_kernelI13__nv_bfloat16Li320ELi1ELi32ELi80ELi256ELb0ELb1ELi64ELi320ELi320ELi4ELb1ELi32ELb0ELb0ELNS_15WgradSyncMethodE3ENS_16CompileConditionILi1000EEEEEvPT_S6_S6_PKS5_S8_S8_S8_PKfflPfPj)
        /*06f8*/ 	.word	0x00000000


	//----- nvinfo : EIATTR_MIN_STACK_SIZE
	.align		4
.L_297:
        /*06fc*/ 	.byte	0x04, 0x12
        /*06fe*/ 	.short	(.L_299 - .L_298)
	.align		4
.L_298:
        /*0700*/ 	.word	index@(_ZN13group_norm_v218gn_bwd_cuda_kernelI13__nv_bfloat16Li320ELi2ELi32ELi80ELi256ELb0ELb1ELi32ELi320ELi320ELi4ELb1ELi32ELb0ELb0ELNS_15WgradSyncMethodE3ENS_16CompileConditionILi1000EEEEEvPT_S6_S6_PKS5_S8_S8_S8_PKfflPfPj)
        /*0704*/ 	.word	0x00000000


	//----- nvinfo : EIATTR_MIN_STACK_SIZE
	.align		4
.L_299:
        /*0708*/ 	.byte	0x04, 0x12
        /*070a*/ 	.short	(.L_301 - .L_300)
	.align		4
.L_300:
        /*070c*/ 	.word	index@(_ZN13group_norm_v218gn_bwd_cuda_kernelI13__nv_bfloat16Li320ELi3ELi32ELi80ELi256ELb0ELb1ELi32ELi320ELi320ELi4ELb1ELi40ELb0ELb0ELNS_15WgradSyncMethodE3ENS_16CompileConditionILi1000EEEEEvPT_S6_S6_PKS5_S8_S8_S8_PKfflPfPj)
        /*0710*/ 	.word	0x00000000


	//----- nvinfo : EIATTR_MIN_STACK_SIZE
	.align		4
.L_301:
        /*0714*/ 	.byte	0x04, 0x12
        /*0716*/ 	.short	(.L_303 - .L_302)
	.align		4
.L_302:
        /*0718*/ 	.word	index@(_ZN13group_norm_v218gn_bwd_cuda_kernelI13__nv_bfloat16Li320ELi3ELi32ELi80ELi256ELb0ELb1ELi32ELi320ELi320ELi4ELb1ELi48ELb0ELb0ELNS_15WgradSyncMethodE3ENS_16CompileConditionILi1000EEEEEvPT_S6_S6_PKS5_S8_S8_S8_PKfflPfPj)
        /*071c*/ 	.word	0x00000000


	//----- nvinfo : EIATTR_MIN_STACK_SIZE
	.align		4
.L_303:
        /*0720*/ 	.byte	0x04, 0x12
        /*0722*/ 	.short	(.L_305 - .L_304)
	.align		4
.L_304:
        /*0724*/ 	.word	index@(_ZN13group_norm_v218gn_bwd_cuda_kernelI13__nv_bfloat16Li320ELi3ELi16ELi160ELi256ELb1ELb1ELi8ELi320ELi320ELi4ELb1ELi10ELb0ELb0ELNS_15WgradSyncMethodE2ENS_16CompileConditionILi1000EEEEEvPT_S6_S6_PKS5_S8_S8_S8_PKfflPfPj)
        /*0728*/ 	.word	0x00000000


	//----- nvinfo : EIATTR_MIN_STACK_SIZE
	.align		4
.L_305:
        /*072c*/ 	.byte	0x04, 0x12
        /*072e*/ 	.short	(.L_307 - .L_306)
	.align		4
.L_306:
        /*0730*/ 	.word	index@(_ZN13group_norm_v218gn_bwd_cuda_kernelI13__nv_bfloat16Li320ELi1ELi16ELi160ELi256ELb1ELb1ELi16ELi320ELi320ELi4ELb1ELi9ELb0ELb0ELNS_15WgradSyncMethodE2ENS_16CompileConditionILi1000EEEEEvPT_S6_S6_PKS5_S8_S8_S8_PKfflPfPj)
        /*0734*/ 	.word	0x00000000


	//----- nvinfo : EIATTR_MIN_STACK_SIZE
	.align		4
.L_307:
        /*0738*/ 	.byte	0x04, 0x12
        /*073a*/ 	.short	(.L_309 - .L_308)
	.align		4
.L_308:
        /*073c*/ 	.word	index@(_ZN13group_norm_v218gn_bwd_cuda_kernelI13__nv_bfloat16Li320ELi3ELi16ELi160ELi256ELb1ELb1ELi16ELi320ELi320ELi4ELb1ELi16ELb0ELb0ELNS_15WgradSyncMethodE3ENS_16CompileConditionILi1000EEEEEvPT_S6_S6_PKS5_S8_S8_S8_PKfflPfPj)
        /*0740*/ 	.word	0x00000000


	//----- nvinfo : EIATTR_MIN_STACK_SIZE
	.align		4
.L_309:
        /*0744*/ 	.byte	0x04, 0x12
        /*0746*/ 	.short	(.L_311 - .L_310)
	.align		4
.L_310:
        /*0748*/ 	.word	index@(_ZN13group_norm_v218gn_bwd_cuda_kernelI13__nv_bfloat16Li320ELi1ELi16ELi160ELi256ELb1ELb1ELi32ELi320ELi320ELi4ELb1ELi16ELb0ELb0ELNS_15WgradSyncMethodE3ENS_16CompileConditionILi1000EEEEEvPT_S6_S6_PKS5_S8_S8_S8_PKfflPfPj)
        /*074c*/ 	.word	0x00000000


	//----- nvinfo : EIATTR_MIN_STACK_SIZE
	.align		4
.L_311:
        /*0750*/ 	.byte	0x04, 0x12
        /*0752*/ 	.short	(.L_313 - .L_312)
	.align		4
.L_312:
        /*0754*/ 	.word	index@(_ZN13group_norm_v218gn_bwd_cuda_kernelI13__nv_bfloat16Li320ELi1ELi16ELi160ELi256ELb1ELb1ELi64ELi320ELi320ELi4ELb1ELi32ELb0ELb0ELNS_15WgradSyncMethodE3ENS_16CompileConditionILi1000EEEEEvPT_S6_S6_PKS5_S8_S8_S8_PKfflPfPj)
        /*0758*/ 	.word	0x00000000


	//----- nvinfo : EIATTR_MIN_STACK_SIZE
	.align		4
.L_313:
        /*075c*/ 	.byte	0x04, 0x12
        /*075e*/ 	.short	(.L_315 - .L_314)
	.align		4
.L_314:
        /*0760*/ 	.word	index@(_ZN13group_norm_v218gn_bwd_cuda_kernelI13__nv_bfloat16Li320ELi2ELi16ELi160ELi256ELb1ELb1ELi32ELi320ELi320ELi4ELb1ELi32ELb0ELb0ELNS_15WgradSyncMethodE3ENS_16CompileConditionILi1000EEEEEvPT_S6_S6_PKS5_S8_S8_S8_PKfflPfPj)
        /*0764*/ 	.word	0x00000000


	//----- nvinfo : EIATTR_MIN_STACK_SIZE
	.align		4
.L_315:
        /*0768*/ 	.byte	0x04, 0x12
        /*076a*/ 	.short	(.L_317 - .L_316)
	.align		4
.L_316:
        /*076c*/ 	.word	index@(_ZN13group_norm_v218gn_bwd_cuda_kernelI13__nv_bfloat16Li320ELi3ELi16ELi160ELi256ELb1ELb1ELi32ELi320ELi320ELi4ELb1ELi40ELb0ELb0ELNS_15WgradSyncMethodE3ENS_16CompileConditionILi1000EEEEEvPT_S6_S6_PKS5_S8_S8_S8_PKfflPfPj)
        /*0770*/ 	.word	0x00000000


	//----- nvinfo : EIATTR_MIN_STACK_SIZE
	.align		4
.L_317:
        /*0774*/ 	.byte	0x04, 0x12
        /*0776*/ 	.short	(.L_319 - .L_318)
	.align		4
.L_318:
        /*0778*/ 	.word	index@(_ZN13group_norm_v218gn_bwd_cuda_kernelI13__nv_bfloat16Li320ELi3ELi16ELi160ELi256ELb1ELb1ELi32ELi320ELi320ELi4ELb1ELi48ELb0ELb0ELNS_15WgradSyncMethodE3ENS_16CompileConditionILi1000EEEEEvPT_S6_S6_PKS5_S8_S8_S8_PKfflPfPj)
        /*077c*/ 	.word	0x00000000


	//----- nvinfo : EIATTR_MIN_STACK_SIZE
	.align		4
.L_319:
        /*0780*/ 	.byte	0x04, 0x12
        /*0782*/ 	.short	(.L_321 - .L_320)
	.align		4
.L_320:
        /*0784*/ 	.word	index@(_ZN13group_norm_v214gn_cuda_kernelI13__nv_bfloat16Li320ELi3ELi32ELi80ELi256ELb0ELi8ELi320ELi320ELi4ELb1ELi10ELb0ELb0ENS_16CompileConditionILi1000EEEEEvPT_PKS4_S7_S7_flPfS8_Pj)
        /*0788*/ 	.word	0x00000000


	//----- nvinfo : EIATTR_MIN_STACK_SIZE
	.align		4
.L_321:
        /*078c*/ 	.byte	0x04, 0x12
        /*078e*/ 	.short	(.L_323 - .L_322)
	.align		4
.L_322:
        /*0790*/ 	.word	index@(_ZN13group_norm_v214gn_cuda_kernelI13__nv_bfloat16Li320ELi1ELi32ELi80ELi256ELb0ELi16ELi320ELi320ELi4ELb1ELi9ELb0ELb0ENS_16CompileConditionILi1000EEEEEvPT_PKS4_S7_S7_flPfS8_Pj)
        /*0794*/ 	.word	0x00000000


	//----- nvinfo : EIATTR_MIN_STACK_SIZE
	.align		4
.L_323:
        /*0798*/ 	.byte	0x04, 0x12
        /*079a*/ 	.short	(.L_325 - .L_324)
	.align		4
.L_324:
        /*079c*/ 	.word	index@(_ZN13group_norm_v214gn_cuda_kernelI13__nv_bfloat16Li320ELi3ELi32ELi80ELi256ELb0ELi16ELi320ELi320ELi4ELb1ELi21ELb0ELb0ENS_16CompileConditionILi1000EEEEEvPT_PKS4_S7_S7_flPfS8_Pj)
        /*07a0*/ 	.word	0x00000000


	//----- nvinfo : EIATTR_MIN_STACK_SIZE
	.align		4
.L_325:
        /*07a4*/ 	.byte	0x04, 0x12
        /*07a6*/ 	.short	(.L_327 - .L_326)
	.align		4
.L_326:
        /*07a8*/ 	.word	index@(_ZN13group_norm_v214gn_cuda_kernelI13__nv_bfloat16Li320ELi1ELi32ELi80ELi256ELb0ELi32ELi320ELi320ELi4ELb1ELi18ELb0ELb0ENS_16CompileConditionILi1000EEEEEvPT_PKS4_S7_S7_flPfS8_Pj)
        /*07ac*/ 	.word	0x00000000


	//----- nvinfo : EIATTR_MIN_STACK_SIZE
	.align		4
.L_327:
        /*07b0*/ 	.byte	0x04, 0x12
        /*07b2*/ 	.short	(.L_329 - .L_328)
	.align		4
.L_328:
        /*07b4*/ 	.word	index@(_ZN13group_norm_v214gn_cuda_kernelI13__nv_bfloat16Li320ELi3ELi32ELi80ELi256ELb0ELi32ELi320ELi320ELi4ELb1ELi43ELb0ELb0ENS_16CompileConditionILi1000EEEEEvPT_PKS4_S7_S7_flPfS8_Pj)
        /*07b8*/ 	.word	0x00000000


	//----- nvinfo : EIATTR_MIN_STACK_SIZE
	.align		4
.L_329:
        /*07bc*/ 	.byte	0x04, 0x12
        /*07be*/ 	.short	(.L_331 - .L_330)
	.align		4
.L_330:
        /*07c0*/ 	.word	index@(_ZN13group_norm_v214gn_cuda_kernelI13__nv_bfloat16Li320ELi1ELi32ELi80ELi256ELb0ELi64ELi320ELi320ELi4ELb1ELi37ELb0ELb0ENS_16CompileConditionILi1000EEEEEvPT_PKS4_S7_S7_flPfS8_Pj)
        /*07c4*/ 	.word	0x00000000


	//----- nvinfo : EIATTR_MIN_STACK_SIZE
	.align		4
.L_331:
        /*07c8*/ 	.byte	0x04, 0x12
        /*07ca*/ 	.short	(.L_333 - .L_332)
	.align		4
.L_332:
        /*07cc*/ 	.word	index@(_ZN13group_norm_v214gn_cuda_kernelI13__nv_bfloat16Li320ELi1ELi32ELi80ELi256ELb0ELi128ELi320ELi320ELi4ELb1ELi74ELb0ELb0ENS_16CompileConditionILi1000EEEEEvPT_PKS4_S7_S7_flPfS8_Pj)
        /*07d0*/ 	.word	0x00000000


	//----- nvinfo : EIATTR_MIN_STACK_SIZE
	.align		4
.L_333:
        /*07d4*/ 	.byte	0x04, 0x12
        /*07d6*/ 	.short	(.L_335 - .L_334)
	.align		4
.L_334:
        /*07d8*/ 	.word	index@(_ZN13group_norm_v214gn_cuda_kernelI13__nv_bfloat16Li320ELi1ELi32ELi80ELi256ELb0ELi128ELi320ELi320ELi4ELb0ELi74ELb0ELb1ENS_16CompileConditionILi1000EEEEEvPT_PKS4_S7_S7_flPfS8_Pj)
        /*07dc*/ 	.word	0x00000000


	//----- nvinfo : EIATTR_MIN_STACK_SIZE
	.align		4
.L_335:
        /*07e0*/ 	.byte	0x04, 0x12
        /*07e2*/ 	.short	(.L_337 - .L_336)
	.align		4
.L_336:
        /*07e4*/ 	.word	index@(_ZN13group_norm_v214gn_cuda_kernelI13__nv_bfloat16Li320ELi3ELi32ELi80ELi256ELb0ELi64ELi320ELi320ELi4ELb1ELi87ELb0ELb0ENS_16CompileConditionILi1000EEEEEvPT_PKS4_S7_S7_flPfS8_Pj)
        /*07e8*/ 	.word	0x00000000


	//----- nvinfo : EIATTR_MIN_STACK_SIZE
	.align		4
.L_337:
        /*07ec*/ 	.byte	0x04, 0x12
        /*07ee*/ 	.short	(.L_339 - .L_338)
	.align		4
.L_338:
        /*07f0*/ 	.word	index@(_ZN13group_norm_v214gn_cuda_kernelI13__nv_bfloat16Li320ELi2ELi32ELi80ELi256ELb0ELi64ELi320ELi320ELi4ELb1ELi74ELb0ELb0ENS_16CompileConditionILi1000EEEEEvPT_PKS4_S7_S7_flPfS8_Pj)
        /*07f4*/ 	.word	0x00000000


	//----- nvinfo : EIATTR_MIN_STACK_SIZE
	.align		4
.L_339:
        /*07f8*/ 	.byte	0x04, 0x12
        /*07fa*/ 	.short	(.L_341 - .L_340)
	.align		4
.L_340:
        /*07fc*/ 	.word	index@(_ZN13group_norm_v214gn_cuda_kernelI13__nv_bfloat16Li320ELi3ELi16ELi160ELi256ELb1ELi8ELi320ELi320ELi4ELb1ELi10ELb0ELb0ENS_16CompileConditionILi1000EEEEEvPT_PKS4_S7_S7_flPfS8_Pj)
        /*0800*/ 	.word	0x00000000


	//----- nvinfo : EIATTR_MIN_STACK_SIZE
	.align		4
.L_341:
        /*0804*/ 	.byte	0x04, 0x12
        /*0806*/ 	.short	(.L_343 - .L_342)
	.align		4
.L_342:
        /*0808*/ 	.word	index@(_ZN13group_norm_v214gn_cuda_kernelI13__nv_bfloat16Li320ELi1ELi16ELi160ELi256ELb1ELi16ELi320ELi320ELi4ELb1ELi9ELb0ELb0ENS_16CompileConditionILi1000EEEEEvPT_PKS4_S7_S7_flPfS8_Pj)
        /*080c*/ 	.word	0x00000000


	//----- nvinfo : EIATTR_MIN_STACK_SIZE
	.align		4
.L_343:
        /*0810*/ 	.byte	0x04, 0x12
        /*0812*/ 	.short	(.L_345 - .L_344)
	.align		4
.L_344:
        /*0814*/ 	.word	index@(_ZN13group_norm_v214gn_cuda_kernelI13__nv_bfloat16Li320ELi3ELi16ELi160ELi256ELb1ELi16ELi320ELi320ELi4ELb1ELi21ELb0ELb0ENS_16CompileConditionILi1000EEEEEvPT_PKS4_S7_S7_flPfS8_Pj)
        /*0818*/ 	.word	0x00000000


	//----- nvinfo : EIATTR_MIN_STACK_SIZE
	.align		4
.L_345:
        /*081c*/ 	.byte	0x04, 0x12
        /*081e*/ 	.short	(.L_347 - .L_346)
	.align		4
.L_346:
        /*0820*/ 	.word	index@(_ZN13group_norm_v214gn_cuda_kernelI13__nv_bfloat16Li320ELi1ELi16ELi160ELi256ELb1ELi32ELi320ELi320ELi4ELb1ELi18ELb0ELb0ENS_16CompileConditionILi1000EEEEEvPT_PKS4_S7_S7_flPfS8_Pj)
        /*0824*/ 	.word	0x00000000


	//----- nvinfo : EIATTR_MIN_STACK_SIZE
	.align		4
.L_347:
        /*0828*/ 	.byte	0x04, 0x12
        /*082a*/ 	.short	(.L_349 - .L_348)
	.align		4
.L_348:
        /*082c*/ 	.word	index@(_ZN13group_norm_v214gn_cuda_kernelI13__nv_bfloat16Li320ELi3ELi16ELi160ELi256ELb1ELi32ELi320ELi320ELi4ELb1ELi43ELb0ELb0ENS_16CompileConditionILi1000EEEEEvPT_PKS4_S7_S7_flPfS8_Pj)
        /*0830*/ 	.word	0x00000000


	//----- nvinfo : EIATTR_MIN_STACK_SIZE
	.align		4
.L_349:
        /*0834*/ 	.byte	0x04, 0x12
        /*0836*/ 	.short	(.L_351 - .L_350)
	.align		4
.L_350:
        /*0838*/ 	.word	index@(_ZN13group_norm_v214gn_cuda_kernelI13__nv_bfloat16Li320ELi1ELi16ELi160ELi256ELb1ELi64ELi320ELi320ELi4ELb1ELi37ELb0ELb0ENS_16CompileConditionILi1000EEEEEvPT_PKS4_S7_S7_flPfS8_Pj)
        /*083c*/ 	.word	0x00000000


	//----- nvinfo : EIATTR_MIN_STACK_SIZE
	.align		4
.L_351:
        /*0840*/ 	.byte	0x04, 0x12
        /*0842*/ 	.short	(.L_353 - .L_352)
	.align		4
.L_352:
        /*0844*/ 	.word	index@(_ZN13group_norm_v214gn_cuda_kernelI13__nv_bfloat16Li320ELi1ELi16ELi160ELi256ELb1ELi128ELi320ELi320ELi4ELb1ELi74ELb0ELb0ENS_16CompileConditionILi1000EEEEEvPT_PKS4_S7_S7_flPfS8_Pj)
        /*0848*/ 	.word	0x00000000


	//----- nvinfo : EIATTR_MIN_STACK_SIZE
	.align		4
.L_353:
        /*084c*/ 	.byte	0x04, 0x12
        /*084e*/ 	.short	(.L_355 - .L_354)
	.align		4
.L_354:
        /*0850*/ 	.word	index@(_ZN13group_norm_v214gn_cuda_kernelI13__nv_bfloat16Li320ELi1ELi16ELi160ELi256ELb1ELi128ELi320ELi320ELi4ELb0ELi74ELb0ELb1ENS_16CompileConditionILi1000EEEEEvPT_PKS4_S7_S7_flPfS8_Pj)
        /*0854*/ 	.word	0x00000000


	//----- nvinfo : EIATTR_MIN_STACK_SIZE
	.align		4
.L_355:
        /*0858*/ 	.byte	0x04, 0x12
        /*085a*/ 	.short	(.L_357 - .L_356)
	.align		4
.L_356:
        /*085c*/ 	.word	index@(_ZN13group_norm_v214gn_cuda_kernelI13__nv_bfloat16Li320ELi3ELi16ELi160ELi256ELb1ELi64ELi320ELi320ELi4ELb1ELi87ELb0ELb0ENS_16CompileConditionILi1000EEEEEvPT_PKS4_S7_S7_flPfS8_Pj)
        /*0860*/ 	.word	0x00000000


	//----- nvinfo : EIATTR_MIN_STACK_SIZE
	.align		4
.L_357:
        /*0864*/ 	.byte	0x04, 0x12
        /*0866*/ 	.short	(.L_359 - .L_358)
	.align		4
.L_358:
        /*0868*/ 	.word	index@(_ZN13group_norm_v214gn_cuda_kernelI13__nv_bfloat16Li320ELi2ELi16ELi160ELi256ELb1ELi64ELi320ELi320ELi4ELb1ELi74ELb0ELb0ENS_16CompileConditionILi1000EEEEEvPT_PKS4_S7_S7_flPfS8_Pj)
        /*086c*/ 	.word	0x00000000


	//----- nvinfo : EIATTR_MIN_STACK_SIZE
	.align		4
.L_359:
        /*0870*/ 	.byte	0x04, 0x12
        /*0872*/ 	.short	(.L_361 - .L_360)
	.align		4
.L_360:
        /*0874*/ 	.word	index@(_ZN13group_norm_v218gn_bwd_cuda_kernelI6__halfLi320ELi3ELi32ELi80ELi256ELb0ELb1ELi8ELi320ELi320ELi4ELb1ELi10ELb0ELb0ELNS_15WgradSyncMethodE2ENS_16CompileConditionILi1000EEEEEvPT_S6_S6_PKS5_S8_S8_S8_PKfflPfPj)
        /*0878*/ 	.word	0x00000000


	//----- nvinfo : EIATTR_MIN_STACK_SIZE
	.align		4
.L_361:
        /*087c*/ 	.byte	0x04, 0x12
        /*087e*/ 	.short	(.L_363 - .L_362)
	.align		4
.L_362:
        /*0880*/ 	.word	index@(_ZN13group_norm_v218gn_bwd_cuda_kernelI6__halfLi320ELi1ELi32ELi80ELi256ELb0ELb1ELi16ELi320ELi320ELi4ELb1ELi9ELb0ELb0ELNS_15WgradSyncMethodE2ENS_16CompileConditionILi1000EEEEEvPT_S6_S6_PKS5_S8_S8_S8_PKfflPfPj)
        /*0884*/ 	.word	0x00000000


	//----- nvinfo : EIATTR_MIN_STACK_SIZE
	.align		4
.L_363:
        /*0888*/ 	.byte	0x04, 0x12
        /*088a*/ 	.short	(.L_365 - .L_364)
	.align		4
.L_364:
        /*088c*/ 	.word	index@(_ZN13group_norm_v218gn_bwd_cuda_kernelI6__halfLi320ELi3ELi32ELi80ELi256ELb0ELb1ELi16ELi320ELi320ELi4ELb1ELi16ELb0ELb0ELNS_15WgradSyncMethodE3ENS_16CompileConditionILi1000EEEEEvPT_S6_S6_PKS5_S8_S8_S8_PKfflPfPj)
        /*0890*/ 	.word	0x00000000


	//----- nvinfo : EIATTR_MIN_STACK_SIZE
	.align		4
.L_365:
        /*0894*/ 	.byte	0x04, 0x12
        /*0896*/ 	.short	(.L_367 - .L_366)
	.align		4
.L_366:
        /*0898*/ 	.word	index@(_ZN13group_norm_v218gn_bwd_cuda_kernelI6__halfLi320ELi1ELi32ELi80ELi256ELb0ELb1ELi32ELi320ELi320ELi4ELb1ELi16ELb0ELb0ELNS_15WgradSyncMethodE3ENS_16CompileConditionILi1000EEEEEvPT_S6_S6_PKS5_S8_S8_S8_PKfflPfPj)
        /*089c*/ 	.word	0x00000000


	//----- nvinfo : EIATTR_MIN_STACK_SIZE
	.align		4
.L_367:
        /*08a0*/ 	.byte	0x04, 0x12
        /*08a2*/ 	.short	(.L_369 - .L_368)
	.align		4
.L_368:
        /*08a4*/ 	.word	index@(_ZN13group_norm_v218gn_bwd_cuda_kernelI6__halfLi320ELi1ELi32ELi80ELi256ELb0ELb1ELi64ELi320ELi320ELi4ELb1ELi32ELb0ELb0ELNS_15WgradSyncMethodE3ENS_16CompileConditionILi1000EEEEEvPT_S6_S6_PKS5_S8_S8_S8_PKfflPfPj)
        /*08a8*/ 	.word	0x00000000


	//----- nvinfo : EIATTR_MIN_STACK_SIZE
	.align		4
.L_369:
        /*08ac*/ 	.byte	0x04, 0x12
        /*08ae*/ 	.short	(.L_371 - .L_370)
	.align		4
.L_370:
        /*08b0*/ 	.word	index@(_ZN13group_norm_v218gn_bwd_cuda_kernelI6__halfLi320ELi2ELi32ELi80ELi256ELb0ELb1ELi32ELi320ELi320ELi4ELb1ELi32ELb0ELb0ELNS_15WgradSyncMethodE3ENS_16CompileConditionILi1000EEEEEvPT_S6_S6_PKS5_S8_S8_S8_PKfflPfPj)
        /*08b4*/ 	.word	0x00000000


	//----- nvinfo : EIATTR_MIN_STACK_SIZE
	.align		4
.L_371:
        /*08b8*/ 	.byte	0x04, 0x12
        /*08ba*/ 	.short	(.L_373 - .L_372)
	.align		4
.L_372:
        /*08bc*/ 	.word	index@(_ZN13group_norm_v218gn_bwd_cuda_kernelI6__halfLi320ELi3ELi32ELi80ELi256ELb0ELb1ELi32ELi320ELi320ELi4ELb1ELi40ELb0ELb0ELNS_15WgradSyncMethodE3ENS_16CompileConditionILi1000EEEEEvPT_S6_S6_PKS5_S8_S8_S8_PKfflPfPj)
        /*08c0*/ 	.word	0x00000000


	//----- nvinfo : EIATTR_MIN_STACK_SIZE
	.align		4
.L_373:
        /*08c4*/ 	.byte	0x04, 0x12
        /*08c6*/ 	.short	(.L_375 - .L_374)
	.align		4
.L_374:
        /*08c8*/ 	.word	index@(_ZN13group_norm_v218gn_bwd_cuda_kernelI6__halfLi320ELi3ELi32ELi80ELi256ELb0ELb1ELi32ELi320ELi320ELi4ELb1ELi48ELb0ELb0ELNS_15WgradSyncMethodE3ENS_16CompileConditionILi1000EEEEEvPT_S6_S6_PKS5_S8_S8_S8_PKfflPfPj)
        /*08cc*/ 	.word	0x00000000


	//----- nvinfo : EIATTR_MIN_STACK_SIZE
	.align		4
.L_375:
        /*08d0*/ 	.byte	0x04, 0x12
        /*08d2*/ 	.short	(.L_377 - .L_376)
	.align		4
.L_376:
        /*08d4*/ 	.word	index@(_ZN13group_norm_v218gn_bwd_cuda_kernelI6__halfLi320ELi3ELi16ELi160ELi256ELb1ELb1ELi8ELi320ELi320ELi4ELb1ELi10ELb0ELb0ELNS_15WgradSyncMethodE2ENS_16CompileConditionILi1000EEEEEvPT_S6_S6_PKS5_S8_S8_S8_PKfflPfPj)
        /*08d8*/ 	.word	0x00000000


	//----- nvinfo : EIATTR_MIN_STACK_SIZE
	.align		4
.L_377:
        /*08dc*/ 	.byte	0x04, 0x12
        /*08de*/ 	.short	(.L_379 - .L_378)
	.align		4
.L_378:
        /*08e0*/ 	.word	index@(_ZN13group_norm_v218gn_bwd_cuda_kernelI6__halfLi320ELi1ELi16ELi160ELi256ELb1ELb1ELi16ELi320ELi320ELi4ELb1ELi9ELb0ELb0ELNS_15WgradSyncMethodE2ENS_16CompileConditionILi1000EEEEEvPT_S6_S6_PKS5_S8_S8_S8_PKfflPfPj)
        /*08e4*/ 	.word	0x00000000


	//----- nvinfo : EIATTR_MIN_STACK_SIZE
	.align		4
.L_379:
        /*08e8*/ 	.byte	0x04, 0x12
        /*08ea*/ 	.short	(.L_381 - .L_380)
	.align		4
.L_380:
        /*08ec*/ 	.word	index@(_ZN13group_norm_v218gn_bwd_cuda_kernelI6__halfLi320ELi3ELi16ELi160ELi256ELb1ELb1ELi16ELi320ELi320ELi4ELb1ELi16ELb0ELb0ELNS_15WgradSyncMethodE3ENS_16CompileConditionILi1000EEEEEvPT_S6_S6_PKS5_S8_S8_S8_PKfflPfPj)
        /*08f0*/ 	.word	0x00000000


	//----- nvinfo : EIATTR_MIN_STACK_SIZE
	.align		4
.L_381:
        /*08f4*/ 	.byte	0x04, 0x12
        /*08f6*/ 	.short	(.L_383 - .L_382)
	.align		4
.L_382:
        /*08f8*/ 	.word	index@(_ZN13group_norm_v218gn_bwd_cuda_kernelI6__halfLi320ELi1ELi16ELi160ELi256ELb1ELb1ELi32ELi320ELi320ELi4ELb1ELi16ELb0ELb0ELNS_15WgradSyncMethodE3ENS_16CompileConditionILi1000EEEEEvPT_S6_S6_PKS5_S8_S8_S8_PKfflPfPj)
        /*08fc*/ 	.word	0x00000000


	//----- nvinfo : EIATTR_MIN_STACK_SIZE
	.align		4
.L_383:
        /*0900*/ 	.byte	0x04, 0x12
        /*0902*/ 	.short	(.L_385 - .L_384)
	.align		4
.L_384:
        /*0904*/ 	.word	index@(_ZN13group_norm_v218gn_bwd_cuda_kernelI6__halfLi320ELi1ELi16ELi160ELi256ELb1ELb1ELi64ELi320ELi320ELi4ELb1ELi32ELb0ELb0ELNS_15WgradSyncMethodE3ENS_16CompileConditionILi1000EEEEEvPT_S6_S6_PKS5_S8_S8_S8_PKfflPfPj)
        /*0908*/ 	.word	0x00000000


	//----- nvinfo : EIATTR_MIN_STACK_SIZE
	.align		4
.L_385:
        /*090c*/ 	.byte	0x04, 0x12
        /*090e*/ 	.short	(.L_387 - .L_386)
	.align		4
.L_386:
        /*0910*/ 	.word	index@(_ZN13group_norm_v218gn_bwd_cuda_kernelI6__halfLi320ELi2ELi16ELi160ELi256ELb1ELb1ELi32ELi320ELi320ELi4ELb1ELi32ELb0ELb0ELNS_15WgradSyncMethodE3ENS_16CompileConditionILi1000EEEEEvPT_S6_S6_PKS5_S8_S8_S8_PKfflPfPj)
        /*0914*/ 	.word	0x00000000


	//----- nvinfo : EIATTR_MIN_STACK_SIZE
	.align		4
.L_387:
        /*0918*/ 	.byte	0x04, 0x12
        /*091a*/ 	.short	(.L_389 - .L_388)
	.align		4
.L_388:
        /*091c*/ 	.word	index@(_ZN13group_norm_v218gn_bwd_cuda_kernelI6__halfLi320ELi3ELi16ELi160ELi256ELb1ELb1ELi32ELi320ELi320ELi4ELb1ELi40ELb0ELb0ELNS_15WgradSyncMethodE3ENS_16CompileConditionILi1000EEEEEvPT_S6_S6_PKS5_S8_S8_S8_PKfflPfPj)
        /*0920*/ 	.word	0x00000000


	//----- nvinfo : EIATTR_MIN_STACK_SIZE
	.align		4
.L_389:
        /*0924*/ 	.byte	0x04, 0x12
        /*0926*/ 	.short	(.L_391 - .L_390)
	.align		4
.L_390:
        /*0928*/ 	.word	index@(_ZN13group_norm_v218gn_bwd_cuda_kernelI6__halfLi320ELi3ELi16ELi160ELi256ELb1ELb1ELi32ELi320ELi320ELi4ELb1ELi48ELb0ELb0ELNS_15WgradSyncMethodE3ENS_16CompileConditionILi1000EEEEEvPT_S6_S6_PKS5_S8_S8_S8_PKfflPfPj)
        /*092c*/ 	.word	0x00000000


	//----- nvinfo : EIATTR_MIN_STACK_SIZE
	.align		4
.L_391:
        /*0930*/ 	.byte	0x04, 0x12
        /*0932*/ 	.short	(.L_393 - .L_392)
	.align		4
.L_392:
        /*0934*/ 	.word	index@(_ZN13group_norm_v214gn_cuda_kernelI6__halfLi320ELi3ELi32ELi80ELi256ELb0ELi8ELi320ELi320ELi4ELb1ELi10ELb0ELb0ENS_16CompileConditionILi1000EEEEEvPT_PKS4_S7_S7_flPfS8_Pj)
        /*0938*/ 	.word	0x00000000


	//----- nvinfo : EIATTR_MIN_STACK_SIZE
	.align		4
.L_393:
        /*093c*/ 	.byte	0x04, 0x12
        /*093e*/ 	.short	(.L_395 - .L_394)
	.align		4
.L_394:
        /*0940*/ 	.word	index@(_ZN13group_norm_v214gn_cuda_kernelI6__halfLi320ELi1ELi32ELi80ELi256ELb0ELi16ELi320ELi320ELi4ELb1ELi9ELb0ELb0ENS_16CompileConditionILi1000EEEEEvPT_PKS4_S7_S7_flPfS8_Pj)
        /*0944*/ 	.word	0x00000000


	//----- nvinfo : EIATTR_MIN_STACK_SIZE
	.align		4
.L_395:
        /*0948*/ 	.byte	0x04, 0x12
        /*094a*/ 	.short	(.L_397 - .L_396)
	.align		4
.L_396:
        /*094c*/ 	.word	index@(_ZN13group_norm_v214gn_cuda_kernelI6__halfLi320ELi3ELi32ELi80ELi256ELb0ELi16ELi320ELi320ELi4ELb1ELi21ELb0ELb0ENS_16CompileConditionILi1000EEEEEvPT_PKS4_S7_S7_flPfS8_Pj)
        /*0950*/ 	.word	0x00000000


	//----- nvinfo : EIATTR_MIN_STACK_SIZE
	.align		4
.L_397:
        /*0954*/ 	.byte	0x04, 0x12
        /*0956*/ 	.short	(.L_399 - .L_398)
	.align		4
.L_398:
        /*0958*/ 	.word	index@(_ZN13group_norm_v214gn_cuda_kernelI6__halfLi320ELi1ELi32ELi80ELi256ELb0ELi32ELi320ELi320ELi4ELb1ELi18ELb0ELb0ENS_16CompileConditionILi1000EEEEEvPT_PKS4_S7_S7_flPfS8_Pj)
        /*095c*/ 	.word	0x00000000


	//----- nvinfo : EIATTR_MIN_STACK_SIZE
	.align		4
.L_399:
        /*0960*/ 	.byte	0x04, 0x12
        /*0962*/ 	.short	(.L_401 - .L_400)
	.align		4
.L_400:
        /*0964*/ 	.word	index@(_ZN13group_norm_v214gn_cuda_kernelI6__halfLi320ELi3ELi32ELi80ELi256ELb0ELi32ELi320ELi320ELi4ELb1ELi43ELb0ELb0ENS_16CompileConditionILi1000EEEEEvPT_PKS4_S7_S7_flPfS8_Pj)
        /*0968*/ 	.word	0x00000000


	//----- nvinfo : EIATTR_MIN_STACK_SIZE
	.align		4
.L_401:
        /*096c*/ 	.byte	0x04, 0x12
        /*096e*/ 	.short	(.L_403 - .L_402)
	.align		4
.L_402:
        /*0970*/ 	.word	index@(_ZN13group_norm_v214gn_cuda_kernelI6__halfLi320ELi1ELi32ELi80ELi256ELb0ELi64ELi320ELi320ELi4ELb1ELi37ELb0ELb0ENS_16CompileConditionILi1000EEEEEvPT_PKS4_S7_S7_flPfS8_Pj)
        /*0974*/ 	.word	0x00000000


	//----- nvinfo : EIATTR_MIN_STACK_SIZE
	.align		4
.L_403:
        /*0978*/ 	.byte	0x04, 0x12
        /*097a*/ 	.short	(.L_405 - .L_404)
	.align		4
.L_404:
        /*097c*/ 	.word	index@(_ZN13group_norm_v214gn_cuda_kernelI6__halfLi320ELi1ELi32ELi80ELi256ELb0ELi128ELi320ELi320ELi4ELb1ELi74ELb0ELb0ENS_16CompileConditionILi1000EEEEEvPT_PKS4_S7_S7_flPfS8_Pj)
        /*0980*/ 	.word	0x00000000


	//----- nvinfo : EIATTR_MIN_STACK_SIZE
	.align		4
.L_405:
        /*0984*/ 	.byte	0x04, 0x12
        /*0986*/ 	.short	(.L_407 - .L_406)
	.align		4
.L_406:
        /*0988*/ 	.word	index@(_ZN13group_norm_v214gn_cuda_kernelI6__halfLi320ELi1ELi32ELi80ELi256ELb0ELi128ELi320ELi320ELi4ELb0ELi74ELb0ELb1ENS_16CompileConditionILi1000EEEEEvPT_PKS4_S7_S7_flPfS8_Pj)
        /*098c*/ 	.word	0x00000000


	//----- nvinfo : EIATTR_MIN_STACK_SIZE
	.align		4
.L_407:
        /*0990*/ 	.byte	0x04, 0x12
        /*0992*/ 	.short	(.L_409 - .L_408)
	.align		4
.L_408:
        /*0994*/ 	.word	index@(_ZN13group_norm_v214gn_cuda_kernelI6__halfLi320ELi3ELi32ELi80ELi256ELb0ELi64ELi320ELi320ELi4ELb1ELi87ELb0ELb0ENS_16CompileConditionILi1000EEEEEvPT_PKS4_S7_S7_flPfS8_Pj)
        /*0998*/ 	.word	0x00000000


	//----- nvinfo : EIATTR_MIN_STACK_SIZE
	.align		4
.L_409:
        /*099c*/ 	.byte	0x04, 0x12
        /*099e*/ 	.short	(.L_411 - .L_410)
	.align		4
.L_410:
        /*09a0*/ 	.word	index@(_ZN13group_norm_v214gn_cuda_kernelI6__halfLi320ELi2ELi32ELi80ELi256ELb0ELi64ELi320ELi320ELi4ELb1ELi74ELb0ELb0ENS_16CompileConditionILi1000EEEEEvPT_PKS4_S7_S7_flPfS8_Pj)
        /*09a4*/ 	.word	0x00000000


	//----- nvinfo : EIATTR_MIN_STACK_SIZE
	.align		4
.L_411:
        /*09a8*/ 	.byte	0x04, 0x12
        /*09aa*/ 	.short	(.L_413 - .L_412)
	.align		4
.L_412:
        /*09ac*/ 	.word	index@(_ZN13group_norm_v214gn_cuda_kernelI6__halfLi320ELi3ELi16ELi160ELi256ELb1ELi8ELi320ELi320ELi4ELb1ELi10ELb0ELb0ENS_16CompileConditionILi1000EEEEEvPT_PKS4_S7_S7_flPfS8_Pj)
        /*09b0*/ 	.word	0x00000000


	//----- nvinfo : EIATTR_MIN_STACK_SIZE
	.align		4
.L_413:
        /*09b4*/ 	.byte	0x04, 0x12
        /*09b6*/ 	.short	(.L_415 - .L_414)
	.align		4
.L_414:
        /*09b8*/ 	.word	index@(_ZN13group_norm_v214gn_cuda_kernelI6__halfLi320ELi1ELi16ELi160ELi256ELb1ELi16ELi320ELi320ELi4ELb1ELi9ELb0ELb0ENS_16CompileConditionILi1000EEEEEvPT_PKS4_S7_S7_flPfS8_Pj)
        /*09bc*/ 	.word	0x00000000


	//----- nvinfo : EIATTR_MIN_STACK_SIZE
	.align		4
.L_415:
        /*09c0*/ 	.byte	0x04, 0x12
        /*09c2*/ 	.short	(.L_417 - .L_416)
	.align		4
.L_416:
        /*09c4*/ 	.word	index@(_ZN13group_norm_v214gn_cuda_kernelI6__halfLi320ELi3ELi16ELi160ELi256ELb1ELi16ELi320ELi320ELi4ELb1ELi21ELb0ELb0ENS_16CompileConditionILi1000EEEEEvPT_PKS4_S7_S7_flPfS8_Pj)
        /*09c8*/ 	.word	0x00000000


	//----- nvinfo : EIATTR_MIN_STACK_SIZE
	.align		4
.L_417:
        /*09cc*/ 	.byte	0x04, 0x12
        /*09ce*/ 	.short	(.L_419 - .L_418)
	.align		4
.L_418:
        /*09d0*/ 	.word	index@(_ZN13group_norm_v214gn_cuda_kernelI6__halfLi320ELi1ELi16ELi160ELi256ELb1ELi32ELi320ELi320ELi4ELb1ELi18ELb0ELb0ENS_16CompileConditionILi1000EEEEEvPT_PKS4_S7_S7_flPfS8_Pj)
        /*09d4*/ 	.word	0x00000000


	//----- nvinfo : EIATTR_MIN_STACK_SIZE
	.align		4
.L_419:
        /*09d8*/ 	.byte	0x04, 0x12
        /*09da*/ 	.short	(.L_421 - .L_420)
	.align		4
.L_420:
        /*09dc*/ 	.word	index@(_ZN13group_norm_v214gn_cuda_kernelI6__halfLi320ELi3ELi16ELi160ELi256ELb1ELi32ELi320ELi320ELi4ELb1ELi43ELb0ELb0ENS_16CompileConditionILi1000EEEEEvPT_PKS4_S7_S7_flPfS8_Pj)
        /*09e0*/ 	.word	0x00000000


	//----- nvinfo : EIATTR_MIN_STACK_SIZE
	.align		4
.L_421:
        /*09e4*/ 	.byte	0x04, 0x12
        /*09e6*/ 	.short	(.L_423 - .L_422)
	.align		4
.L_422:
        /*09e8*/ 	.word	index@(_ZN13group_norm_v214gn_cuda_kernelI6__halfLi320ELi1ELi16ELi160ELi256ELb1ELi64ELi320ELi320ELi4ELb1ELi37ELb0ELb0ENS_16CompileConditionILi1000EEEEEvPT_PKS4_S7_S7_flPfS8_Pj)
        /*09ec*/ 	.word	0x00000000


	//----- nvinfo : EIATTR_MIN_STACK_SIZE
	.align		4
.L_423:
        /*09f0*/ 	.byte	0x04, 0x12
        /*09f2*/ 	.short	(.L_425 - .L_424)
	.align		4
.L_424:
        /*09f4*/ 	.word	index@(_ZN13group_norm_v214gn_cuda_kernelI6__halfLi320ELi1ELi16ELi160ELi256ELb1ELi128ELi320ELi320ELi4ELb1ELi74ELb0ELb0ENS_16CompileConditionILi1000EEEEEvPT_PKS4_S7_S7_flPfS8_Pj)
        /*09f8*/ 	.word	0x00000000


	//----- nvinfo : EIATTR_MIN_STACK_SIZE
	.align		4
.L_425:
        /*09fc*/ 	.byte	0x04, 0x12
        /*09fe*/ 	.short	(.L_427 - .L_426)
	.align		4
.L_426:
        /*0a00*/ 	.word	index@(_ZN13group_norm_v214gn_cuda_kernelI6__halfLi320ELi1ELi16ELi160ELi256ELb1ELi128ELi320ELi320ELi4ELb0ELi74ELb0ELb1ENS_16CompileConditionILi1000EEEEEvPT_PKS4_S7_S7_flPfS8_Pj)
        /*0a04*/ 	.word	0x00000000


	//----- nvinfo : EIATTR_MIN_STACK_SIZE
	.align		4
.L_427:
        /*0a08*/ 	.byte	0x04, 0x12
        /*0a0a*/ 	.short	(.L_429 - .L_428)
	.align		4
.L_428:
        /*0a0c*/ 	.word	index@(_ZN13group_norm_v214gn_cuda_kernelI6__halfLi320ELi3ELi16ELi160ELi256ELb1ELi64ELi320ELi320ELi4ELb1ELi87ELb0ELb0ENS_16CompileConditionILi1000EEEEEvPT_PKS4_S7_S7_flPfS8_Pj)
        /*0a10*/ 	.word	0x00000000


	//----- nvinfo : EIATTR_MIN_STACK_SIZE
	.align		4
.L_429:
        /*0a14*/ 	.byte	0x04, 0x12
        /*0a16*/ 	.short	(.L_431 - .L_430)
	.align		4
.L_430:
        /*0a18*/ 	.word	index@(_ZN13group_norm_v214gn_cuda_kernelI6__halfLi320ELi2ELi16ELi160ELi256ELb1ELi64ELi320ELi320ELi4ELb1ELi74ELb0ELb0ENS_16CompileConditionILi1000EEEEEvPT_PKS4_S7_S7_flPfS8_Pj)
        /*0a1c*/ 	.word	0x00000000
.L_431:


//--------------------- .nv.compat                --------------------------
	.section	.nv.compat,"",@"SHT_CUDA_COMPAT_INFO"
	.align	4
        /*0000*/ 	.byte	0x02, 0x09, 0x01, 0x00, 0x02, 0x02, 0x01, 0x00, 0x02, 0x05, 0x05, 0x00, 0x03, 0x07, 0x01, 0x01
        /*0010*/ 	.byte	0x02, 0x03, 0x00, 0x00, 0x02, 0x06, 0x01, 0x00, 0x04, 0x0b, 0x08, 0x00, 0x00, 0x00, 0x00, 0x00
        /*0020*/ 	.byte	0x00, 0x00, 0x00, 0x00


//--------------------- .nv.info._ZN13group_norm_v218gn_bwd_cuda_kernelI13__nv_bfloat16Li320ELi3ELi32ELi80ELi256ELb0ELb1ELi8ELi320ELi320ELi4ELb1ELi10ELb0ELb0ELNS_15WgradSyncMethodE2ENS_16CompileConditionILi1000EEEEEvPT_S6_S6_PKS5_S8_S8_S8_PKfflPfPj --------------------------
	.section	.nv.info._ZN13group_norm_v218gn_bwd_cuda_kernelI13__nv_bfloat16Li320ELi3ELi32ELi80ELi256ELb0ELb1ELi8ELi320ELi320ELi4ELb1ELi10ELb0ELb0ELNS_15WgradSyncMethodE2ENS_16CompileConditionILi1000EEEEEvPT_S6_S6_PKS5_S8_S8_S8_PKfflPfPj,"",@"SHT_CUDA_INFO"
	.sectionflags	@""
	.align	4


	//----- nvinfo : EIATTR_CUDA_API_VERSION
	.align		4
        /*0000*/ 	.byte	0x04, 0x37
        /*0002*/ 	.short	(.L_433 - .L_432)
.L_432:
        /*0004*/ 	.word	0x00000082


	//----- nvinfo : EIATTR_KPARAM_INFO
	.align		4
.L_433:
        /*0008*/ 	.byte	0x04, 0x17
        /*000a*/ 	.short	(.L_435 - .L_434)
.L_434:
        /*000c*/ 	.word	0x00000000
        /*0010*/ 	.short	0x000b
        /*0012*/ 	.short	0x0058
        /*0014*/ 	.byte	0x00, 0xf5, 0x21, 0x00


	//----- nvinfo : EIATTR_KPARAM_INFO
	.align		4
.L_435:
        /*0018*/ 	.byte	0x04, 0x17
        /*001a*/ 	.short	(.L_437 - .L_436)
.L_436:
        /*001c*/ 	.word	0x00000000
        /*0020*/ 	.short	0x000a
        /*0022*/ 	.short	0x0050
        /*0024*/ 	.byte	0x00, 0xf5, 0x21, 0x00


	//----- nvinfo : EIATTR_KPARAM_INFO
	.align		4
.L_437:
        /*0028*/ 	.byte	0x04, 0x17
        /*002a*/ 	.short	(.L_439 - .L_438)
.L_438:
        /*002c*/ 	.word	0x00000000
        /*0030*/ 	.short	0x0009
        /*0032*/ 	.short	0x0048
        /*0034*/ 	.byte	0x00, 0xf0, 0x21, 0x00


	//----- nvinfo : EIATTR_KPARAM_INFO
	.align		4
.L_439:
        /*0038*/ 	.byte	0x04, 0x17
        /*003a*/ 	.short	(.L_441 - .L_440)
.L_440:
        /*003c*/ 	.word	0x00000000
        /*0040*/ 	.short	0x0008
        /*0042*/ 	.short	0x0040
        /*0044*/ 	.byte	0x00, 0xf0, 0x11, 0x00


	//----- nvinfo : EIATTR_KPARAM_INFO
	.align		4
.L_441:
        /*0048*/ 	.byte	0x04, 0x17
        /*004a*/ 	.short	(.L_443 - .L_442)
.L_442:
        /*004c*/ 	.word	0x00000000
        /*0050*/ 	.short	0x0007
        /*0052*/ 	.short	0x0038
        /*0054*/ 	.byte	0x00, 0xf5, 0x21, 0x00


	//----- nvinfo : EIATTR_KPARAM_INFO
	.align		4
.L_443:
        /*0058*/ 	.byte	0x04, 0x17
        /*005a*/ 	.short	(.L_445 - .L_444)
.L_444:
        /*005c*/ 	.word	0x00000000
        /*0060*/ 	.short	0x0006
        /*0062*/ 	.short	0x0030
        /*0064*/ 	.byte	0x00, 0xf5, 0x21, 0x00


	//----- nvinfo : EIATTR_KPARAM_INFO
	.align		4
.L_445:
        /*0068*/ 	.byte	0x04, 0x17
        /*006a*/ 	.short	(.L_447 - .L_446)
.L_446:
        /*006c*/ 	.word	0x00000000
        /*0070*/ 	.short	0x0005
        /*0072*/ 	.short	0x0028
        /*0074*/ 	.byte	0x00, 0xf5, 0x21, 0x00


	//----- nvinfo : EIATTR_KPARAM_INFO
	.align		4
.L_447:
        /*0078*/ 	.byte	0x04, 0x17
        /*007a*/ 	.short	(.L_449 - .L_448)
.L_448:
        /*007c*/ 	.word	0x00000000
        /*0080*/ 	.short	0x0004
        /*0082*/ 	.short	0x0020
        /*0084*/ 	.byte	0x00, 0xf5, 0x21, 0x00


	//----- nvinfo : EIATTR_KPARAM_INFO
	.align		4
.L_449:
        /*0088*/ 	.byte	0x04, 0x17
        /*008a*/ 	.short	(.L_451 - .L_450)
.L_450:
        /*008c*/ 	.word	0x00000000
        /*0090*/ 	.short	0x0003
        /*0092*/ 	.short	0x0018
        /*0094*/ 	.byte	0x00, 0xf5, 0x21, 0x00


	//----- nvinfo : EIATTR_KPARAM_INFO
	.align		4
.L_451:
        /*0098*/ 	.byte	0x04, 0x17
        /*009a*/ 	.short	(.L_453 - .L_452)
.L_452:
        /*009c*/ 	.word	0x00000000
        /*00a0*/ 	.short	0x0002
        /*00a2*/ 	.short	0x0010
        /*00a4*/ 	.byte	0x00, 0xf5, 0x21, 0x00


	//----- nvinfo : EIATTR_KPARAM_INFO
	.align		4
.L_453:
        /*00a8*/ 	.byte	0x04, 0x17
        /*00aa*/ 	.short	(.L_455 - .L_454)
.L_454:
        /*00ac*/ 	.word	0x00000000
        /*00b0*/ 	.short	0x0001
        /*00b2*/ 	.short	0x0008
        /*00b4*/ 	.byte	0x00, 0xf5, 0x21, 0x00


	//----- nvinfo : EIATTR_KPARAM_INFO
	.align		4
.L_455:
        /*00b8*/ 	.byte	0x04, 0x17
        /*00ba*/ 	.short	(.L_457 - .L_456)
.L_456:
        /*00bc*/ 	.word	0x00000000
        /*00c0*/ 	.short	0x0000
        /*00c2*/ 	.short	0x0000
        /*00c4*/ 	.byte	0x00, 0xf5, 0x21, 0x00


	//----- nvinfo : EIATTR_SPARSE_MMA_MASK
	.align		4
.L_457:
        /*00c8*/ 	.byte	0x03, 0x50
        /*00ca*/ 	.short	0x0000


	//----- nvinfo : EIATTR_MAXREG_COUNT
	.align		4
        /*00cc*/ 	.byte	0x03, 0x1b
        /*00ce*/ 	.short	0x0040


	//----- nvinfo : EIATTR_MERCURY_ISA_VERSION
	.align		4
        /*00d0*/ 	.byte	0x03, 0x5f
        /*00d2*/ 	.short	0x0101


	//----- nvinfo : EIATTR_VRC_CTA_INIT_COUNT
	.align		4
        /*00d4*/ 	.byte	0x02, 0x4a
	.zero		1
	.zero		1


	//----- nvinfo : EIATTR_EXIT_INSTR_OFFSETS
	.align		4
        /*00d8*/ 	.byte	0x04, 0x1c
        /*00da*/ 	.short	(.L_459 - .L_458)


	//   ....[0]....
.L_458:
        /*00dc*/ 	.word	0x00000010


	//----- nvinfo : EIATTR_MAX_THREADS
	.align		4
.L_459:
        /*00e0*/ 	.byte	0x04, 0x05
        /*00e2*/ 	.short	(.L_461 - .L_460)
.L_460:
        /*00e4*/ 	.word	0x00000140
        /*00e8*/ 	.word	0x00000001
        /*00ec*/ 	.word	0x00000001


	//----- nvinfo : EIATTR_CBANK_PARAM_SIZE
	.align		4
.L_461:
        /*00f0*/ 	.byte	0x03, 0x19
        /*00f2*/ 	.short	0x0060


	//----- nvinfo : EIATTR_PARAM_CBANK
	.align		4
        /*00f4*/ 	.byte	0x04, 0x0a
        /*00f6*/ 	.short	(.L_463 - .L_462)
	.align		4
.L_462:
        /*00f8*/ 	.word	index@(.nv.constant0._ZN13group_norm_v218gn_bwd_cuda_kernelI13__nv_bfloat16Li320ELi3ELi32ELi80ELi256ELb0ELb1ELi8ELi320ELi320ELi4ELb1ELi10ELb0ELb0ELNS_15WgradSyncMethodE2ENS_16CompileConditionILi1000EEEEEvPT_S6_S6_PKS5_S8_S8_S8_PKfflPfPj)
        /*00fc*/ 	.short	0x0380
        /*00fe*/ 	.short	0x0060


	//----- nvinfo : EIATTR_SW_WAR
	.align		4
.L_463:
        /*0100*/ 	.byte	0x04, 0x36
        /*0102*/ 	.short	(.L_465 - .L_464)
.L_464:
        /*0104*/ 	.word	0x00000008
.L_465:


//--------------------- .nv.info._ZN13group_norm_v218gn_bwd_cuda_kernelI13__nv_bfloat16Li320ELi1ELi32ELi80ELi256ELb0ELb1ELi16ELi320ELi320ELi4ELb1ELi9ELb0ELb0ELNS_15WgradSyncMethodE2ENS_16CompileConditionILi1000EEEEEvPT_S6_S6_PKS5_S8_S8_S8_PKfflPfPj --------------------------
	.section	.nv.info._ZN13group_norm_v218gn_bwd_cuda_kernelI13__nv_bfloat16Li320ELi1ELi32ELi80ELi256ELb0ELb1ELi16ELi320ELi320ELi4ELb1ELi9ELb0ELb0ELNS_15WgradSyncMethodE2ENS_16CompileConditionILi1000EEEEEvPT_S6_S6_PKS5_S8_S8_S8_PKfflPfPj,"",@"SHT_CUDA_INFO"
	.sectionflags	@""
	.align	4


	//----- nvinfo : EIATTR_CUDA_API_VERSION
	.align		4
        /*0000*/ 	.byte	0x04, 0x37
        /*0002*/ 	.short	(.L_467 - .L_466)
.L_466:
        /*0004*/ 	.word	0x00000082


	//----- nvinfo : EIATTR_KPARAM_INFO
	.align		4
.L_467:
        /*0008*/ 	.byte	0x04, 0x17
        /*000a*/ 	.short	(.L_469 - .L_468)
.L_468:
        /*000c*/ 	.word	0x00000000
        /*0010*/ 	.short	0x000b
        /*0012*/ 	.short	0x0058
        /*0014*/ 	.byte	0x00, 0xf5, 0x21, 0x00


	//----- nvinfo : EIATTR_KPARAM_INFO
	.align		4
.L_469:
        /*0018*/ 	.byte	0x04, 0x17
        /*001a*/ 	.short	(.L_471 - .L_470)
.L_470:
        /*001c*/ 	.word	0x00000000
        /*0020*/ 	.short	0x000a
        /*0022*/ 	.short	0x0050
        /*0024*/ 	.byte	0x00, 0xf5, 0x21, 0x00


	//----- nvinfo : EIATTR_KPARAM_INFO
	.align		4
.L_471:
        /*0028*/ 	.byte	0x04, 0x17
        /*002a*/ 	.short	(.L_473 - .L_472)
.L_472:
        /*002c*/ 	.word	0x00000000
        /*0030*/ 	.short	0x0009
        /*0032*/ 	.short	0x0048
        /*0034*/ 	.byte	0x00, 0xf0, 0x21, 0x00


	//----- nvinfo : EIATTR_KPARAM_INFO
	.align		4
.L_473:
        /*0038*/ 	.byte	0x04, 0x17
        /*003a*/ 	.short	(.L_475 - .L_474)
.L_474:
        /*003c*/ 	.word	0x00000000
        /*0040*/ 	.short	0x0008
        /*0042*/ 	.short	0x0040
        /*0044*/ 	.byte	0x00, 0xf0, 0x11, 0x00


	//----- nvinfo : EIATTR_KPARAM_INFO
	.align		4
.L_475:
        /*0048*/ 	.byte	0x04, 0x17
        /*004a*/ 	.short	(.L_477 - .L_476)
.L_476:
        /*004c*/ 	.word	0x00000000
        /*0050*/ 	.short	0x0007
        /*0052*/ 	.short	0x0038
        /*0054*/ 	.byte	0x00, 0xf5, 0x21, 0x00


	//----- nvinfo : EIATTR_KPARAM_INFO
	.align		4
.L_477:
        /*0058*/ 	.byte	0x04, 0x17
        /*005a*/ 	.short	(.L_479 - .L_478)
.L_478:
        /*005c*/ 	.word	0x00000000
        /*0060*/ 	.short	0x0006
        /*0062*/ 	.short	0x0030
        /*0064*/ 	.byte	0x00, 0xf5, 0x21, 0x00


	//----- nvinfo : EIATTR_KPARAM_INFO
	.align		4
.L_479:
        /*0068*/ 	.byte	0x04, 0x17
        /*006a*/ 	.short	(.L_481 - .L_480)
.L_480:
        /*006c*/ 	.word	0x00000000
        /*0070*/ 	.short	0x0005
        /*0072*/ 	.short	0x0028
        /*0074*/ 	.byte	0x00, 0xf5, 0x21, 0x00


	//----- nvinfo : EIATTR_KPARAM_INFO
	.align		4
.L_481:
        /*0078*/ 	.byte	0x04, 0x17
        /*007a*/ 	.short	(.L_483 - .L_482)
.L_482:
        /*007c*/ 	.word	0x00000000
        /*0080*/ 	.short	0x0004
        /*0082*/ 	.short	0x0020
        /*0084*/ 	.byte	0x00, 0xf5, 0x21, 0x00


	//----- nvinfo : EIATTR_KPARAM_INFO
	.align		4
.L_483:
        /*0088*/ 	.byte	0x04, 0x17
        /*008a*/ 	.short	(.L_485 - .L_484)
.L_484:
        /*008c*/ 	.word	0x00000000
        /*0090*/ 	.short	0x0003
        /*0092*/ 	.short	0x0018
        /*0094*/ 	.byte	0x00, 0xf5, 0x21, 0x00


	//----- nvinfo : EIATTR_KPARAM_INFO
	.align		4
.L_485:
        /*0098*/ 	.byte	0x04, 0x17
        /*009a*/ 	.short	(.L_487 - .L_486)
.L_486:
        /*009c*/ 	.word	0x00000000
        /*00a0*/ 	.short	0x0002
        /*00a2*/ 	.short	0x0010
        /*00a4*/ 	.byte	0x00, 0xf5, 0x21, 0x00


	//----- nvinfo : EIATTR_KPARAM_INFO
	.align		4
.L_487:
        /*00a8*/ 	.byte	0x04, 0x17
        /*00aa*/ 	.short	(.L_489 - .L_488)
.L_488:
        /*00ac*/ 	.word	0x00000000
        /*00b0*/ 	.short	0x0001
        /*00b2*/ 	.short	0x0008
        /*00b4*/ 	.byte	0x00, 0xf5, 0x21, 0x00


	//----- nvinfo : EIATTR_KPARAM_INFO
	.align		4
.L_489:
        /*00b8*/ 	.byte	0x04, 0x17
        /*00ba*/ 	.short	(.L_491 - .L_490)
.L_490:
        /*00bc*/ 	.word	0x00000000
        /*00c0*/ 	.short	0x0000
        /*00c2*/ 	.short	0x0000
        /*00c4*/ 	.byte	0x00, 0xf5, 0x21, 0x00


	//----- nvinfo : EIATTR_SPARSE_MMA_MASK
	.align		4
.L_491:
        /*00c8*/ 	.byte	0x03, 0x50
        /*00ca*/ 	.short	0x0000


	//----- nvinfo : EIATTR_MAXREG_COUNT
	.align		4
        /*00cc*/ 	.byte	0x03, 0x1b
        /*00ce*/ 	.short	0x00a8


	//----- nvinfo : EIATTR_MERCURY_ISA_VERSION
	.align		4
        /*00d0*/ 	.byte	0x03, 0x5f
        /*00d2*/ 	.short	0x0101


	//----- nvinfo : EIATTR_VRC_CTA_INIT_COUNT
	.align		4
        /*00d4*/ 	.byte	0x02, 0x4a
	.zero		1
	.zero		1


	//----- nvinfo : EIATTR_EXIT_INSTR_OFFSETS
	.align		4
        /*00d8*/ 	.byte	0x04, 0x1c
        /*00da*/ 	.short	(.L_493 - .L_492)


	//   ....[0]....
.L_492:
        /*00dc*/ 	.word	0x00000010


	//----- nvinfo : EIATTR_MAX_THREADS
	.align		4
.L_493:
        /*00e0*/ 	.byte	0x04, 0x05
        /*00e2*/ 	.short	(.L_495 - .L_494)
.L_494:
        /*00e4*/ 	.word	0x00000140
        /*00e8*/ 	.word	0x00000001
        /*00ec*/ 	.word	0x00000001


	//----- nvinfo : EIATTR_CBANK_PARAM_SIZE
	.align		4
.L_495:
        /*00f0*/ 	.byte	0x03, 0x19
        /*00f2*/ 	.short	0x0060


	//----- nvinfo : EIATTR_PARAM_CBANK
	.align		4
        /*00f4*/ 	.byte	0x04, 0x0a
        /*00f6*/ 	.short	(.L_497 - .L_496)
	.align		4
.L_496:
        /*00f8*/ 	.word	index@(.nv.constant0._ZN13group_norm_v218gn_bwd_cuda_kernelI13__nv_bfloat16Li320ELi1ELi32ELi80ELi256ELb0ELb1ELi16ELi320ELi320ELi4ELb1ELi9ELb0ELb0ELNS_15WgradSyncMethodE2ENS_16CompileConditionILi1000EEEEEvPT_S6_S6_PKS5_S8_S8_S8_PKfflPfPj)
        /*00fc*/ 	.short	0x0380
        /*00fe*/ 	.short	0x0060


	//----- nvinfo : EIATTR_SW_WAR
	.align		4
.L_497:
        /*0100*/ 	.byte	0x04, 0x36
        /*0102*/ 	.short	(.L_499 - .L_498)
.L_498:
        /*0104*/ 	.word	0x00000008
.L_499:


//--------------------- .nv.info._ZN13group_norm_v218gn_bwd_cuda_kernelI13__nv_bfloat16Li320ELi3ELi32ELi80ELi256ELb0ELb1ELi16ELi320ELi320ELi4ELb1ELi16ELb0ELb0ELNS_15WgradSyncMethodE3ENS_16CompileConditionILi1000EEEEEvPT_S6_S6_PKS5_S8_S8_S8_PKfflPfPj --------------------------
	.section	.nv.info._ZN13group_norm_v218gn_bwd_cuda_kernelI13__nv_bfloat16Li320ELi3ELi32ELi80ELi256ELb0ELb1ELi16ELi320ELi320ELi4ELb1ELi16ELb0ELb0ELNS_15WgradSyncMethodE3ENS_16CompileConditionILi1000EEEEEvPT_S6_S6_PKS5_S8_S8_S8_PKfflPfPj,"",@"SHT_CUDA_INFO"
	.sectionflags	@""
	.align	4


	//----- nvinfo : EIATTR_CUDA_API_VERSION
	.align		4
        /*0000*/ 	.byte	0x04, 0x37
        /*0002*/ 	.short	(.L_501 - .L_500)
.L_500:
        /*0004*/ 	.word	0x00000082


	//----- nvinfo : EIATTR_KPARAM_INFO
	.align		4
.L_501:
        /*0008*/ 	.byte	0x04, 0x17
        /*000a*/ 	.short	(.L_503 - .L_502)
.L_502:
        /*000c*/ 	.word	0x00000000
        /*0010*/ 	.short	0x000b
        /*0012*/ 	.short	0x0058
        /*0014*/ 	.byte	0x00, 0xf5, 0x21, 0x00


	//----- nvinfo : EIATTR_KPARAM_INFO
	.align		4
.L_503:
        /*0018*/ 	.byte	0x04, 0x17
        /*001a*/ 	.short	(.L_505 - .L_504)
.L_504:
        /*001c*/ 	.word	0x00000000
        /*0020*/ 	.short	0x000a
        /*0022*/ 	.short	0x0050
        /*0024*/ 	.byte	0x00, 0xf5, 0x21, 0x00


	//----- nvinfo : EIATTR_KPARAM_INFO
	.align		4
.L_505:
        /*0028*/ 	.byte	0x04, 0x17
        /*002a*/ 	.short	(.L_507 - .L_506)
.L_506:
        /*002c*/ 	.word	0x00000000
        /*0030*/ 	.short	0x0009
        /*0032*/ 	.short	0x0048
        /*0034*/ 	.byte	0x00, 0xf0, 0x21, 0x00


	//----- nvinfo : EIATTR_KPARAM_INFO
	.align		4
.L_507:
        /*0038*/ 	.byte	0x04, 0x17
        /*003a*/ 	.short	(.L_509 - .L_508)
.L_508:
        /*003c*/ 	.word	0x00000000
        /*0040*/ 	.short	0x0008
        /*0042*/ 	.short	0x0040
        /*0044*/ 	.byte	0x00, 0xf0, 0x11, 0x00


	//----- nvinfo : EIATTR_KPARAM_INFO
	.align		4
.L_509:
        /*0048*/ 	.byte	0x04, 0x17
        /*004a*/ 	.short	(.L_511 - .L_510)
.L_510:
        /*004c*/ 	.word	0x00000000
        /*0050*/ 	.short	0x0007
        /*0052*/ 	.short	0x0038
        /*0054*/ 	.byte	0x00, 0xf5, 0x21, 0x00


	//----- nvinfo : EIATTR_KPARAM_INFO
	.align		4
.L_511:
        /*0058*/ 	.byte	0x04, 0x17
        /*005a*/ 	.short	(.L_513 - .L_512)
.L_512:
        /*005c*/ 	.word	0x00000000
        /*0060*/ 	.short	0x0006
        /*0062*/ 	.short	0x0030
        /*0064*/ 	.byte	0x00, 0xf5, 0x21, 0x00


	//----- nvinfo : EIATTR_KPARAM_INFO
	.align		4
.L_513:
        /*0068*/ 	.byte	0x04, 0x17
        /*006a*/ 	.short	(.L_515 - .L_514)
.L_514:
        /*006c*/ 	.word	0x00000000
        /*0070*/ 	.short	0x0005
        /*0072*/ 	.short	0x0028
        /*0074*/ 	.byte	0x00, 0xf5, 0x21, 0x00


	//----- nvinfo : EIATTR_KPARAM_INFO
	.align		4
.L_515:
        /*0078*/ 	.byte	0x04, 0x17
        /*007a*/ 	.short	(.L_517 - .L_516)
.L_516:
        /*007c*/ 	.word	0x00000000
        /*0080*/ 	.short	0x0004
        /*0082*/ 	.short	0x0020
        /*0084*/ 	.byte	0x00, 0xf5, 0x21, 0x00


	//----- nvinfo : EIATTR_KPARAM_INFO
	.align		4
.L_517:
        /*0088*/ 	.byte	0x04, 0x17
        /*008a*/ 	.short	(.L_519 - .L_518)
.L_518:
        /*008c*/ 	.word	0x00000000
        /*0090*/ 	.short	0x0003
        /*0092*/ 	.short	0x0018
        /*0094*/ 	.byte	0x00, 0xf5, 0x21, 0x00


	//----- nvinfo : EIATTR_KPARAM_INFO
	.align		4
.L_519:
        /*0098*/ 	.byte	0x04, 0x17
        /*009a*/ 	.short	(.L_521 - .L_520)
.L_520:
        /*009c*/ 	.word	0x00000000
        /*00a0*/ 	.short	0x0002
        /*00a2*/ 	.short	0x0010
        /*00a4*/ 	.byte	0x00, 0xf5, 0x21, 0x00


	//----- nvinfo : EIATTR_KPARAM_INFO
	.align		4
.L_521:
        /*00a8*/ 	.byte	0x04, 0x17
        /*00aa*/ 	.short	(.L_523 - .L_522)
.L_522:
        /*00ac*/ 	.word	0x00000000
        /*00b0*/ 	.short	0x0001
        /*00b2*/ 	.short	0x0008
        /*00b4*/ 	.byte	0x00, 0xf5, 0x21, 0x00


	//----- nvinfo : EIATTR_KPARAM_INFO
	.align		4
.L_523:
        /*00b8*/ 	.byte	0x04, 0x17
        /*00ba*/ 	.short	(.L_525 - .L_524)
.L_524:
        /*00bc*/ 	.word	0x00000000
        /*00c0*/ 	.short	0x0000
        /*00c2*/ 	.short	0x0000
        /*00c4*/ 	.byte	0x00, 0xf5, 0x21, 0x00


	//----- nvinfo : EIATTR_SPARSE_MMA_MASK
	.align		4
.L_525:
        /*00c8*/ 	.byte	0x03, 0x50
        /*00ca*/ 	.short	0x0000


	//----- nvinfo : EIATTR_MAXREG_COUNT
	.align		4
        /*00cc*/ 	.byte	0x03, 0x1b
        /*00ce*/ 	.short	0x0040


	//----- nvinfo : EIATTR_MERCURY_ISA_VERSION
	.align		4
        /*00d0*/ 	.byte	0x03, 0x5f
        /*00d2*/ 	.short	0x0101


	//----- nvinfo : EIATTR_VRC_CTA_INIT_COUNT
	.align		4
        /*00d4*/ 	.byte	0x02, 0x4a
	.zero		1
	.zero		1


	//----- nvinfo : EIATTR_EXIT_INSTR_OFFSETS
	.align		4
        /*00d8*/ 	.byte	0x04, 0x1c
        /*00da*/ 	.short	(.L_527 - .L_526)


	//   ....[0]....
.L_526:
        /*00dc*/ 	.word	0x00000010


	//----- nvinfo : EIATTR_MAX_THREADS
	.align		4
.L_527:
        /*00e0*/ 	.byte	0x04, 0x05
        /*00e2*/ 	.short	(.L_529 - .L_528)
.L_528:
        /*00e4*/ 	.word	0x00000140
        /*00e8*/ 	.word	0x00000001
        /*00ec*/ 	.word	0x00000001


	//----- nvinfo : EIATTR_CBANK_PARAM_SIZE
	.align		4
.L_529:
        /*00f0*/ 	.byte	0x03, 0x19
        /*00f2*/ 	.short	0x0060


	//----- nvinfo : EIATTR_PARAM_CBANK
	.align		4
        /*00f4*/ 	.byte	0x04, 0x0a
        /*00f6*/ 	.short	(.L_531 - .L_530)
	.align		4
.L_530:
        /*00f8*/ 	.word	index@(.nv.constant0._ZN13group_norm_v218gn_bwd_cuda_kernelI13__nv_bfloat16Li320ELi3ELi32ELi80ELi256ELb0ELb1ELi16ELi320ELi320ELi4ELb1ELi16ELb0ELb0ELNS_15WgradSyncMethodE3ENS_16CompileConditionILi1000EEEEEvPT_S6_S6_PKS5_S8_S8_S8_PKfflPfPj)
        /*00fc*/ 	.short	0x0380
        /*00fe*/ 	.short	0x0060


	//----- nvinfo : EIATTR_SW_WAR
	.align		4
.L_531:
        /*0100*/ 	.byte	0x04, 0x36
        /*0102*/ 	.short	(.L_533 - .L_532)
.L_532:
        /*0104*/ 	.word	0x00000008
.L_533:


//--------------------- .nv.info._ZN13group_norm_v218gn_bwd_cuda_kernelI13__nv_bfloat16Li320ELi1ELi32ELi80ELi256ELb0ELb1ELi32ELi320ELi320ELi4ELb1ELi16ELb0ELb0ELNS_15WgradSyncMethodE3ENS_16CompileConditionILi1000EEEEEvPT_S6_S6_PKS5_S8_S8_S8_PKfflPfPj --------------------------
	.section	.nv.info._ZN13group_norm_v218gn_bwd_cuda_kernelI13__nv_bfloat16Li320ELi1ELi32ELi80ELi256ELb0ELb1ELi32ELi320ELi320ELi4ELb1ELi16ELb0ELb0ELNS_15WgradSyncMethodE3ENS_16CompileConditionILi1000EEEEEvPT_S6_S6_PKS5_S8_S8_S8_PKfflPfPj,"",@"SHT_CUDA_INFO"
	.sectionflags	@""
	.align	4


	//----- nvinfo : EIATTR_CUDA_API_VERSION
	.align		4
        /*0000*/ 	.byte	0x04, 0x37
        /*0002*/ 	.short	(.L_535 - .L_534)
.L_534:
        /*0004*/ 	.word	0x00000082


	//----- nvinfo : EIATTR_KPARAM_INFO
	.align		4
.L_535:
        /*0008*/ 	.byte	0x04, 0x17
        /*000a*/ 	.short	(.L_537 - .L_536)
.L_536:
        /*000c*/ 	.word	0x00000000
        /*0010*/ 	.short	0x000b
        /*0012*/ 	.short	0x0058
        /*0014*/ 	.byte	0x00, 0xf5, 0x21, 0x00


	//----- nvinfo : EIATTR_KPARAM_INFO
	.align		4
.L_537:
        /*0018*/ 	.byte	0x04, 0x17
        /*001a*/ 	.short	(.L_539 - .L_538)
.L_538:
        /*001c*/ 	.word	0x00000000
        /*0020*/ 	.short	0x000a
        /*0022*/ 	.short	0x0050
        /*0024*/ 	.byte	0x00, 0xf5, 0x21, 0x00


	//----- nvinfo : EIATTR_KPARAM_INFO
	.align		4
.L_539:
        /*0028*/ 	.byte	0x04, 0x17
        /*002a*/ 	.short	(.L_541 - .L_540)
.L_540:
        /*002c*/ 	.word	0x00000000
        /*0030*/ 	.short	0x0009
        /*0032*/ 	.short	0x0048
        /*0034*/ 	.byte	0x00, 0xf0, 0x21, 0x00


	//----- nvinfo : EIATTR_KPARAM_INFO
	.align		4
.L_541:
        /*0038*/ 	.byte	0x04, 0x17
        /*003a*/ 	.short	(.L_543 - .L_542)
.L_542:
        /*003c*/ 	.word	0x00000000
        /*0040*/ 	.short	0x0008
        /*0042*/ 	.short	0x0040
        /*0044*/ 	.byte	0x00, 0xf0, 0x11, 0x00


	//----- nvinfo : EIATTR_KPARAM_INFO
	.align		4
.L_543:
        /*0048*/ 	.byte	0x04, 0x17
        /*004a*/ 	.short	(.L_545 - .L_544)
.L_544:
        /*004c*/ 	.word	0x00000000
        /*0050*/ 	.short	0x0007
        /*0052*/ 	.short	0x0038
        /*0054*/ 	.byte	0x00, 0xf5, 0x21, 0x00


	//----- nvinfo : EIATTR_KPARAM_INFO
	.align		4
.L_545:
        /*0058*/ 	.byte	0x04, 0x17
        /*005a*/ 	.short	(.L_547 - .L_546)
.L_546:
        /*005c*/ 	.word	0x00000000
        /*0060*/ 	.short	0x0006
        /*0062*/ 	.short	0x0030
        /*0064*/ 	.byte	0x00, 0xf5, 0x21, 0x00


	//----- nvinfo : EIATTR_KPARAM_INFO
	.align		4
.L_547:
        /*0068*/ 	.byte	0x04, 0x17
        /*006a*/ 	.short	(.L_549 - .L_548)
.L_548:
        /*006c*/ 	.word	0x00000000
        /*0070*/ 	.short	0x0005
        /*0072*/ 	.short	0x0028
        /*0074*/ 	.byte	0x00, 0xf5, 0x21, 0x00


	//----- nvinfo : EIATTR_KPARAM_INFO
	.align		4
.L_549:
        /*0078*/ 	.byte	0x04, 0x17
        /*007a*/ 	.short	(.L_551 - .L_550)
.L_550:
        /*007c*/ 	.word	0x00000000
        /*0080*/ 	.short	0x0004
        /*0082*/ 	.short	0x0020
        /*0084*/ 	.byte	0x00, 0xf5, 0x21, 0x00


	//----- nvinfo : EIATTR_KPARAM_INFO
	.align		4
.L_551:
        /*0088*/ 	.byte	0x04, 0x17
        /*008a*/ 	.short	(.L_553 - .L_552)
.L_552:
        /*008c*/ 	.word	0x00000000
        /*0090*/ 	.short	0x0003
        /*0092*/ 	.short	0x0018
        /*0094*/ 	.byte	0x00, 0xf5, 0x21, 0x00


	//----- nvinfo : EIATTR_KPARAM_INFO
	.align		4
.L_553:
        /*0098*/ 	.byte	0x04, 0x17
        /*009a*/ 	.short	(.L_555 - .L_554)
.L_554:
        /*009c*/ 	.word	0x00000000
        /*00a0*/ 	.short	0x0002
        /*00a2*/ 	.short	0x0010
        /*00a4*/ 	.byte	0x00, 0xf5, 0x21, 0x00


	//----- nvinfo : EIATTR_KPARAM_INFO
	.align		4
.L_555:
        /*00a8*/ 	.byte	0x04, 0x17
        /*00aa*/ 	.short	(.L_557 - .L_556)
.L_556:
        /*00ac*/ 	.word	0x00000000
        /*00b0*/ 	.short	0x0001
        /*00b2*/ 	.short	0x0008
        /*00b4*/ 	.byte	0x00, 0xf5, 0x21, 0x00


	//----- nvinfo : EIATTR_KPARAM_INFO
	.align		4
.L_557:
        /*00b8*/ 	.byte	0x04, 0x17
        /*00ba*/ 	.short	(.L_559 - .L_558)
.L_558:
        /*00bc*/ 	.word	0x00000000
        /*00c0*/ 	.short	0x0000
        /*00c2*/ 	.short	0x0000
        /*00c4*/ 	.byte	0x00, 0xf5, 0x21, 0x00


	//----- nvinfo : EIATTR_SPARSE_MMA_MASK
	.align		4
.L_559:
        /*00c8*/ 	.byte	0x03, 0x50
        /*00ca*/ 	.short	0x0000


	//----- nvinfo : EIATTR_MAXREG_COUNT
	.align		4
        /*00cc*/ 	.byte	0x03, 0x1b
        /*00ce*/ 	.short	0x00a8


	//----- nvinfo : EIATTR_MERCURY_ISA_VERSION
	.align		4
        /*00d0*/ 	.byte	0x03, 0x5f
        /*00d2*/ 	.short	0x0101


	//----- nvinfo : EIATTR_VRC_CTA_INIT_COUNT
	.align		4
        /*00d4*/ 	.byte	0x02, 0x4a
	.zero		1
	.zero		1


	//----- nvinfo : EIATTR_EXIT_INSTR_OFFSETS
	.align		4
        /*00d8*/ 	.byte	0x04, 0x1c
        /*00da*/ 	.short	(.L_561 - .L_560)


	//   ....[0]....
.L_560:
        /*00dc*/ 	.word	0x00000010


	//----- nvinfo : EIATTR_MAX_THREADS
	.align		4
.L_561:
        /*00e0*/ 	.byte	0x04, 0x05
        /*00e2*/ 	.short	(.L_563 - .L_562)
.L_562:
        /*00e4*/ 	.word	0x00000140
        /*00e8*/ 	.word	0x00000001
        /*00ec*/ 	.word	0x00000001


	//----- nvinfo : EIATTR_CBANK_PARAM_SIZE
	.align		4
.L_563:
        /*00f0*/ 	.byte	0x03, 0x19
        /*00f2*/ 	.short	0x0060


	//----- nvinfo : EIATTR_PARAM_CBANK
	.align		4
        /*00f4*/ 	.byte	0x04, 0x0a
        /*00f6*/ 	.short	(.L_565 - .L_564)
	.align		4
.L_564:
        /*00f8*/ 	.word	index@(.nv.constant0._ZN13group_norm_v218gn_bwd_cuda_kernelI13__nv_bfloat16Li320ELi1ELi32ELi80ELi256ELb0ELb1ELi32ELi320ELi320ELi4ELb1ELi16ELb0ELb0ELNS_15WgradSyncMethodE3ENS_16CompileConditionILi1000EEEEEvPT_S6_S6_PKS5_S8_S8_S8_PKfflPfPj)
        /*00fc*/ 	.short	0x0380
        /*00fe*/ 	.short	0x0060


	//----- nvinfo : EIATTR_SW_WAR
	.align		4
.L_565:
        /*0100*/ 	.byte	0x04, 0x36
        /*0102*/ 	.short	(.L_567 - .L_566)
.L_566:
        /*0104*/ 	.word	0x00000008
.L_567:


//--------------------- .nv.info._ZN13group_norm_v218gn_bwd_cuda_kernelI13__nv_bfloat16Li320ELi1ELi32ELi80ELi256ELb0ELb1ELi64ELi320ELi320ELi4ELb1ELi32ELb0ELb0ELNS_15WgradSyncMethodE3ENS_16CompileConditionILi1000EEEEEvPT_S6_S6_PKS5_S8_S8_S8_PKfflPfPj --------------------------
	.section	.nv.info._ZN13group_norm_v218gn_bwd_cuda_kernelI13__nv_bfloat16Li320ELi1ELi32ELi80ELi256ELb0ELb1ELi64ELi320ELi320ELi4ELb1ELi32ELb0ELb0ELNS_15WgradSyncMethodE3ENS_16CompileConditionILi1000EEEEEvPT_S6_S6_PKS5_S8_S8_S8_PKfflPfPj,"",@"SHT_CUDA_INFO"
	.sectionflags	@""
	.align	4


	//----- nvinfo : EIATTR_CUDA_API_VERSION
	.align		4
        /*0000*/ 	.byte	0x04, 0x37
        /*0002*/ 	.short	(.L_569 - .L_568)
.L_568:
        /*0004*/ 	.word	0x00000082


	//----- nvinfo : EIATTR_KPARAM_INFO
	.align		4
.L_569:
        /*0008*/ 	.byte	0x04, 0x17
        /*000a*/ 	.short	(.L_571 - .L_570)
.L_570:
        /*000c*/ 	.word	0x00000000
        /*0010*/ 	.short	0x000b
        /*0012*/ 	.short	0x0058
        /*0014*/ 	.byte	0x00, 0xf5, 0x21, 0x00


	//----- nvinfo : EIATTR_KPARAM_INFO
	.align		4
.L_571:
        /*0018*/ 	.byte	0x04, 0x17
        /*001a*/ 	.short	(.L_573 - .L_572)
.L_572:
        /*001c*/ 	.word	0x00000000
        /*0020*/ 	.short	0x000a
        /*0022*/ 	.short	0x0050
        /*0024*/ 	.byte	0x00, 0xf5, 0x21, 0x00


	//----- nvinfo : EIATTR_KPARAM_INFO
	.align		4
.L_573:
        /*0028*/ 	.byte	0x04, 0x17
        /*002a*/ 	.short	(.L_575 - .L_574)
.L_574:
        /*002c*/ 	.word	0x00000000
        /*0030*/ 	.short	0x0009
        /*0032*/ 	.short	0x0048
        /*0034*/ 	.byte	0x00, 0xf0, 0x21, 0x00


	//----- nvinfo : EIATTR_KPARAM_INFO
	.align		4
.L_575:
        /*0038*/ 	.byte	0x04, 0x17
        /*003a*/ 	.short	(.L_577 - .L_576)
.L_576:
        /*003c*/ 	.word	0x00000000
        /*0040*/ 	.short	0x0008
        /*0042*/ 	.short	0x0040
        /*0044*/ 	.byte	0x00, 0xf0, 0x11, 0x00


	//----- nvinfo : EIATTR_KPARAM_INFO
	.align		4
.L_577:
        /*0048*/ 	.byte	0x04, 0x17
        /*004a*/ 	.short	(.L_579 - .L_578)
.L_578:
        /*004c*/ 	.word	0x00000000
        /*0050*/ 	.short	0x0007
        /*0052*/ 	.short	0x0038
        /*0054*/ 	.byte	0x00, 0xf5, 0x21, 0x00


	//----- nvinfo : EIATTR_KPARAM_INFO
	.align		4
.L_579:
        /*0058*/ 	.byte	0x04, 0x17
        /*005a*/ 	.short	(.L_581 - .L_580)
.L_580:
        /*005c*/ 	.word	0x00000000
        /*0060*/ 	.short	0x0006
        /*0062*/ 	.short	0x0030
        /*0064*/ 	.byte	0x00, 0xf5, 0x21, 0x00


	//----- nvinfo : EIATTR_KPARAM_INFO
	.align		4
.L_581:
        /*0068*/ 	.byte	0x04, 0x17
        /*006a*/ 	.short	(.L_583 - .L_582)
.L_582:
        /*006c*/ 	.word	0x00000000
        /*0070*/ 	.short	0x0005
        /*0072*/ 	.short	0x0028
        /*0074*/ 	.byte	0x00, 0xf5, 0x21, 0x00


	//----- nvinfo : EIATTR_KPARAM_INFO
	.align		4
.L_583:
        /*0078*/ 	.byte	0x04, 0x17
        /*007a*/ 	.short	(.L_585 - .L_584)
.L_584:
        /*007c*/ 	.word	0x00000000
        /*0080*/ 	.short	0x0004
        /*0082*/ 	.short	0x0020
        /*0084*/ 	.byte	0x00, 0xf5, 0x21, 0x00


	//----- nvinfo : EIATTR_KPARAM_INFO
	.align		4
.L_585:
        /*0088*/ 	.byte	0x04, 0x17
        /*008a*/ 	.short	(.L_587 - .L_586)
.L_586:
        /*008c*/ 	.word	0x00000000
        /*0090*/ 	.short	0x0003
        /*0092*/ 	.short	0x0018
        /*0094*/ 	.byte	0x00, 0xf5, 0x21, 0x00


	//----- nvinfo : EIATTR_KPARAM_INFO
	.align		4
.L_587:
        /*0098*/ 	.byte	0x04, 0x17
        /*009a*/ 	.short	(.L_589 - .L_588)
.L_588:
        /*009c*/ 	.word	0x00000000
        /*00a0*/ 	.short	0x0002
        /*00a2*/ 	.short	0x0010
        /*00a4*/ 	.byte	0x00, 0xf5, 0x21, 0x00


	//----- nvinfo : EIATTR_KPARAM_INFO
	.align		4
.L_589:
        /*00a8*/ 	.byte	0x04, 0x17
        /*00aa*/ 	.short	(.L_591 - .L_590)
.L_590:
        /*00ac*/ 	.word	0x00000000
        /*00b0*/ 	.short	0x0001
        /*00b2*/ 	.short	0x0008
        /*00b4*/ 	.byte	0x00, 0xf5, 0x21, 0x00


	//----- nvinfo : EIATTR_KPARAM_INFO
	.align		4
.L_591:
        /*00b8*/ 	.byte	0x04, 0x17
        /*00ba*/ 	.short	(.L_593 - .L_592)
.L_592:
        /*00bc*/ 	.word	0x00000000
        /*00c0*/ 	.short	0x0000
        /*00c2*/ 	.short	0x0000
        /*00c4*/ 	.byte	0x00, 0xf5, 0x21, 0x00


	//----- nvinfo : EIATTR_SPARSE_MMA_MASK
	.align		4
.L_593:
        /*00c8*/ 	.byte	0x03, 0x50
        /*00ca*/ 	.short	0x0000


	//----- nvinfo : EIATTR_MAXREG_COUNT
	.align		4
        /*00cc*/ 	.byte	0x03, 0x1b
        /*00ce*/ 	.short	0x00a8


	//----- nvinfo : EIATTR_MERCURY_ISA_VERSION
	.align		4
        /*00d0*/ 	.byte	0x03, 0x5f
        /*00d2*/ 	.short	0x0101


	//----- nvinfo : EIATTR_VRC_CTA_INIT_COUNT
	.align		4
        /*00d4*/ 	.byte	0x02, 0x4a
	.zero		1
	.zero		1


	//----- nvinfo : EIATTR_EXIT_INSTR_OFFSETS
	.align		4
        /*00d8*/ 	.byte	0x04, 0x1c
        /*00da*/ 	.short	(.L_595 - .L_594)


	//   ....[0]....
.L_594:
        /*00dc*/ 	.word	0x00000010


	//----- nvinfo : EIATTR_MAX_THREADS
	.align		4
.L_595:
        /*00e0*/ 	.byte	0x04, 0x05
        /*00e2*/ 	.short	(.L_597 - .L_596)
.L_596:
        /*00e4*/ 	.word	0x00000140
        /*00e8*/ 	.word	0x00000001
        /*00ec*/ 	.word	0x00000001


	//----- nvinfo : EIATTR_CBANK_PARAM_SIZE
	.align		4
.L_597:
        /*00f0*/ 	.byte	0x03, 0x19
        /*00f2*/ 	.short	0x0060


	//----- nvinfo : EIATTR_PARAM_CBANK
	.align		4
        /*00f4*/ 	.byte	0x04, 0x0a
        /*00f6*/ 	.short	(.L_599 - .L_598)
	.align		4
.L_598:
        /*00f8*/ 	.word	index@(.nv.constant0._ZN13group_norm_v218gn_bwd_cuda_kernelI13__nv_bfloat16Li320ELi1ELi32ELi80ELi256ELb0ELb1ELi64ELi320ELi320ELi4ELb1ELi32ELb0ELb0ELNS_15WgradSyncMethodE3ENS_16CompileConditionILi1000EEEEEvPT_S6_S6_PKS5_S8_S8_S8_PKfflPfPj)
        /*00fc*/ 	.short	0x0380
        /*00fe*/ 	.short	0x0060


	//----- nvinfo : EIATTR_SW_WAR
	.align		4
.L_599:
        /*0100*/ 	.byte	0x04, 0x36
        /*0102*/ 	.short	(.L_601 - .L_600)
.L_600:
        /*0104*/ 	.word	0x00000008
.L_601:


//--------------------- .nv.info._ZN13group_norm_v218gn_bwd_cuda_kernelI13__nv_bfloat16Li320ELi2ELi32ELi80ELi256ELb0ELb1ELi32ELi320ELi320ELi4ELb1ELi32ELb0ELb0ELNS_15WgradSyncMethodE3ENS_16CompileConditionILi1000EEEEEvPT_S6_S6_PKS5_S8_S8_S8_PKfflPfPj --------------------------
	.section	.nv.info._ZN13group_norm_v218gn_bwd_cuda_kernelI13__nv_bfloat16Li320ELi2ELi32ELi80ELi256ELb0ELb1ELi32ELi320ELi320ELi4ELb1ELi32ELb0ELb0ELNS_15WgradSyncMethodE3ENS_16CompileConditionILi1000EEEEEvPT_S6_S6_PKS5_S8_S8_S8_PKfflPfPj,"",@"SHT_CUDA_INFO"
	.sectionflags	@""
	.align	4


	//----- nvinfo : EIATTR_CUDA_API_VERSION
	.align		4
        /*0000*/ 	.byte	0x04, 0x37
        /*0002*/ 	.short	(.L_603 - .L_602)
.L_602:
        /*0004*/ 	.word	0x00000082


	//----- nvinfo : EIATTR_KPARAM_INFO
	.align		4
.L_603:
        /*0008*/ 	.byte	0x04, 0x17
        /*000a*/ 	.short	(.L_605 - .L_604)
.L_604:
        /*000c*/ 	.word	0x00000000
        /*0010*/ 	.short	0x000b
        /*0012*/ 	.short	0x0058
        /*0014*/ 	.byte	0x00, 0xf5, 0x21, 0x00


	//----- nvinfo : EIATTR_KPARAM_INFO
	.align		4
.L_605:
        /*0018*/ 	.byte	0x04, 0x17
        /*001a*/ 	.short	(.L_607 - .L_606)
.L_606:
        /*001c*/ 	.word	0x00000000
        /*0020*/ 	.short	0x000a
        /*0022*/ 	.short	0x0050
        /*0024*/ 	.byte	0x00, 0xf5, 0x21, 0x00


	//----- nvinfo : EIATTR_KPARAM_INFO
	.align		4
.L_607:
        /*0028*/ 	.byte	0x04, 0x17
        /*002a*/ 	.short	(.L_609 - .L_608)
.L_608:
        /*002c*/ 	.word	0x00000000
        /*0030*/ 	.short	0x0009
        /*0032*/ 	.short	0x0048
        /*0034*/ 	.byte	0x00, 0xf0, 0x21, 0x00


	//----- nvinfo : EIATTR_KPARAM_INFO
	.align		4
.L_609:
        /*0038*/ 	.byte	0x04, 0x17
        /*003a*/ 	.short	(.L_611 - .L_610)
.L_610:
        /*003c*/ 	.word	0x00000000
        /*0040*/ 	.short	0x0008
        /*0042*/ 	.short	0x0040
        /*0044*/ 	.byte	0x00, 0xf0, 0x11, 0x00


	//----- nvinfo : EIATTR_KPARAM_INFO
	.align		4
.L_611:
        /*0048*/ 	.byte	0x04, 0x17
        /*004a*/ 	.short	(.L_613 - .L_612)
.L_612:
        /*004c*/ 	.word	0x00000000
        /*0050*/ 	.short	0x0007
        /*0052*/ 	.short	0x0038
        /*0054*/ 	.byte	0x00, 0xf5, 0x21, 0x00


	//----- nvinfo : EIATTR_KPARAM_INFO
	.align		4
.L_613:
        /*0058*/ 	.byte	0x04, 0x17
        /*005a*/ 	.short	(.L_615 - .L_614)
.L_614:
        /*005c*/ 	.word	0x00000000
        /*0060*/ 	.short	0x0006
        /*0062*/ 	.short	0x0030
        /*0064*/ 	.byte	0x00, 0xf5, 0x21, 0x00


	//----- nvinfo : EIATTR_KPARAM_INFO
	.align		4
.L_615:
        /*0068*/ 	.byte	0x04, 0x17
        /*006a*/ 	.short	(.L_617 - .L_616)
.L_616:
        /*006c*/ 	.word	0x00000000
        /*0070*/ 	.short	0x0005
        /*0072*/ 	.short	0x0028
        /*0074*/ 	.byte	0x00, 0xf5, 0x21, 0x00


	//----- nvinfo : EIATTR_KPARAM_INFO
	.align		4
.L_617:
        /*0078*/ 	.byte	0x04, 0x17
        /*007a*/ 	.short	(.L_619 - .L_618)
.L_618:
        /*007c*/ 	.word	0x00000000
        /*0080*/ 	.short	0x0004
        /*0082*/ 	.short	0x0020
        /*0084*/ 	.byte	0x00, 0xf5, 0x21, 0x00


	//----- nvinfo : EIATTR_KPARAM_INFO
	.align		4
.L_619:
        /*0088*/ 	.byte	0x04, 0x17
        /*008a*/ 	.short	(.L_621 - .L_620)
.L_620:
        /*008c*/ 	.word	0x00000000
        /*0090*/ 	.short	0x0003
        /*0092*/ 	.short	0x0018
        /*0094*/ 	.byte	0x00, 0xf5, 0x21, 0x00


	//----- nvinfo : EIATTR_KPARAM_INFO
	.align		4
.L_621:
        /*0098*/ 	.byte	0x04, 0x17
        /*009a*/ 	.short	(.L_623 - .L_622)
.L_622:
        /*009c*/ 	.word	0x00000000
        /*00a0*/ 	.short	0x0002
        /*00a2*/ 	.short	0x0010
        /*00a4*/ 	.byte	0x00, 0xf5, 0x21, 0x00


	//----- nvinfo : EIATTR_KPARAM_INFO
	.align		4
.L_623:
        /*00a8*/ 	.byte	0x04, 0x17
        /*00aa*/ 	.short	(.L_625 - .L_624)
.L_624:
        /*00ac*/ 	.word	0x00000000
        /*00b0*/ 	.short	0x0001
        /*00b2*/ 	.short	0x0008
        /*00b4*/ 	.byte	0x00, 0xf5, 0x21, 0x00


	//----- nvinfo : EIATTR_KPARAM_INFO
	.align		4
.L_625:
        /*00b8*/ 	.byte	0x04, 0x17
        /*00ba*/ 	.short	(.L_627 - .L_626)
.L_626:
        /*00bc*/ 	.word	0x00000000
        /*00c0*/ 	.short	0x0000
        /*00c2*/ 	.short	0x0000
        /*00c4*/ 	.byte	0x00, 0xf5, 0x21, 0x00


	//----- nvinfo : EIATTR_SPARSE_MMA_MASK
	.align		4
.L_627:
        /*00c8*/ 	.byte	0x03, 0x50
        /*00ca*/ 	.short	0x0000


	//----- nvinfo : EIATTR_MAXREG_COUNT
	.align		4
        /*00cc*/ 	.byte	0x03, 0x1b
        /*00ce*/ 	.short	0x0060


	//----- nvinfo : EIATTR_MERCURY_ISA_VERSION
	.align		4
        /*00d0*/ 	.byte	0x03, 0x5f
        /*00d2*/ 	.short	0x0101


	//----- nvinfo : EIATTR_VRC_CTA_INIT_COUNT
	.align		4
        /*00d4*/ 	.byte	0x02, 0x4a
	.zero		1
	.zero		1


	//----- nvinfo : EIATTR_EXIT_INSTR_OFFSETS
	.align		4
        /*00d8*/ 	.byte	0x04, 0x1c
        /*00da*/ 	.short	(.L_629 - .L_628)


	//   ....[0]....
.L_628:
        /*00dc*/ 	.word	0x00000010


	//----- nvinfo : EIATTR_MAX_THREADS
	.align		4
.L_629:
        /*00e0*/ 	.byte	0x04, 0x05
        /*00e2*/ 	.short	(.L_631 - .L_630)
.L_630:
        /*00e4*/ 	.word	0x00000140
        /*00e8*/ 	.word	0x00000001
        /*00ec*/ 	.word	0x00000001


	//----- nvinfo : EIATTR_CBANK_PARAM_SIZE
	.align		4
.L_631:
        /*00f0*/ 	.byte	0x03, 0x19
        /*00f2*/ 	.short	0x0060


	//----- nvinfo : EIATTR_PARAM_CBANK
	.align		4
        /*00f4*/ 	.byte	0x04, 0x0a
        /*00f6*/ 	.short	(.L_633 - .L_632)
	.align		4
.L_632:
        /*00f8*/ 	.word	index@(.nv.constant0._ZN13group_norm_v218gn_bwd_cuda_kernelI13__nv_bfloat16Li320ELi2ELi32ELi80ELi256ELb0ELb1ELi32ELi320ELi320ELi4ELb1ELi32ELb0ELb0ELNS_15WgradSyncMethodE3ENS_16CompileConditionILi1000EEEEEvPT_S6_S6_PKS5_S8_S8_S8_PKfflPfPj)
        /*00fc*/ 	.short	0x0380
        /*00fe*/ 	.short	0x0060


	//----- nvinfo : EIATTR_SW_WAR
	.align		4
.L_633:
        /*0100*/ 	.byte	0x04, 0x36
        /*0102*/ 	.short	(.L_635 - .L_634)
.L_634:
        /*0104*/ 	.word	0x00000008
.L_635:


//--------------------- .nv.info._ZN13group_norm_v218gn_bwd_cuda_kernelI13__nv_bfloat16Li320ELi3ELi32ELi80ELi256ELb0ELb1ELi32ELi320ELi320ELi4ELb1ELi40ELb0ELb0ELNS_15WgradSyncMethodE3ENS_16CompileConditionILi1000EEEEEvPT_S6_S6_PKS5_S8_S8_S8_PKfflPfPj --------------------------
	.section	.nv.info._ZN13group_norm_v218gn_bwd_cuda_kernelI13__nv_bfloat16Li320ELi3ELi32ELi80ELi256ELb0ELb1ELi32ELi320ELi320ELi4ELb1ELi40ELb0ELb0ELNS_15WgradSyncMethodE3ENS_16CompileConditionILi1000EEEEEvPT_S6_S6_PKS5_S8_S8_S8_PKfflPfPj,"",@"SHT_CUDA_INFO"
	.sectionflags	@""
	.align	4


	//----- nvinfo : EIATTR_CUDA_API_VERSION
	.align		4
        /*0000*/ 	.byte	0x04, 0x37
        /*0002*/ 	.short	(.L_637 - .L_636)
.L_636:
        /*0004*/ 	.word	0x00000082


	//----- nvinfo : EIATTR_KPARAM_INFO
	.align		4
.L_637:
        /*0008*/ 	.byte	0x04, 0x17
        /*000a*/ 	.short	(.L_639 - .L_638)
.L_638:
        /*000c*/ 	.word	0x00000000
        /*0010*/ 	.short	0x000b
        /*0012*/ 	.short	0x0058
        /*0014*/ 	.byte	0x00, 0xf5, 0x21, 0x00


	//----- nvinfo : EIATTR_KPARAM_INFO
	.align		4
.L_639:
        /*0018*/ 	.byte	0x04, 0x17
        /*001a*/ 	.short	(.L_641 - .L_640)
.L_640:
        /*001c*/ 	.word	0x00000000
        /*0020*/ 	.short	0x000a
        /*0022*/ 	.short	0x0050
        /*0024*/ 	.byte	0x00, 0xf5, 0x21, 0x00


	//----- nvinfo : EIATTR_KPARAM_INFO
	.align		4
.L_641:
        /*0028*/ 	.byte	0x04, 0x17
        /*002a*/ 	.short	(.L_643 - .L_642)
.L_642:
        /*002c*/ 	.word	0x00000000
        /*0030*/ 	.short	0x0009
        /*0032*/ 	.short	0x0048
        /*0034*/ 	.byte	0x00, 0xf0, 0x21, 0x00


	//----- nvinfo : EIATTR_KPARAM_INFO
	.align		4
.L_643:
        /*0038*/ 	.byte	0x04, 0x17
        /*003a*/ 	.short	(.L_645 - .L_644)
.L_644:
        /*003c*/ 	.word	0x00000000
        /*0040*/ 	.short	0x0008
        /*0042*/ 	.short	0x0040
        /*0044*/ 	.byte	0x00, 0xf0, 0x11, 0x00


	//----- nvinfo : EIATTR_KPARAM_INFO
	.align		4
.L_645:
        /*0048*/ 	.byte	0x04, 0x17
        /*004a*/ 	.short	(.L_647 - .L_646)
.L_646:
        /*004c*/ 	.word	0x00000000
        /*0050*/ 	.short	0x0007
        /*0052*/ 	.short	0x0038
        /*0054*/ 	.byte	0x00, 0xf5, 0x21, 0x00


	//----- nvinfo : EIATTR_KPARAM_INFO
	.align		4
.L_647:
        /*0058*/ 	.byte	0x04, 0x17
        /*005a*/ 	.short	(.L_649 - .L_648)
.L_648:
        /*005c*/ 	.word	0x00000000
        /*0060*/ 	.short	0x0006
        /*0062*/ 	.short	0x0030
        /*0064*/ 	.byte	0x00, 0xf5, 0x21, 0x00


	//----- nvinfo : EIATTR_KPARAM_INFO
	.align		4
.L_649:
        /*0068*/ 	.byte	0x04, 0x17
        /*006a*/ 	.short	(.L_651 - .L_650)
.L_650:
        /*006c*/ 	.word	0x00000000
        /*0070*/ 	.short	0x0005
        /*0072*/ 	.short	0x0028
        /*0074*/ 	.byte	0x00, 0xf5, 0x21, 0x00


	//----- nvinfo : EIATTR_KPARAM_INFO
	.align		4
.L_651:
        /*0078*/ 	.byte	0x04, 0x17
        /*007a*/ 	.short	(.L_653 - .L_652)
.L_652:
        /*007c*/ 	.word	0x00000000
        /*0080*/ 	.short	0x0004
        /*0082*/ 	.short	0x0020
        /*0084*/ 	.byte	0x00, 0xf5, 0x21, 0x00


	//----- nvinfo : EIATTR_KPARAM_INFO
	.align		4
.L_653:
        /*0088*/ 	.byte	0x04, 0x17
        /*008a*/ 	.short	(.L_655 - .L_654)
.L_654:
        /*008c*/ 	.word	0x00000000
        /*0090*/ 	.short	0x0003
        /*0092*/ 	.short	0x0018
        /*0094*/ 	.byte	0x00, 0xf5, 0x21, 0x00


	//----- nvinfo : EIATTR_KPARAM_INFO
	.align		4
.L_655:
        /*0098*/ 	.byte	0x04, 0x17
        /*009a*/ 	.short	(.L_657 - .L_656)
.L_656:
        /*009c*/ 	.word	0x00000000
        /*00a0*/ 	.short	0x0002
        /*00a2*/ 	.short	0x0010
        /*00a4*/ 	.byte	0x00, 0xf5, 0x21, 0x00


	//----- nvinfo : EIATTR_KPARAM_INFO
	.align		4
.L_657:
        /*00a8*/ 	.byte	0x04, 0x17
        /*00aa*/ 	.short	(.L_659 - .L_658)
.L_658:
        /*00ac*/ 	.word	0x00000000
        /*00b0*/ 	.short	0x0001
        /*00b2*/ 	.short	0x0008
        /*00b4*/ 	.byte	0x00, 0xf5, 0x21, 0x00


	//----- nvinfo : EIATTR_KPARAM_INFO
	.align		4
.L_659:
        /*00b8*/ 	.byte	0x04, 0x17
        /*00ba*/ 	.short	(.L_661 - .L_660)
.L_660:
        /*00bc*/ 	.word	0x00000000
        /*00c0*/ 	.short	0x0000
        /*00c2*/ 	.short	0x0000
        /*00c4*/ 	.byte	0x00, 0xf5, 0x21, 0x00


	//----- nvinfo : EIATTR_SPARSE_MMA_MASK
	.align		4
.L_661:
        /*00c8*/ 	.byte	0x03, 0x50
        /*00ca*/ 	.short	0x0000


	//----- nvinfo : EIATTR_MAXREG_COUNT
	.align		4
        /*00cc*/ 	.byte	0x03, 0x1b
        /*00ce*/ 	.short	0x0040


	//----- nvinfo : EIATTR_MERCURY_ISA_VERSION
	.align		4
        /*00d0*/ 	.byte	0x03, 0x5f
        /*00d2*/ 	.short	0x0101


	//----- nvinfo : EIATTR_VRC_CTA_INIT_COUNT
	.align		4
        /*00d4*/ 	.byte	0x02, 0x4a
	.zero		1
	.zero		1


	//----- nvinfo : EIATTR_EXIT_INSTR_OFFSETS
	.align		4
        /*00d8*/ 	.byte	0x04, 0x1c
        /*00da*/ 	.short	(.L_663 - .L_662)


	//   ....[0]....
.L_662:
        /*00dc*/ 	.word	0x00000010


	//----- nvinfo : EIATTR_MAX_THREADS
	.align		4
.L_663:
        /*00e0*/ 	.byte	0x04, 0x05
        /*00e2*/ 	.short	(.L_665 - .L_664)
.L_664:
        /*00e4*/ 	.word	0x00000140
        /*00e8*/ 	.word	0x00000001
        /*00ec*/ 	.word	0x00000001


	//----- nvinfo : EIATTR_CBANK_PARAM_SIZE
	.align		4
.L_665:
        /*00f0*/ 	.byte	0x03, 0x19
        /*00f2*/ 	.short	0x0060


	//----- nvinfo : EIATTR_PARAM_CBANK
	.align		4
        /*00f4*/ 	.byte	0x04, 0x0a
        /*00f6*/ 	.short	(.L_667 - .L_666)
	.align		4
.L_666:
        /*00f8*/ 	.word	index@(.nv.constant0._ZN13group_norm_v218gn_bwd_cuda_kernelI13__nv_bfloat16Li320ELi3ELi32ELi80ELi256ELb0ELb1ELi32ELi320ELi320ELi4ELb1ELi40ELb0ELb0ELNS_15WgradSyncMethodE3ENS_16CompileConditionILi1000EEEEEvPT_S6_S6_PKS5_S8_S8_S8_PKfflPfPj)
        /*00fc*/ 	.short	0x0380
        /*00fe*/ 	.short	0x0060


	//----- nvinfo : EIATTR_SW_WAR
	.align		4
.L_667:
        /*0100*/ 	.byte	0x04, 0x36
        /*0102*/ 	.short	(.L_669 - .L_668)
.L_668:
        /*0104*/ 	.word	0x00000008
.L_669:


//--------------------- .nv.info._ZN13group_norm_v218gn_bwd_cuda_kernelI13__nv_bfloat16Li320ELi3ELi32ELi80ELi256ELb0ELb1ELi32ELi320ELi320ELi4ELb1ELi48ELb0ELb0ELNS_15WgradSyncMethodE3ENS_16CompileConditionILi1000EEEEEvPT_S6_S6_PKS5_S8_S8_S8_PKfflPfPj --------------------------
	.section	.nv.info._ZN13group_norm_v218gn_bwd_cuda_kernelI13__nv_bfloat16Li320ELi3ELi32ELi80ELi256ELb0ELb1ELi32ELi320ELi320ELi4ELb1ELi48ELb0ELb0ELNS_15WgradSyncMethodE3ENS_16CompileConditionILi1000EEEEEvPT_S6_S6_PKS5_S8_S8_S8_PKfflPfPj,"",@"SHT_CUDA_INFO"
	.sectionflags	@""
	.align	4


	//----- nvinfo : EIATTR_CUDA_API_VERSION
	.align		4
        /*0000*/ 	.byte	0x04, 0x37
        /*0002*/ 	.short	(.L_671 - .L_670)
.L_670:
        /*0004*/ 	.word	0x00000082


	//----- nvinfo : EIATTR_KPARAM_INFO
	.align		4
.L_671:
        /*0008*/ 	.byte	0x04, 0x17
        /*000a*/ 	.short	(.L_673 - .L_672)
.L_672:
        /*000c*/ 	.word	0x00000000
        /*0010*/ 	.short	0x000b
        /*0012*/ 	.short	0x0058
        /*0014*/ 	.byte	0x00, 0xf5, 0x21, 0x00


	//----- nvinfo : EIATTR_KPARAM_INFO
	.align		4
.L_673:
        /*0018*/ 	.byte	0x04, 0x17
        /*001a*/ 	.short	(.L_675 - .L_674)
.L_674:
        /*001c*/ 	.word	0x00000000
        /*0020*/ 	.short	0x000a
        /*0022*/ 	.short	0x0050
        /*0024*/ 	.byte	0x00, 0xf5, 0x21, 0x00


	//----- nvinfo : EIATTR_KPARAM_INFO
	.align		4
.L_675:
        /*0028*/ 	.byte	0x04, 0x17
        /*002a*/ 	.short	(.L_677 - .L_676)
.L_676:
        /*002c*/ 	.word	0x00000000
        /*0030*/ 	.short	0x0009
        /*0032*/ 	.short	0x0048
        /*0034*/ 	.byte	0x00, 0xf0, 0x21, 0x00


	//----- nvinfo : EIATTR_KPARAM_INFO
	.align		4
.L_677:
        /*0038*/ 	.byte	0x04, 0x17
        /*003a*/ 	.short	(.L_679 - .L_678)
.L_678:
        /*003c*/ 	.word	0x00000000
        /*0040*/ 	.short	0x0008
        /*0042*/ 	.short	0x0040
        /*0044*/ 	.byte	0x00, 0xf0, 0x11, 0x00


	//----- nvinfo : EIATTR_KPARAM_INFO
	.align		4
.L_679:
        /*0048*/ 	.byte	0x04, 0x17
        /*004a*/ 	.short	(.L_681 - .L_680)
.L_680:
        /*004c*/ 	.word	0x00000000
        /*0050*/ 	.short	0x0007
        /*0052*/ 	.short	0x0038
        /*0054*/ 	.byte	0x00, 0xf5, 0x21, 0x00


	//----- nvinfo : EIATTR_KPARAM_INFO
	.align		4
.L_681:
        /*0058*/ 	.byte	0x04, 0x17
        /*005a*/ 	.short	(.L_683 - .L_682)
.L_682:
        /*005c*/ 	.word	0x00000000
        /*0060*/ 	.short	0x0006
        /*0062*/ 	.short	0x0030
        /*0064*/ 	.byte	0x00, 0xf5, 0x21, 0x00


	//----- nvinfo : EIATTR_KPARAM_INFO
	.align		4
.L_683:
        /*0068*/ 	.byte	0x04, 0x17
        /*006a*/ 	.short	(.L_685 - .L_684)
.L_684:
        /*006c*/ 	.word	0x00000000
        /*0070*/ 	.short	0x0005
        /*0072*/ 	.short	0x0028
        /*0074*/ 	.byte	0x00, 0xf5, 0x21, 0x00


	//----- nvinfo : EIATTR_KPARAM_INFO
	.align		4
.L_685:
        /*0078*/ 	.byte	0x04, 0x17
        /*007a*/ 	.short	(.L_687 - .L_686)
.L_686:
        /*007c*/ 	.word	0x00000000
        /*0080*/ 	.short	0x0004
        /*0082*/ 	.short	0x0020
        /*0084*/ 	.byte	0x00, 0xf5, 0x21, 0x00


	//----- nvinfo : EIATTR_KPARAM_INFO
	.align		4
.L_687:
        /*0088*/ 	.byte	0x04, 0x17
        /*008a*/ 	.short	(.L_689 - .L_688)
.L_688:
        /*008c*/ 	.word	0x00000000
        /*0090*/ 	.short	0x0003
        /*0092*/ 	.short	0x0018
        /*0094*/ 	.byte	0x00, 0xf5, 0x21, 0x00


	//----- nvinfo : EIATTR_KPARAM_INFO
	.align		4
.L_689:
        /*0098*/ 	.byte	0x04, 0x17
        /*009a*/ 	.short	(.L_691 - .L_690)
.L_690:
        /*009c*/ 	.word	0x00000000
        /*00a0*/ 	.short	0x0002
        /*00a2*/ 	.short	0x0010
        /*00a4*/ 	.byte	0x00, 0xf5, 0x21, 0x00


	//----- nvinfo : EIATTR_KPARAM_INFO
	.align		4
.L_691:
        /*00a8*/ 	.byte	0x04, 0x17
        /*00aa*/ 	.short	(.L_693 - .L_692)
.L_692:
        /*00ac*/ 	.word	0x00000000
        /*00b0*/ 	.short	0x0001
        /*00b2*/ 	.short	0x0008
        /*00b4*/ 	.byte	0x00, 0xf5, 0x21, 0x00


	//----- nvinfo : EIATTR_KPARAM_INFO
	.align		4
.L_693:
        /*00b8*/ 	.byte	0x04, 0x17
        /*00ba*/ 	.short	(.L_695 - .L_694)
.L_694:
        /*00bc*/ 	.word	0x00000000
        /*00c0*/ 	.short	0x0000
        /*00c2*/ 	.short	0x0000
        /*00c4*/ 	.byte	0x00, 0xf5, 0x21, 0x00


	//----- nvinfo : EIATTR_SPARSE_MMA_MASK
	.align		4
.L_695:
        /*00c8*/ 	.byte	0x03, 0x50
        /*00ca*/ 	.short	0x0000


	//----- nvinfo : EIATTR_MAXREG_COUNT
	.align		4
        /*00cc*/ 	.byte	0x03, 0x1b
        /*00ce*/ 	.short	0x0040


	//----- nvinfo : EIATTR_MERCURY_ISA_VERSION
	.align		4
        /*00d0*/ 	.byte	0x03, 0x5f
        /*00d2*/ 	.short	0x0101


	//----- nvinfo : EIATTR_VRC_CTA_INIT_COUNT
	.align		4
        /*00d4*/ 	.byte	0x02, 0x4a
	.zero		1
	.zero		1


	//----- nvinfo : EIATTR_EXIT_INSTR_OFFSETS
	.align		4
        /*00d8*/ 	.byte	0x04, 0x1c
        /*00da*/ 	.short	(.L_697 - .L_696)


	//   ....[0]....
.L_696:
        /*00dc*/ 	.word	0x00000010


	//----- nvinfo : EIATTR_MAX_THREADS
	.align		4
.L_697:
        /*00e0*/ 	.byte	0x04, 0x05
        /*00e2*/ 	.short	(.L_699 - .L_698)
.L_698:
        /*00e4*/ 	.word	0x00000140
        /*00e8*/ 	.word	0x00000001
        /*00ec*/ 	.word	0x00000001


	//----- nvinfo : EIATTR_CBANK_PARAM_SIZE
	.align		4
.L_699:
        /*00f0*/ 	.byte	0x03, 0x19
        /*00f2*/ 	.short	0x0060


	//----- nvinfo : EIATTR_PARAM_CBANK
	.align		4
        /*00f4*/ 	.byte	0x04, 0x0a
        /*00f6*/ 	.short	(.L_701 - .L_700)
	.align		4
.L_700:
        /*00f8*/ 	.word	index@(.nv.constant0._ZN13group_norm_v218gn_bwd_cuda_kernelI13__nv_bfloat16Li320ELi3ELi32ELi80ELi256ELb0ELb1ELi32ELi320ELi320ELi4ELb1ELi48ELb0ELb0ELNS_15WgradSyncMethodE3ENS_16CompileConditionILi1000EEEEEvPT_S6_S6_PKS5_S8_S8_S8_PKfflPfPj)
        /*00fc*/ 	.short	0x0380
        /*00fe*/ 	.short	0x0060


	//----- nvinfo : EIATTR_SW_WAR
	.align		4
.L_701:
        /*0100*/ 	.byte	0x04, 0x36
        /*0102*/ 	.short	(.L_703 - .L_702)
.L_702:
        /*0104*/ 	.word	0x00000008
.L_703:


//--------------------- .nv.info._ZN13group_norm_v218gn_bwd_cuda_kernelI13__nv_bfloat16Li320ELi3ELi16ELi160ELi256ELb1ELb1ELi8ELi320ELi320ELi4ELb1ELi10ELb0ELb0ELNS_15WgradSyncMethodE2ENS_16CompileConditionILi1000EEEEEvPT_S6_S6_PKS5_S8_S8_S8_PKfflPfPj --------------------------
	.section	.nv.info._ZN13group_norm_v218gn_bwd_cuda_kernelI13__nv_bfloat16Li320ELi3ELi16ELi160ELi256ELb1ELb1ELi8ELi320ELi320ELi4ELb1ELi10ELb0ELb0ELNS_15WgradSyncMethodE2ENS_16CompileConditionILi1000EEEEEvPT_S6_S6_PKS5_S8_S8_S8_PKfflPfPj,"",@"SHT_CUDA_INFO"
	.sectionflags	@""
	.align	4


	//----- nvinfo : EIATTR_CUDA_API_VERSION
	.align		4
        /*0000*/ 	.byte	0x04, 0x37
        /*0002*/ 	.short	(.L_705 - .L_704)
.L_704:
        /*0004*/ 	.word	0x00000082


	//----- nvinfo : EIATTR_KPARAM_INFO
	.align		4
.L_705:
        /*0008*/ 	.byte	0x04, 0x17
        /*000a*/ 	.short	(.L_707 - .L_706)
.L_706:
        /*000c*/ 	.word	0x00000000
        /*0010*/ 	.short	0x000b
        /*0012*/ 	.short	0x0058
        /*0014*/ 	.byte	0x00, 0xf5, 0x21, 0x00


	//----- nvinfo : EIATTR_KPARAM_INFO
	.align		4
.L_707:
        /*0018*/ 	.byte	0x04, 0x17
        /*001a*/ 	.short	(.L_709 - .L_708)
.L_708:
        /*001c*/ 	.word	0x00000000
        /*0020*/ 	.short	0x000a
        /*0022*/ 	.short	0x0050
        /*0024*/ 	.byte	0x00, 0xf5, 0x21, 0x00


	//----- nvinfo : EIATTR_KPARAM_INFO
	.align		4
.L_709:
        /*0028*/ 	.byte	0x04, 0x17
        /*002a*/ 	.short	(.L_711 - .L_710)
.L_710:
        /*002c*/ 	.word	0x00000000
        /*0030*/ 	.short	0x0009
        /*0032*/ 	.short	0x0048
        /*0034*/ 	.byte	0x00, 0xf0, 0x21, 0x00


	//----- nvinfo : EIATTR_KPARAM_INFO
	.align		4
.L_711:
        /*0038*/ 	.byte	0x04, 0x17
        /*003a*/ 	.short	(.L_713 - .L_712)
.L_712:
        /*003c*/ 	.word	0x00000000
        /*0040*/ 	.short	0x0008
        /*0042*/ 	.short	0x0040
        /*0044*/ 	.byte	0x00, 0xf0, 0x11, 0x00


	//----- nvinfo : EIATTR_KPARAM_INFO
	.align		4
.L_713:
        /*0048*/ 	.byte	0x04, 0x17
        /*004a*/ 	.short	(.L_715 - .L_714)
.L_714:
        /*004c*/ 	.word	0x00000000
        /*0050*/ 	.short	0x0007
        /*0052*/ 	.short	0x0038
        /*0054*/ 	.byte	0x00, 0xf5, 0x21, 0x00


	//----- nvinfo : EIATTR_KPARAM_INFO
	.align		4
.L_715:
        /*0058*/ 	.byte	0x04, 0x17
        /*005a*/ 	.short	(.L_717 - .L_716)
.L_716:
        /*005c*/ 	.word	0x00000000
        /*0060*/ 	.short	0x0006
        /*0062*/ 	.short	0x0030
        /*0064*/ 	.byte	0x00, 0xf5, 0x21, 0x00


	//----- nvinfo : EIATTR_KPARAM_INFO
	.align		4
.L_717:
        /*0068*/ 	.byte	0x04, 0x17
        /*006a*/ 	.short	(.L_719 - .L_718)
.L_718:
        /*006c*/ 	.word	0x00000000
        /*0070*/ 	.short	0x0005
        /*0072*/ 	.short	0x0028
        /*0074*/ 	.byte	0x00, 0xf5, 0x21, 0x00


	//----- nvinfo : EIATTR_KPARAM_INFO
	.align		4
.L_719:
        /*0078*/ 	.byte	0x04, 0x17
        /*007a*/ 	.short	(.L_721 - .L_720)
.L_720:
        /*007c*/ 	.word	0x00000000
        /*0080*/ 	.short	0x0004
        /*0082*/ 	.short	0x0020
        /*0084*/ 	.byte	0x00, 0xf5, 0x21, 0x00


	//----- nvinfo : EIATTR_KPARAM_INFO
	.align		4
.L_721:
        /*0088*/ 	.byte	0x04, 0x17
        /*008a*/ 	.short	(.L_723 - .L_722)
.L_722:
        /*008c*/ 	.word	0x00000000
        /*0090*/ 	.short	0x0003
        /*0092*/ 	.short	0x0018
        /*0094*/ 	.byte	0x00, 0xf5, 0x21, 0x00


	//----- nvinfo : EIATTR_KPARAM_INFO
	.align		4
.L_723:
        /*0098*/ 	.byte	0x04, 0x17
        /*009a*/ 	.short	(.L_725 - .L_724)
.L_724:
        /*009c*/ 	.word	0x00000000
        /*00a0*/ 	.short	0x0002
        /*00a2*/ 	.short	0x0010
        /*00a4*/ 	.byte	0x00, 0xf5, 0x21, 0x00


	//----- nvinfo : EIATTR_KPARAM_INFO
	.align		4
.L_725:
        /*00a8*/ 	.byte	0x04, 0x17
        /*00aa*/ 	.short	(.L_727 - .L_726)
.L_726:
        /*00ac*/ 	.word	0x00000000
        /*00b0*/ 	.short	0x0001
        /*00b2*/ 	.short	0x0008
        /*00b4*/ 	.byte	0x00, 0xf5, 0x21, 0x00


	//----- nvinfo : EIATTR_KPARAM_INFO
	.align		4
.L_727:
        /*00b8*/ 	.byte	0x04, 0x17
        /*00ba*/ 	.short	(.L_729 - .L_728)
.L_728:
        /*00bc*/ 	.word	0x00000000
        /*00c0*/ 	.short	0x0000
        /*00c2*/ 	.short	0x0000
        /*00c4*/ 	.byte	0x00, 0xf5, 0x21, 0x00


	//----- nvinfo : EIATTR_SPARSE_MMA_MASK
	.align		4
.L_729:
        /*00c8*/ 	.byte	0x03, 0x50
        /*00ca*/ 	.short	0x0000


	//----- nvinfo : EIATTR_MAXREG_COUNT
	.align		4
        /*00cc*/ 	.byte	0x03, 0x1b
        /*00ce*/ 	.short	0x0040


	//----- nvinfo : EIATTR_MERCURY_ISA_VERSION
	.align		4
        /*00d0*/ 	.byte	0x03, 0x5f
        /*00d2*/ 	.short	0x0101


	//----- nvinfo : EIATTR_VRC_CTA_INIT_COUNT
	.align		4
        /*00d4*/ 	.byte	0x02, 0x4a
	.zero		1
	.zero		1


	//----- nvinfo : EIATTR_EXIT_INSTR_OFFSETS
	.align		4
        /*00d8*/ 	.byte	0x04, 0x1c
        /*00da*/ 	.short	(.L_731 - .L_730)


	//   ....[0]....
.L_730:
        /*00dc*/ 	.word	0x00000010


	//----- nvinfo : EIATTR_MAX_THREADS
	.align		4
.L_731:
        /*00e0*/ 	.byte	0x04, 0x05
        /*00e2*/ 	.short	(.L_733 - .L_732)
.L_732:
        /*00e4*/ 	.word	0x00000140
        /*00e8*/ 	.word	0x00000001
        /*00ec*/ 	.word	0x00000001


	//----- nvinfo : EIATTR_CBANK_PARAM_SIZE
	.align		4
.L_733:
        /*00f0*/ 	.byte	0x03, 0x19
        /*00f2*/ 	.short	0x0060


	//----- nvinfo : EIATTR_PARAM_CBANK
	.align		4
        /*00f4*/ 	.byte	0x04, 0x0a
        /*00f6*/ 	.short	(.L_735 - .L_734)
	.align		4
.L_734:
        /*00f8*/ 	.word	index@(.nv.constant0._ZN13group_norm_v218gn_bwd_cuda_kernelI13__nv_bfloat16Li320ELi3ELi16ELi160ELi256ELb1ELb1ELi8ELi320ELi320ELi4ELb1ELi10ELb0ELb0ELNS_15WgradSyncMethodE2ENS_16CompileConditionILi1000EEEEEvPT_S6_S6_PKS5_S8_S8_S8_PKfflPfPj)
        /*00fc*/ 	.short	0x0380
        /*00fe*/ 	.short	0x0060


	//----- nvinfo : EIATTR_SW_WAR
	.align		4
.L_735:
        /*0100*/ 	.byte	0x04, 0x36
        /*0102*/ 	.short	(.L_737 - .L_736)
.L_736:
        /*0104*/ 	.word	0x00000008
.L_737:


//--------------------- .nv.info._ZN13group_norm_v218gn_bwd_cuda_kernelI13__nv_bfloat16Li320ELi1ELi16ELi160ELi256ELb1ELb1ELi16ELi320ELi320ELi4ELb1ELi9ELb0ELb0ELNS_15WgradSyncMethodE2ENS_16CompileConditionILi1000EEEEEvPT_S6_S6_PKS5_S8_S8_S8_PKfflPfPj --------------------------
	.section	.nv.info._ZN13group_norm_v218gn_bwd_cuda_kernelI13__nv_bfloat16Li320ELi1ELi16ELi160ELi256ELb1ELb1ELi16ELi320ELi320ELi4ELb1ELi9ELb0ELb0ELNS_15WgradSyncMethodE2ENS_16CompileConditionILi1000EEEEEvPT_S6_S6_PKS5_S8_S8_S8_PKfflPfPj,"",@"SHT_CUDA_INFO"
	.sectionflags	@""
	.align	4


	//----- nvinfo : EIATTR_CUDA_API_VERSION
	.align		4
        /*0000*/ 	.byte	0x04, 0x37
        /*0002*/ 	.short	(.L_739 - .L_738)
.L_738:
        /*0004*/ 	.word	0x00000082


	//----- nvinfo : EIATTR_KPARAM_INFO
	.align		4
.L_739:
        /*0008*/ 	.byte	0x04, 0x17
        /*000a*/ 	.short	(.L_741 - .L_740)
.L_740:
        /*000c*/ 	.word	0x00000000
        /*0010*/ 	.short	0x000b
        /*0012*/ 	.short	0x0058
        /*0014*/ 	.byte	0x00, 0xf5, 0x21, 0x00


	//----- nvinfo : EIATTR_KPARAM_INFO
	.align		4
.L_741:
        /*0018*/ 	.byte	0x04, 0x17
        /*001a*/ 	.short	(.L_743 - .L_742)
.L_742:
        /*001c*/ 	.word	0x00000000
        /*0020*/ 	.short	0x000a
        /*0022*/ 	.short	0x0050
        /*0024*/ 	.byte	0x00, 0xf5, 0x21, 0x00


	//----- nvinfo : EIATTR_KPARAM_INFO
	.align		4
.L_743:
        /*0028*/ 	.byte	0x04, 0x17
        /*002a*/ 	.short	(.L_745 - .L_744)
.L_744:
        /*002c*/ 	.word	0x00000000
        /*0030*/ 	.short	0x0009
        /*0032*/ 	.short	0x0048
        /*0034*/ 	.byte	0x00, 0xf0, 0x21, 0x00


	//----- nvinfo : EIATTR_KPARAM_INFO
	.align		4
.L_745:
        /*0038*/ 	.byte	0x04, 0x17
        /*003a*/ 	.short	(.L_747 - .L_746)
.L_746:
        /*003c*/ 	.word	0x00000000
        /*0040*/ 	.short	0x0008
        /*0042*/ 	.short	0x0040
        /*0044*/ 	.byte	0x00, 0xf0, 0x11, 0x00


	//----- nvinfo : EIATTR_KPARAM_INFO
	.align		4
.L_747:
        /*0048*/ 	.byte	0x04, 0x17
        /*004a*/ 	.short	(.L_749 - .L_748)
.L_748:
        /*004c*/ 	.word	0x00000000
        /*0050*/ 	.short	0x0007
        /*0052*/ 	.short	0x0038
        /*0054*/ 	.byte	0x00, 0xf5, 0x21, 0x00


	//----- nvinfo : EIATTR_KPARAM_INFO
	.align		4
.L_749:
        /*0058*/ 	.byte	0x04, 0x17
        /*005a*/ 	.short	(.L_751 - .L_750)
.L_750:
        /*005c*/ 	.word	0x00000000
        /*0060*/ 	.short	0x0006
        /*0062*/ 	.short	0x0030
        /*0064*/ 	.byte	0x00, 0xf5, 0x21, 0x00


	//----- nvinfo : EIATTR_KPARAM_INFO
	.align		4
.L_751:
        /*0068*/ 	.byte	0x04, 0x17
        /*006a*/ 	.short	(.L_753 - .L_752)
.L_752:
        /*006c*/ 	.word	0x00000000
        /*0070*/ 	.short	0x0005
        /*0072*/ 	.short	0x0028
        /*0074*/ 	.byte	0x00, 0xf5, 0x21, 0x00


	//----- nvinfo : EIATTR_KPARAM_INFO
	.align		4
.L_753:
        /*0078*/ 	.byte	0x04, 0x17
        /*007a*/ 	.short	(.L_755 - .L_754)
.L_754:
        /*007c*/ 	.word	0x00000000
        /*0080*/ 	.short	0x0004
        /*0082*/ 	.short	0x0020
        /*0084*/ 	.byte	0x00, 0xf5, 0x21, 0x00


	//----- nvinfo : EIATTR_KPARAM_INFO
	.align		4
.L_755:
        /*0088*/ 	.byte	0x04, 0x17
        /*008a*/ 	.short	(.L_757 - .L_756)
.L_756:
        /*008c*/ 	.word	0x00000000
        /*0090*/ 	.short	0x0003
        /*0092*/ 	.short	0x0018
        /*0094*/ 	.byte	0x00, 0xf5, 0x21, 0x00


	//----- nvinfo : EIATTR_KPARAM_INFO
	.align		4
.L_757:
        /*0098*/ 	.byte	0x04, 0x17
        /*009a*/ 	.short	(.L_759 - .L_758)
.L_758:
        /*009c*/ 	.word	0x00000000
        /*00a0*/ 	.short	0x0002
        /*00a2*/ 	.short	0x0010
        /*00a4*/ 	.byte	0x00, 0xf5, 0x21, 0x00


	//----- nvinfo : EIATTR_KPARAM_INFO
	.align		4
.L_759:
        /*00a8*/ 	.byte	0x04, 0x17
        /*00aa*/ 	.short	(.L_761 - .L_760)
.L_760:
        /*00ac*/ 	.word	0x00000000
        /*00b0*/ 	.short	0x0001
        /*00b2*/ 	.short	0x0008
        /*00b4*/ 	.byte	0x00, 0xf5, 0x21, 0x00


	//----- nvinfo : EIATTR_KPARAM_INFO
	.align		4
.L_761:
        /*00b8*/ 	.byte	0x04, 0x17
        /*00ba*/ 	.short	(.L_763 - .L_762)
.L_762:
        /*00bc*/ 	.word	0x00000000
        /*00c0*/ 	.short	0x0000
        /*00c2*/ 	.short	0x0000
        /*00c4*/ 	.byte	0x00, 0xf5, 0x21, 0x00


	//----- nvinfo : EIATTR_SPARSE_MMA_MASK
	.align		4
.L_763:
        /*00c8*/ 	.byte	0x03, 0x50
        /*00ca*/ 	.short	0x0000


	//----- nvinfo : EIATTR_MAXREG_COUNT
	.align		4
        /*00cc*/ 	.byte	0x03, 0x1b
        /*00ce*/ 	.short	0x00a8


	//----- nvinfo : EIATTR_MERCURY_ISA_VERSION
	.align		4
        /*00d0*/ 	.byte	0x03, 0x5f
        /*00d2*/ 	.short	0x0101


	//----- nvinfo : EIATTR_VRC_CTA_INIT_COUNT
	.align		4
        /*00d4*/ 	.byte	0x02, 0x4a
	.zero		1
	.zero		1


	//----- nvinfo : EIATTR_EXIT_INSTR_OFFSETS
	.align		4
        /*00d8*/ 	.byte	0x04, 0x1c
        /*00da*/ 	.short	(.L_765 - .L_764)


	//   ....[0]....
.L_764:
        /*00dc*/ 	.word	0x00000010


	//----- nvinfo : EIATTR_MAX_THREADS
	.align		4
.L_765:
        /*00e0*/ 	.byte	0x04, 0x05
        /*00e2*/ 	.short	(.L_767 - .L_766)
.L_766:
        /*00e4*/ 	.word	0x00000140
        /*00e8*/ 	.word	0x00000001
        /*00ec*/ 	.word	0x00000001


	//----- nvinfo : EIATTR_CBANK_PARAM_SIZE
	.align		4
.L_767:
        /*00f0*/ 	.byte	0x03, 0x19
        /*00f2*/ 	.short	0x0060


	//----- nvinfo : EIATTR_PARAM_CBANK
	.align		4
        /*00f4*/ 	.byte	0x04, 0x0a
        /*00f6*/ 	.short	(.L_769 - .L_768)
	.align		4
.L_768:
        /*00f8*/ 	.word	index@(.nv.constant0._ZN13group_norm_v218gn_bwd_cuda_kernelI13__nv_bfloat16Li320ELi1ELi16ELi160ELi256ELb1ELb1ELi16ELi320ELi320ELi4ELb1ELi9ELb0ELb0ELNS_15WgradSyncMethodE2ENS_16CompileConditionILi1000EEEEEvPT_S6_S6_PKS5_S8_S8_S8_PKfflPfPj)
        /*00fc*/ 	.short	0x0380
        /*00fe*/ 	.short	0x0060


	//----- nvinfo : EIATTR_SW_WAR
	.align		4
.L_769:
        /*0100*/ 	.byte	0x04, 0x36
        /*0102*/ 	.short	(.L_771 - .L_770)
.L_770:
        /*0104*/ 	.word	0x00000008
.L_771:


//--------------------- .nv.info._ZN13group_norm_v218gn_bwd_cuda_kernelI13__nv_bfloat16Li320ELi3ELi16ELi160ELi256ELb1ELb1ELi16ELi320ELi320ELi4ELb1ELi16ELb0ELb0ELNS_15WgradSyncMethodE3ENS_16CompileConditionILi1000EEEEEvPT_S6_S6_PKS5_S8_S8_S8_PKfflPfPj --------------------------
	.section	.nv.info._ZN13group_norm_v218gn_bwd_cuda_kernelI13__nv_bfloat16Li320ELi3ELi16ELi160ELi256ELb1ELb1ELi16ELi320ELi320ELi4ELb1ELi16ELb0ELb0ELNS_15WgradSyncMethodE3ENS_16CompileConditionILi1000EEEEEvPT_S6_S6_PKS5_S8_S8_S8_PKfflPfPj,"",@"SHT_CUDA_INFO"
	.sectionflags	@""
	.align	4


	//----- nvinfo : EIATTR_CUDA_API_VERSION
	.align		4
        /*0000*/ 	.byte	0x04, 0x37
        /*0002*/ 	.short	(.L_773 - .L_772)
.L_772:
        /*0004*/ 	.word	0x00000082


	//----- nvinfo : EIATTR_KPARAM_INFO
	.align		4
.L_773:
        /*0008*/ 	.byte	0x04, 0x17
        /*000a*/ 	.short	(.L_775 - .L_774)
.L_774:
        /*000c*/ 	.word	0x00000000
        /*0010*/ 	.short	0x000b
        /*0012*/ 	.short	0x0058
        /*0014*/ 	.byte	0x00, 0xf5, 0x21, 0x00


	//----- nvinfo : EIATTR_KPARAM_INFO
	.align		4
.L_775:
        /*0018*/ 	.byte	0x04, 0x17
        /*001a*/ 	.short	(.L_777 - .L_776)
.L_776:
        /*001c*/ 	.word	0x00000000
        /*0020*/ 	.short	0x000a
        /*0022*/ 	.short	0x0050
        /*0024*/ 	.byte	0x00, 0xf5, 0x21, 0x00


	//----- nvinfo : EIATTR_KPARAM_INFO
	.align		4
.L_777:
        /*0028*/ 	.byte	0x04, 0x17
        /*002a*/ 	.short	(.L_779 - .L_778)
.L_778:
        /*002c*/ 	.word	0x00000000
        /*0030*/ 	.short	0x0009
        /*0032*/ 	.short	0x0048
        /*0034*/ 	.byte	0x00, 0xf0, 0x21, 0x00


	//----- nvinfo : EIATTR_KPARAM_INFO
	.align		4
.L_779:
        /*0038*/ 	.byte	0x04, 0x17
        /*003a*/ 	.short	(.L_781 - .L_780)
.L_780:
        /*003c*/ 	.word	0x00000000
        /*0040*/ 	.short	0x0008
        /*0042*/ 	.short	0x0040
        /*0044*/ 	.byte	0x00, 0xf0, 0x11, 0x00


	//----- nvinfo : EIATTR_KPARAM_INFO
	.align		4
.L_781:
        /*0048*/ 	.byte	0x04, 0x17
        /*004a*/ 	.short	(.L_783 - .L_782)
.L_782:
        /*004c*/ 	.word	0x00000000
        /*0050*/ 	.short	0x0007
        /*0052*/ 	.short	0x0038
        /*0054*/ 	.byte	0x00, 0xf5, 0x21, 0x00


	//----- nvinfo : EIATTR_KPARAM_INFO
	.align		4
.L_783:
        /*0058*/ 	.byte	0x04, 0x17
        /*005a*/ 	.short	(.L_785 - .L_784)
.L_784:
        /*005c*/ 	.word	0x00000000
        /*0060*/ 	.short	0x0006
        /*0062*/ 	.short	0x0030
        /*0064*/ 	.byte	0x00, 0xf5, 0x21, 0x00


	//----- nvinfo : EIATTR_KPARAM_INFO
	.align		4
.L_785:
        /*0068*/ 	.byte	0x04, 0x17
        /*006a*/ 	.short	(.L_787 - .L_786)
.L_786:
        /*006c*/ 	.word	0x00000000
        /*0070*/ 	.short	0x0005
        /*0072*/ 	.short	0x0028
        /*0074*/ 	.byte	0x00, 0xf5, 0x21, 0x00


	//----- nvinfo : EIATTR_KPARAM_INFO
	.align		4
.L_787:
        /*0078*/ 	.byte	0x04, 0x17
        /*007a*/ 	.short	(.L_789 - .L_788)
.L_788:
        /*007c*/ 	.word	0x00000000
        /*0080*/ 	.short	0x0004
        /*0082*/ 	.short	0x0020
        /*0084*/ 	.byte	0x00, 0xf5, 0x21, 0x00


	//----- nvinfo : EIATTR_KPARAM_INFO
	.align		4
.L_789:
        /*0088*/ 	.byte	0x04, 0x17
        /*008a*/ 	.short	(.L_791 - .L_790)
.L_790:
        /*008c*/ 	.word	0x00000000
        /*0090*/ 	.short	0x0003
        /*0092*/ 	.short	0x0018
        /*0094*/ 	.byte	0x00, 0xf5, 0x21, 0x00


	//----- nvinfo : EIATTR_KPARAM_INFO
	.align		4
.L_791:
        /*0098*/ 	.byte	0x04, 0x17
        /*009a*/ 	.short	(.L_793 - .L_792)
.L_792:
        /*009c*/ 	.word	0x00000000
        /*00a0*/ 	.short	0x0002
        /*00a2*/ 	.short	0x0010
        /*00a4*/ 	.byte	0x00, 0xf5, 0x21, 0x00


	//----- nvinfo : EIATTR_KPARAM_INFO
	.align		4
.L_793:
        /*00a8*/ 	.byte	0x04, 0x17
        /*00aa*/ 	.short	(.L_795 - .L_794)
.L_794:
        /*00ac*/ 	.word	0x00000000
        /*00b0*/ 	.short	0x0001
        /*00b2*/ 	.short	0x0008
        /*00b4*/ 	.byte	0x00, 0xf5, 0x21, 0x00


	//----- nvinfo : EIATTR_KPARAM_INFO
	.align		4
.L_795:
        /*00b8*/ 	.byte	0x04, 0x17
        /*00ba*/ 	.short	(.L_797 - .L_796)
.L_796:
        /*00bc*/ 	.word	0x00000000
        /*00c0*/ 	.short	0x0000
        /*00c2*/ 	.short	0x0000
        /*00c4*/ 	.byte	0x00, 0xf5, 0x21, 0x00


	//----- nvinfo : EIATTR_SPARSE_MMA_MASK
	.align		4
.L_797:
        /*00c8*/ 	.byte	0x03, 0x50
        /*00ca*/ 	.short	0x0000


	//----- nvinfo : EIATTR_MAXREG_COUNT
	.align		4
        /*00cc*/ 	.byte	0x03, 0x1b
        /*00ce*/ 	.short	0x0040


	//----- nvinfo : EIATTR_MERCURY_ISA_VERSION
	.align		4
        /*00d0*/ 	.byte	0x03, 0x5f
        /*00d2*/ 	.short	0x0101


	//----- nvinfo : EIATTR_VRC_CTA_INIT_COUNT
	.align		4
        /*00d4*/ 	.byte	0x02, 0x4a
	.zero		1
	.zero		1


	//----- nvinfo : EIATTR_EXIT_INSTR_OFFSETS
	.align		4
        /*00d8*/ 	.byte	0x04, 0x1c
        /*00da*/ 	.short	(.L_799 - .L_798)


	//   ....[0]....
.L_798:
        /*00dc*/ 	.word	0x00000010


	//----- nvinfo : EIATTR_MAX_THREADS
	.align		4
.L_799:
        /*00e0*/ 	.byte	0x04, 0x05
        /*00e2*/ 	.short	(.L_801 - .L_800)
.L_800:
        /*00e4*/ 	.word	0x00000140
        /*00e8*/ 	.word	0x00000001
        /*00ec*/ 	.word	0x00000001


	//----- nvinfo : EIATTR_CBANK_PARAM_SIZE
	.align		4
.L_801:
        /*00f0*/ 	.byte	0x03, 0x19
        /*00f2*/ 	.short	0x0060


	//----- nvinfo : EIATTR_PARAM_CBANK
	.align		4
        /*00f4*/ 	.byte	0x04, 0x0a
        /*00f6*/ 	.short	(.L_803 - .L_802)
	.align		4
.L_802:
        /*00f8*/ 	.word	index@(.nv.constant0._ZN13group_norm_v218gn_bwd_cuda_kernelI13__nv_bfloat16Li320ELi3ELi16ELi160ELi256ELb1ELb1ELi16ELi320ELi320ELi4ELb1ELi16ELb0ELb0ELNS_15WgradSyncMethodE3ENS_16CompileConditionILi1000EEEEEvPT_S6_S6_PKS5_S8_S8_S8_PKfflPfPj)
        /*00fc*/ 	.short	0x0380
        /*00fe*/ 	.short	0x0060


	//----- nvinfo : EIATTR_SW_WAR
	.align		4
.L_803:
        /*0100*/ 	.byte	0x04, 0x36
        /*0102*/ 	.short	(.L_805 - .L_804)
.L_804:
        /*0104*/ 	.word	0x00000008
.L_805:


//--------------------- .nv.info._ZN13group_norm_v218gn_bwd_cuda_kernelI13__nv_bfloat16Li320ELi1ELi16ELi160ELi256ELb1ELb1ELi32ELi320ELi320ELi4ELb1ELi16ELb0ELb0ELNS_15WgradSyncMethodE3ENS_16CompileConditionILi1000EEEEEvPT_S6_S6_PKS5_S8_S8_S8_PKfflPfPj --------------------------
	.section	.nv.info._ZN13group_norm_v218gn_bwd_cuda_kernelI13__nv_bfloat16Li320ELi1ELi16ELi160ELi256ELb1ELb1ELi32ELi320ELi320ELi4ELb1ELi16ELb0ELb0ELNS_15WgradSyncMethodE3ENS_16CompileConditionILi1000EEEEEvPT_S6_S6_PKS5_S8_S8_S8_PKfflPfPj,"",@"SHT_CUDA_INFO"
	.sectionflags	@""
	.align	4


	//----- nvinfo : EIATTR_CUDA_API_VERSION
	.align		4
        /*0000*/ 	.byte	0x04, 0x37
        /*0002*/ 	.short	(.L_807 - .L_806)
.L_806:
        /*0004*/ 	.word	0x00000082


	//----- nvinfo : EIATTR_KPARAM_INFO
	.align		4
.L_807:
        /*0008*/ 	.byte	0x04, 0x17
        /*000a*/ 	.short	(.L_809 - .L_808)
.L_808:
        /*000c*/ 	.word	0x00000000
        /*0010*/ 	.short	0x000b
        /*0012*/ 	.short	0x0058
        /*0014*/ 	.byte	0x00, 0xf5, 0x21, 0x00


	//----- nvinfo : EIATTR_KPARAM_INFO
	.align		4
.L_809:
        /*0018*/ 	.byte	0x04, 0x17
        /*001a*/ 	.short	(.L_811 - .L_810)
.L_810:
        /*001c*/ 	.word	0x00000000
        /*0020*/ 	.short	0x000a
        /*0022*/ 	.short	0x0050
        /*0024*/ 	.byte	0x00, 0xf5, 0x21, 0x00


	//----- nvinfo : EIATTR_KPARAM_INFO
	.align		4
.L_811:
        /*0028*/ 	.byte	0x04, 0x17
        /*002a*/ 	.short	(.L_813 - .L_812)
.L_812:
        /*002c*/ 	.word	0x00000000
        /*0030*/ 	.short	0x0009
        /*0032*/ 	.short	0x0048
        /*0034*/ 	.byte	0x00, 0xf0, 0x21, 0x00


	//----- nvinfo : EIATTR_KPARAM_INFO
	.align		4
.L_813:
        /*0038*/ 	.byte	0x04, 0x17
        /*003a*/ 	.short	(.L_815 - .L_814)
.L_814:
        /*003c*/ 	.word	0x00000000
        /*0040*/ 	.short	0x0008
        /*0042*/ 	.short	0x0040
        /*0044*/ 	.byte	0x00, 0xf0, 0x11, 0x00


	//----- nvinfo : EIATTR_KPARAM_INFO
	.align		4
.L_815:
        /*0048*/ 	.byte	0x04, 0x17
        /*004a*/ 	.short	(.L_817 - .L_816)
.L_816:
        /*004c*/ 	.word	0x00000000
        /*0050*/ 	.short	0x0007
        /*0052*/ 	.short	0x0038
        /*0054*/ 	.byte	0x00, 0xf5, 0x21, 0x00


	//----- nvinfo : EIATTR_KPARAM_INFO
	.align		4
.L_817:
        /*0058*/ 	.byte	0x04, 0x17
        /*005a*/ 	.short	(.L_819 - .L_818)
.L_818:
        /*005c*/ 	.word	0x00000000
        /*0060*/ 	.short	0x0006
        /*0062*/ 	.short	0x0030
        /*0064*/ 	.byte	0x00, 0xf5, 0x21, 0x00


	//----- nvinfo : EIATTR_KPARAM_INFO
	.align		4
.L_819:
        /*0068*/ 	.byte	0x04, 0x17
        /*006a*/ 	.short	(.L_821 - .L_820)
.L_820:
        /*006c*/ 	.word	0x00000000
        /*0070*/ 	.short	0x0005
        /*0072*/ 	.short	0x0028
        /*0074*/ 	.byte	0x00, 0xf5, 0x21, 0x00


	//----- nvinfo : EIATTR_KPARAM_INFO
	.align		4
.L_821:
        /*0078*/ 	.byte	0x04, 0x17
        /*007a*/ 	.short	(.L_823 - .L_822)
.L_822:
        /*007c*/ 	.word	0x00000000
        /*0080*/ 	.short	0x0004
        /*0082*/ 	.short	0x0020
        /*0084*/ 	.byte	0x00, 0xf5, 0x21, 0x00


	//----- nvinfo : EIATTR_KPARAM_INFO
	.align		4
.L_823:
        /*0088*/ 	.byte	0x04, 0x17
        /*008a*/ 	.short	(.L_825 - .L_824)
.L_824:
        /*008c*/ 	.word	0x00000000
        /*0090*/ 	.short	0x0003
        /*0092*/ 	.short	0x0018
        /*0094*/ 	.byte	0x00, 0xf5, 0x21, 0x00


	//----- nvinfo : EIATTR_KPARAM_INFO
	.align		4
.L_825:
        /*0098*/ 	.byte	0x04, 0x17
        /*009a*/ 	.short	(.L_827 - .L_826)
.L_826:
        /*009c*/ 	.word	0x00000000
        /*00a0*/ 	.short	0x0002
        /*00a2*/ 	.short	0x0010
        /*00a4*/ 	.byte	0x00, 0xf5, 0x21, 0x00


	//----- nvinfo : EIATTR_KPARAM_INFO
	.align		4
.L_827:
        /*00a8*/ 	.byte	0x04, 0x17
        /*00aa*/ 	.short	(.L_829 - .L_828)
.L_828:
        /*00ac*/ 	.word	0x00000000
        /*00b0*/ 	.short	0x0001
        /*00b2*/ 	.short	0x0008
        /*00b4*/ 	.byte	0x00, 0xf5, 0x21, 0x00


	//----- nvinfo : EIATTR_KPARAM_INFO
	.align		4
.L_829:
        /*00b8*/ 	.byte	0x04, 0x17
        /*00ba*/ 	.short	(.L_831 - .L_830)
.L_830:
        /*00bc*/ 	.word	0x00000000
        /*00c0*/ 	.short	0x0000
        /*00c2*/ 	.short	0x0000
        /*00c4*/ 	.byte	0x00, 0xf5, 0x21, 0x00


	//----- nvinfo : EIATTR_SPARSE_MMA_MASK
	.align		4
.L_831:
        /*00c8*/ 	.byte	0x03, 0x50
        /*00ca*/ 	.short	0x0000


	//----- nvinfo : EIATTR_MAXREG_COUNT
	.align		4
        /*00cc*/ 	.byte	0x03, 0x1b
        /*00ce*/ 	.short	0x00a8


	//----- nvinfo : EIATTR_MERCURY_ISA_VERSION
	.align		4
        /*00d0*/ 	.byte	0x03, 0x5f
        /*00d2*/ 	.short	0x0101


	//----- nvinfo : EIATTR_VRC_CTA_INIT_COUNT
	.align		4
        /*00d4*/ 	.byte	0x02, 0x4a
	.zero		1
	.zero		1


	//----- nvinfo : EIATTR_EXIT_INSTR_OFFSETS
	.align		4
        /*00d8*/ 	.byte	0x04, 0x1c
        /*00da*/ 	.short	(.L_833 - .L_832)


	//   ....[0]....
.L_832:
        /*00dc*/ 	.word	0x00000010


	//----- nvinfo : EIATTR_MAX_THREADS
	.align		4
.L_833:
        /*00e0*/ 	.byte	0x04, 0x05
        /*00e2*/ 	.short	(.L_835 - .L_834)
.L_834:
        /*00e4*/ 	.word	0x00000140
        /*00e8*/ 	.word	0x00000001
        /*00ec*/ 	.word	0x00000001


	//----- nvinfo : EIATTR_CBANK_PARAM_SIZE
	.align		4
.L_835:
        /*00f0*/ 	.byte	0x03, 0x19
        /*00f2*/ 	.short	0x0060


	//----- nvinfo : EIATTR_PARAM_CBANK
	.align		4
        /*00f4*/ 	.byte	0x04, 0x0a
        /*00f6*/ 	.short	(.L_837 - .L_836)
	.align		4
.L_836:
        /*00f8*/ 	.word	index@(.nv.constant0._ZN13group_norm_v218gn_bwd_cuda_kernelI13__nv_bfloat16Li320ELi1ELi16ELi160ELi256ELb1ELb1ELi32ELi320ELi320ELi4ELb1ELi16ELb0ELb0ELNS_15WgradSyncMethodE3ENS_16CompileConditionILi1000EEEEEvPT_S6_S6_PKS5_S8_S8_S8_PKfflPfPj)
        /*00fc*/ 	.short	0x0380
        /*00fe*/ 	.short	0x0060


	//----- nvinfo : EIATTR_SW_WAR
	.align		4
.L_837:
        /*0100*/ 	.byte	0x04, 0x36
        /*0102*/ 	.short	(.L_839 - .L_838)
.L_838:
        /*0104*/ 	.word	0x00000008
.L_839:


//--------------------- .nv.info._ZN13group_norm_v218gn_bwd_cuda_kernelI13__nv_bfloat16Li320ELi1ELi16ELi160ELi256ELb1ELb1ELi64ELi320ELi320ELi4ELb1ELi32ELb0ELb0ELNS_15WgradSyncMethodE3ENS_16CompileConditionILi1000EEEEEvPT_S6_S6_PKS5_S8_S8_S8_PKfflPfPj --------------------------
	.section	.nv.info._ZN13group_norm_v218gn_bwd_cuda_kernelI13__nv_bfloat16Li320ELi1ELi16ELi160ELi256ELb1ELb1ELi64ELi320ELi320ELi4ELb1ELi32ELb0ELb0ELNS_15WgradSyncMethodE3ENS_16CompileConditionILi1000EEEEEvPT_S6_S6_PKS5_S8_S8_S8_PKfflPfPj,"",@"SHT_CUDA_INFO"
	.sectionflags	@""
	.align	4


	//----- nvinfo : EIATTR_CUDA_API_VERSION
	.align		4
        /*0000*/ 	.byte	0x04, 0x37
        /*0002*/ 	.short	(.L_841 - .L_840)
.L_840:
        /*0004*/ 	.word	0x00000082


	//----- nvinfo : EIATTR_KPARAM_INFO
	.align		4
.L_841:
        /*0008*/ 	.byte	0x04, 0x17
        /*000a*/ 	.short	(.L_843 - .L_842)
.L_842:
        /*000c*/ 	.word	0x00000000
        /*0010*/ 	.short	0x000b
        /*0012*/ 	.short	0x0058
        /*0014*/ 	.byte	0x00, 0xf5, 0x21, 0x00


	//----- nvinfo : EIATTR_KPARAM_INFO
	.align		4
.L_843:
        /*0018*/ 	.byte	0x04, 0x17
        /*001a*/ 	.short	(.L_845 - .L_844)
.L_844:
        /*001c*/ 	.word	0x00000000
        /*0020*/ 	.short	0x000a
        /*0022*/ 	.short	0x0050
        /*0024*/ 	.byte	0x00, 0xf5, 0x21, 0x00


	//----- nvinfo : EIATTR_KPARAM_INFO
	.align		4
.L_845:
        /*0028*/ 	.byte	0x04, 0x17
        /*002a*/ 	.short	(.L_847 - .L_846)
.L_846:
        /*002c*/ 	.word	0x00000000
        /*0030*/ 	.short	0x0009
        /*0032*/ 	.short	0x0048
        /*0034*/ 	.byte	0x00, 0xf0, 0x21, 0x00


	//----- nvinfo : EIATTR_KPARAM_INFO
	.align		4
.L_847:
        /*0038*/ 	.byte	0x04, 0x17
        /*003a*/ 	.short	(.L_849 - .L_848)
.L_848:
        /*003c*/ 	.word	0x00000000
        /*0040*/ 	.short	0x0008
        /*0042*/ 	.short	0x0040
        /*0044*/ 	.byte	0x00, 0xf0, 0x11, 0x00


	//----- nvinfo : EIATTR_KPARAM_INFO
	.align		4
.L_849:
        /*0048*/ 	.byte	0x04, 0x17
        /*004a*/ 	.short	(.L_851 - .L_850)
.L_850:
        /*004c*/ 	.word	0x00000000
        /*0050*/ 	.short	0x0007
        /*0052*/ 	.short	0x0038
        /*0054*/ 	.byte	0x00, 0xf5, 0x21, 0x00


	//----- nvinfo : EIATTR_KPARAM_INFO
	.align		4
.L_851:
        /*0058*/ 	.byte	0x04, 0x17
        /*005a*/ 	.short	(.L_853 - .L_852)
.L_852:
        /*005c*/ 	.word	0x00000000
        /*0060*/ 	.short	0x0006
        /*0062*/ 	.short	0x0030
        /*0064*/ 	.byte	0x00, 0xf5, 0x21, 0x00


	//----- nvinfo : EIATTR_KPARAM_INFO
	.align		4
.L_853:
        /*0068*/ 	.byte	0x04, 0x17
        /*006a*/ 	.short	(.L_855 - .L_854)
.L_854:
        /*006c*/ 	.word	0x00000000
        /*0070*/ 	.short	0x0005
        /*0072*/ 	.short	0x0028
        /*0074*/ 	.byte	0x00, 0xf5, 0x21, 0x00


	//----- nvinfo : EIATTR_KPARAM_INFO
	.align		4
.L_855:
        /*0078*/ 	.byte	0x04, 0x17
        /*007a*/ 	.short	(.L_857 - .L_856)
.L_856:
        /*007c*/ 	.word	0x00000000
        /*0080*/ 	.short	0x0004
        /*0082*/ 	.short	0x0020
        /*0084*/ 	.byte	0x00, 0xf5, 0x21, 0x00


	//----- nvinfo : EIATTR_KPARAM_INFO
	.align		4
.L_857:
        /*0088*/ 	.byte	0x04, 0x17
        /*008a*/ 	.short	(.L_859 - .L_858)
.L_858:
        /*008c*/ 	.word	0x00000000
        /*0090*/ 	.short	0x0003
        /*0092*/ 	.short	0x0018
        /*0094*/ 	.byte	0x00, 0xf5, 0x21, 0x00


	//----- nvinfo : EIATTR_KPARAM_INFO
	.align		4
.L_859:
        /*0098*/ 	.byte	0x04, 0x17
        /*009a*/ 	.short	(.L_861 - .L_860)
.L_860:
        /*009c*/ 	.word	0x00000000
        /*00a0*/ 	.short	0x0002
        /*00a2*/ 	.short	0x0010
        /*00a4*/ 	.byte	0x00, 0xf5, 0x21, 0x00


	//----- nvinfo : EIATTR_KPARAM_INFO
	.align		4
.L_861:
        /*00a8*/ 	.byte	0x04, 0x17
        /*00aa*/ 	.short	(.L_863 - .L_862)
.L_862:
        /*00ac*/ 	.word	0x00000000
        /*00b0*/ 	.short	0x0001
        /*00b2*/ 	.short	0x0008
        /*00b4*/ 	.byte	0x00, 0xf5, 0x21, 0x00


	//----- nvinfo : EIATTR_KPARAM_INFO
	.align		4
.L_863:
        /*00b8*/ 	.byte	0x04, 0x17
        /*00ba*/ 	.short	(.L_865 - .L_864)
.L_864:
        /*00bc*/ 	.word	0x00000000
        /*00c0*/ 	.short	0x0000
        /*00c2*/ 	.short	0x0000
        /*00c4*/ 	.byte	0x00, 0xf5, 0x21, 0x00


	//----- nvinfo : EIATTR_SPARSE_MMA_MASK
	.align		4
.L_865:
        /*00c8*/ 	.byte	0x03, 0x50
        /*00ca*/ 	.short	0x0000


	//----- nvinfo : EIATTR_MAXREG_COUNT
	.align		4
        /*00cc*/ 	.byte	0x03, 0x1b
        /*00ce*/ 	.short	0x00a8


	//----- nvinfo : EIATTR_MERCURY_ISA_VERSION
	.align		4
        /*00d0*/ 	.byte	0x03, 0x5f
        /*00d2*/ 	.short	0x0101


	//----- nvinfo : EIATTR_VRC_CTA_INIT_COUNT
	.align		4
        /*00d4*/ 	.byte	0x02, 0x4a
	.zero		1
	.zero		1


	//----- nvinfo : EIATTR_EXIT_INSTR_OFFSETS
	.align		4
        /*00d8*/ 	.byte	0x04, 0x1c
        /*00da*/ 	.short	(.L_867 - .L_866)


	//   ....[0]....
.L_866:
        /*00dc*/ 	.word	0x00000010


	//----- nvinfo : EIATTR_MAX_THREADS
	.align		4
.L_867:
        /*00e0*/ 	.byte	0x04, 0x05
        /*00e2*/ 	.short	(.L_869 - .L_868)
.L_868:
        /*00e4*/ 	.word	0x00000140
        /*00e8*/ 	.word	0x00000001
        /*00ec*/ 	.word	0x00000001


	//----- nvinfo : EIATTR_CBANK_PARAM_SIZE
	.align		4
.L_869:
        /*00f0*/ 	.byte	0x03, 0x19
        /*00f2*/ 	.short	0x0060


	//----- nvinfo : EIATTR_PARAM_CBANK
	.align		4
        /*00f4*/ 	.byte	0x04, 0x0a
        /*00f6*/ 	.short	(.L_871 - .L_870)
	.align		4
.L_870:
        /*00f8*/ 	.word	index@(.nv.constant0._ZN13group_norm_v218gn_bwd_cuda_kernelI13__nv_bfloat16Li320ELi1ELi16ELi160ELi256ELb1ELb1ELi64ELi320ELi320ELi4ELb1ELi32ELb0ELb0ELNS_15WgradSyncMethodE3ENS_16CompileConditionILi1000EEEEEvPT_S6_S6_PKS5_S8_S8_S8_PKfflPfPj)
        /*00fc*/ 	.short	0x0380
        /*00fe*/ 	.short	0x0060


	//----- nvinfo : EIATTR_SW_WAR
	.align		4
.L_871:
        /*0100*/ 	.byte	0x04, 0x36
        /*0102*/ 	.short	(.L_873 - .L_872)
.L_872:
        /*0104*/ 	.word	0x00000008
.L_873:


//--------------------- .nv.info._ZN13group_norm_v218gn_bwd_cuda_kernelI13__nv_bfloat16Li320ELi2ELi16ELi160ELi256ELb1ELb1ELi32ELi320ELi320ELi4ELb1ELi32ELb0ELb0ELNS_15WgradSyncMethodE3ENS_16CompileConditionILi1000EEEEEvPT_S6_S6_PKS5_S8_S8_S8_PKfflPfPj --------------------------
	.section	.nv.info._ZN13group_norm_v218gn_bwd_cuda_kernelI13__nv_bfloat16Li320ELi2ELi16ELi160ELi256ELb1ELb1ELi32ELi320ELi320ELi4ELb1ELi32ELb0ELb0ELNS_15WgradSyncMethodE3ENS_16CompileConditionILi1000EEEEEvPT_S6_S6_PKS5_S8_S8_S8_PKfflPfPj,"",@"SHT_CUDA_INFO"
	.sectionflags	@""
	.align	4


	//----- nvinfo : EIATTR_CUDA_API_VERSION
	.align		4
        /*0000*/ 	.byte	0x04, 0x37
        /*0002*/ 	.short	(.L_875 - .L_874)
.L_874:
        /*0004*/ 	.word	0x00000082


	//----- nvinfo : EIATTR_KPARAM_INFO
	.align		4
.L_875:
        /*0008*/ 	.byte	0x04, 0x17
        /*000a*/ 	.short	(.L_877 - .L_876)
.L_876:
        /*000c*/ 	.word	0x00000000
        /*0010*/ 	.short	0x000b
        /*0012*/ 	.short	0x0058
        /*0014*/ 	.byte	0x00, 0xf5, 0x21, 0x00


	//----- nvinfo : EIATTR_KPARAM_INFO
	.align		4
.L_877:
        /*0018*/ 	.byte	0x04, 0x17
        /*001a*/ 	.short	(.L_879 - .L_878)
.L_878:
        /*001c*/ 	.word	0x00000000
        /*0020*/ 	.short	0x000a
        /*0022*/ 	.short	0x0050
        /*0024*/ 	.byte	0x00, 0xf5, 0x21, 0x00


	//----- nvinfo : EIATTR_KPARAM_INFO
	.align		4
.L_879:
        /*0028*/ 	.byte	0x04, 0x17
        /*002a*/ 	.short	(.L_881 - .L_880)
.L_880:
        /*002c*/ 	.word	0x00000000
        /*0030*/ 	.short	0x0009
        /*0032*/ 	.short	0x0048
        /*0034*/ 	.byte	0x00, 0xf0, 0x21, 0x00


	//----- nvinfo : EIATTR_KPARAM_INFO
	.align		4
.L_881:
        /*0038*/ 	.byte	0x04, 0x17
        /*003a*/ 	.short	(.L_883 - .L_882)
.L_882:
        /*003c*/ 	.word	0x00000000
        /*0040*/ 	.short	0x0008
        /*0042*/ 	.short	0x0040
        /*0044*/ 	.byte	0x00, 0xf0, 0x11, 0x00


	//----- nvinfo : EIATTR_KPARAM_INFO
	.align		4
.L_883:
        /*0048*/ 	.byte	0x04, 0x17
        /*004a*/ 	.short	(.L_885 - .L_884)
.L_884:
        /*004c*/ 	.word	0x00000000
        /*0050*/ 	.short	0x0007
        /*0052*/ 	.short	0x0038
        /*0054*/ 	.byte	0x00, 0xf5, 0x21, 0x00


	//----- nvinfo : EIATTR_KPARAM_INFO
	.align		4
.L_885:
        /*0058*/ 	.byte	0x04, 0x17
        /*005a*/ 	.short	(.L_887 - .L_886)
.L_886:
        /*005c*/ 	.word	0x00000000
        /*0060*/ 	.short	0x0006
        /*0062*/ 	.short	0x0030
        /*0064*/ 	.byte	0x00, 0xf5, 0x21, 0x00


	//----- nvinfo : EIATTR_KPARAM_INFO
	.align		4
.L_887:
        /*0068*/ 	.byte	0x04, 0x17
        /*006a*/ 	.short	(.L_889 - .L_888)
.L_888:
        /*006c*/ 	.word	0x00000000
        /*0070*/ 	.short	0x0005
        /*0072*/ 	.short	0x0028
        /*0074*/ 	.byte	0x00, 0xf5, 0x21, 0x00


	//----- nvinfo : EIATTR_KPARAM_INFO
	.align		4
.L_889:
        /*0078*/ 	.byte	0x04, 0x17
        /*007a*/ 	.short	(.L_891 - .L_890)
.L_890:
        /*007c*/ 	.word	0x00000000
        /*0080*/ 	.short	0x0004
        /*0082*/ 	.short	0x0020
        /*0084*/ 	.byte	0x00, 0xf5, 0x21, 0x00


	//----- nvinfo : EIATTR_KPARAM_INFO
	.align		4
.L_891:
        /*0088*/ 	.byte	0x04, 0x17
        /*008a*/ 	.short	(.L_893 - .L_892)
.L_892:
        /*008c*/ 	.word	0x00000000
        /*0090*/ 	.short	0x0003
        /*0092*/ 	.short	0x0018
        /*0094*/ 	.byte	0x00, 0xf5, 0x21, 0x00


	//----- nvinfo : EIATTR_KPARAM_INFO
	.align		4
.L_893:
        /*0098*/ 	.byte	0x04, 0x17
        /*009a*/ 	.short	(.L_895 - .L_894)
.L_894:
        /*009c*/ 	.word	0x00000000
        /*00a0*/ 	.short	0x0002
        /*00a2*/ 	.short	0x0010
        /*00a4*/ 	.byte	0x00, 0xf5, 0x21, 0x00


	//----- nvinfo : EIATTR_KPARAM_INFO
	.align		4
.L_895:
        /*00a8*/ 	.byte	0x04, 0x17
        /*00aa*/ 	.short	(.L_897 - .L_896)
.L_896:
        /*00ac*/ 	.word	0x00000000
        /*00b0*/ 	.short	0x0001
        /*00b2*/ 	.short	0x0008
        /*00b4*/ 	.byte	0x00, 0xf5, 0x21, 0x00


	//----- nvinfo : EIATTR_KPARAM_INFO
	.align		4
.L_897:
        /*00b8*/ 	.byte	0x04, 0x17
        /*00ba*/ 	.short	(.L_899 - .L_898)
.L_898:
        /*00bc*/ 	.word	0x00000000
        /*00c0*/ 	.short	0x0000
        /*00c2*/ 	.short	0x0000
        /*00c4*/ 	.byte	0x00, 0xf5, 0x21, 0x00


	//----- nvinfo : EIATTR_SPARSE_MMA_MASK
	.align		4
.L_899:
        /*00c8*/ 	.byte	0x03, 0x50
        /*00ca*/ 	.short	0x0000


	//----- nvinfo : EIATTR_MAXREG_COUNT
	.align		4
        /*00cc*/ 	.byte	0x03, 0x1b
        /*00ce*/ 	.short	0x0060


	//----- nvinfo : EIATTR_MERCURY_ISA_VERSION
	.align		4
        /*00d0*/ 	.byte	0x03, 0x5f
        /*00d2*/ 	.short	0x0101


	//----- nvinfo : EIATTR_VRC_CTA_INIT_COUNT
	.align		4
        /*00d4*/ 	.byte	0x02, 0x4a
	.zero		1
	.zero		1


	//----- nvinfo : EIATTR_EXIT_INSTR_OFFSETS
	.align		4
        /*00d8*/ 	.byte	0x04, 0x1c
        /*00da*/ 	.short	(.L_901 - .L_900)


	//   ....[0]....
.L_900:
        /*00dc*/ 	.word	0x00000010


	//----- nvinfo : EIATTR_MAX_THREADS
	.align		4
.L_901:
        /*00e0*/ 	.byte	0x04, 0x05
        /*00e2*/ 	.short	(.L_903 - .L_902)
.L_902:
        /*00e4*/ 	.word	0x00000140
        /*00e8*/ 	.word	0x00000001
        /*00ec*/ 	.word	0x00000001


	//----- nvinfo : EIATTR_CBANK_PARAM_SIZE
	.align		4
.L_903:
        /*00f0*/ 	.byte	0x03, 0x19
        /*00f2*/ 	.short	0x0060


	//----- nvinfo : EIATTR_PARAM_CBANK
	.align		4
        /*00f4*/ 	.byte	0x04, 0x0a
        /*00f6*/ 	.short	(.L_905 - .L_904)
	.align		4
.L_904:
        /*00f8*/ 	.word	index@(.nv.constant0._ZN13group_norm_v218gn_bwd_cuda_kernelI13__nv_bfloat16Li320ELi2ELi16ELi160ELi256ELb1ELb1ELi32ELi320ELi320ELi4ELb1ELi32ELb0ELb0ELNS_15WgradSyncMethodE3ENS_16CompileConditionILi1000EEEEEvPT_S6_S6_PKS5_S8_S8_S8_PKfflPfPj)
        /*00fc*/ 	.short	0x0380
        /*00fe*/ 	.short	0x0060


	//----- nvinfo : EIATTR_SW_WAR
	.align		4
.L_905:
        /*0100*/ 	.byte	0x04, 0x36
        /*0102*/ 	.short	(.L_907 - .L_906)
.L_906:
        /*0104*/ 	.word	0x00000008
.L_907:


//--------------------- .nv.info._ZN13group_norm_v218gn_bwd_cuda_kernelI13__nv_bfloat16Li320ELi3ELi16ELi160ELi256ELb1ELb1ELi32ELi320ELi320ELi4ELb1ELi40ELb0ELb0ELNS_15WgradSyncMethodE3ENS_16CompileConditionILi1000EEEEEvPT_S6_S6_PKS5_S8_S8_S8_PKfflPfPj --------------------------
	.section	.nv.info._ZN13group_norm_v218gn_bwd_cuda_kernelI13__nv_bfloat16Li320ELi3ELi16ELi160ELi256ELb1ELb1ELi32ELi320ELi320ELi4ELb1ELi40ELb0ELb0ELNS_15WgradSyncMethodE3ENS_16CompileConditionILi1000EEEEEvPT_S6_S6_PKS5_S8_S8_S8_PKfflPfPj,"",@"SHT_CUDA_INFO"
	.sectionflags	@""
	.align	4


	//----- nvinfo : EIATTR_CUDA_API_VERSION
	.align		4
        /*0000*/ 	.byte	0x04, 0x37
        /*0002*/ 	.short	(.L_909 - .L_908)
.L_908:
        /*0004*/ 	.word	0x00000082


	//----- nvinfo : EIATTR_KPARAM_INFO
	.align		4
.L_909:
        /*0008*/ 	.byte	0x04, 0x17
        /*000a*/ 	.short	(.L_911 - .L_910)
.L_910:
        /*000c*/ 	.word	0x00000000
        /*0010*/ 	.short	0x000b
        /*0012*/ 	.short	0x0058
        /*0014*/ 	.byte	0x00, 0xf5, 0x21, 0x00


	//----- nvinfo : EIATTR_KPARAM_INFO
	.align		4
.L_911:
        /*0018*/ 	.byte	0x04, 0x17
        /*001a*/ 	.short	(.L_913 - .L_912)
.L_912:
        /*001c*/ 	.word	0x00000000
        /*0020*/ 	.short	0x000a
        /*0022*/ 	.short	0x0050
        /*0024*/ 	.byte	0x00, 0xf5, 0x21, 0x00


	//----- nvinfo : EIATTR_KPARAM_INFO
	.align		4
.L_913:
        /*0028*/ 	.byte	0x04, 0x17
        /*002a*/ 	.short	(.L_915 - .L_914)
.L_914:
        /*002c*/ 	.word	0x00000000
        /*0030*/ 	.short	0x0009
        /*0032*/ 	.short	0x0048
        /*0034*/ 	.byte	0x00, 0xf0, 0x21, 0x00


	//----- nvinfo : EIATTR_KPARAM_INFO
	.align		4
.L_915:
        /*0038*/ 	.byte	0x04, 0x17
        /*003a*/ 	.short	(.L_917 - .L_916)
.L_916:
        /*003c*/ 	.word	0x00000000
        /*0040*/ 	.short	0x0008
        /*0042*/ 	.short	0x0040
        /*0044*/ 	.byte	0x00, 0xf0, 0x11, 0x00


	//----- nvinfo : EIATTR_KPARAM_INFO
	.align		4
.L_917:
        /*0048*/ 	.byte	0x04, 0x17
        /*004a*/ 	.short	(.L_919 - .L_918)
.L_918:
        /*004c*/ 	.word	0x00000000
        /*0050*/ 	.short	0x0007
        /*0052*/ 	.short	0x0038
        /*0054*/ 	.byte	0x00, 0xf5, 0x21, 0x00


	//----- nvinfo : EIATTR_KPARAM_INFO
	.align		4
.L_919:
        /*0058*/ 	.byte	0x04, 0x17
        /*005a*/ 	.short	(.L_921 - .L_920)
.L_920:
        /*005c*/ 	.word	0x00000000
        /*0060*/ 	.short	0x0006
        /*0062*/ 	.short	0x0030
        /*0064*/ 	.byte	0x00, 0xf5, 0x21, 0x00


	//----- nvinfo : EIATTR_KPARAM_INFO
	.align		4
.L_921:
        /*0068*/ 	.byte	0x04, 0x17
        /*006a*/ 	.short	(.L_923 - .L_922)
.L_922:
        /*006c*/ 	.word	0x00000000
        /*0070*/ 	.short	0x0005
        /*0072*/ 	.short	0x0028
        /*0074*/ 	.byte	0x00, 0xf5, 0x21, 0x00


	//----- nvinfo : EIATTR_KPARAM_INFO
	.align		4
.L_923:
        /*0078*/ 	.byte	0x04, 0x17
        /*007a*/ 	.short	(.L_925 - .L_924)
.L_924:
        /*007c*/ 	.word	0x00000000
        /*0080*/ 	.short	0x0004
        /*0082*/ 	.short	0x0020
        /*0084*/ 	.byte	0x00, 0xf5, 0x21, 0x00


	//----- nvinfo : EIATTR_KPARAM_INFO
	.align		4
.L_925:
        /*0088*/ 	.byte	0x04, 0x17
        /*008a*/ 	.short	(.L_927 - .L_926)
.L_926:
        /*008c*/ 	.word	0x00000000
        /*0090*/ 	.short	0x0003
        /*0092*/ 	.short	0x0018
        /*0094*/ 	.byte	0x00, 0xf5, 0x21, 0x00


	//----- nvinfo : EIATTR_KPARAM_INFO
	.align		4
.L_927:
        /*0098*/ 	.byte	0x04, 0x17
        /*009a*/ 	.short	(.L_929 - .L_928)
.L_928:
        /*009c*/ 	.word	0x00000000
        /*00a0*/ 	.short	0x0002
        /*00a2*/ 	.short	0x0010
        /*00a4*/ 	.byte	0x00, 0xf5, 0x21, 0x00


	//----- nvinfo : EIATTR_KPARAM_INFO
	.align		4
.L_929:
        /*00a8*/ 	.byte	0x04, 0x17
        /*00aa*/ 	.short	(.L_931 - .L_930)
.L_930:
        /*00ac*/ 	.word	0x00000000
        /*00b0*/ 	.short	0x0001
        /*00b2*/ 	.short	0x0008
        /*00b4*/ 	.byte	0x00, 0xf5, 0x21, 0x00


	//----- nvinfo : EIATTR_KPARAM_INFO
	.align		4
.L_931:
        /*00b8*/ 	.byte	0x04, 0x17
        /*00ba*/ 	.short	(.L_933 - .L_932)
.L_932:
        /*00bc*/ 	.word	0x00000000
        /*00c0*/ 	.short	0x0000
        /*00c2*/ 	.short	0x0000
        /*00c4*/ 	.byte	0x00, 0xf5, 0x21, 0x00


	//----- nvinfo : EIATTR_SPARSE_MMA_MASK
	.align		4
.L_933:
        /*00c8*/ 	.byte	0x03, 0x50
        /*00ca*/ 	.short	0x0000


	//----- nvinfo : EIATTR_MAXREG_COUNT
	.align		4
        /*00cc*/ 	.byte	0x03, 0x1b
        /*00ce*/ 	.short	0x0040


	//----- nvinfo : EIATTR_MERCURY_ISA_VERSION
	.align		4
        /*00d0*/ 	.byte	0x03, 0x5f
        /*00d2*/ 	.short	0x0101


	//----- nvinfo : EIATTR_VRC_CTA_INIT_COUNT
	.align		4
        /*00d4*/ 	.byte	0x02, 0x4a
	.zero		1
	.zero		1


	//----- nvinfo : EIATTR_EXIT_INSTR_OFFSETS
	.align		4
        /*00d8*/ 	.byte	0x04, 0x1c
        /*00da*/ 	.short	(.L_935 - .L_934)


	//   ....[0]....
.L_934:
        /*00dc*/ 	.word	0x00000010


	//----- nvinfo : EIATTR_MAX_THREADS
	.align		4
.L_935:
        /*00e0*/ 	.byte	0x04, 0x05
        /*00e2*/ 	.short	(.L_937 - .L_936)
.L_936:
        /*00e4*/ 	.word	0x00000140
        /*00e8*/ 	.word	0x00000001
        /*00ec*/ 	.word	0x00000001


	//----- nvinfo : EIATTR_CBANK_PARAM_SIZE
	.align		4
.L_937:
        /*00f0*/ 	.byte	0x03, 0x19
        /*00f2*/ 	.short	0x0060


	//----- nvinfo : EIATTR_PARAM_CBANK
	.align		4
        /*00f4*/ 	.byte	0x04, 0x0a
        /*00f6*/ 	.short	(.L_939 - .L_938)
	.align		4
.L_938:
        /*00f8*/ 	.word	index@(.nv.constant0._ZN13group_norm_v218gn_bwd_cuda_kernelI13__nv_bfloat16Li320ELi3ELi16ELi160ELi256ELb1ELb1ELi32ELi320ELi320ELi4ELb1ELi40ELb0ELb0ELNS_15WgradSyncMethodE3ENS_16CompileConditionILi1000EEEEEvPT_S6_S6_PKS5_S8_S8_S8_PKfflPfPj)
        /*00fc*/ 	.short	0x0380
        /*00fe*/ 	.short	0x0060


	//----- nvinfo : EIATTR_SW_WAR
	.align		4
.L_939:
        /*0100*/ 	.byte	0x04, 0x36
        /*0102*/ 	.short	(.L_941 - .L_940)
.L_940:
        /*0104*/ 	.word	0x00000008
.L_941:


//--------------------- .nv.info._ZN13group_norm_v218gn_bwd_cuda_kernelI13__nv_bfloat16Li320ELi3ELi16ELi160ELi256ELb1ELb1ELi32ELi320ELi320ELi4ELb1ELi48ELb0ELb0ELNS_15WgradSyncMethodE3ENS_16CompileConditionILi1000EEEEEvPT_S6_S6_PKS5_S8_S8_S8_PKfflPfPj --------------------------
	.section	.nv.info._ZN13group_norm_v218gn_bwd_cuda_kernelI13__nv_bfloat16Li320ELi3ELi16ELi160ELi256ELb1ELb1ELi32ELi320ELi320ELi4ELb1ELi48ELb0ELb0ELNS_15WgradSyncMethodE3ENS_16CompileConditionILi1000EEEEEvPT_S6_S6_PKS5_S8_S8_S8_PKfflPfPj,"",@"SHT_CUDA_INFO"
	.sectionflags	@""
	.align	4


	//----- nvinfo : EIATTR_CUDA_API_VERSION
	.align		4
        /*0000*/ 	.byte	0x04, 0x37
        /*0002*/ 	.short	(.L_943 - .L_942)
.L_942:
        /*0004*/ 	.word	0x00000082


	//----- nvinfo : EIATTR_KPARAM_INFO
	.align		4
.L_943:
        /*0008*/ 	.byte	0x04, 0x17
        /*000a*/ 	.short	(.L_945 - .L_944)
.L_944:
        /*000c*/ 	.word	0x00000000
        /*0010*/ 	.short	0x000b
        /*0012*/ 	.short	0x0058
        /*0014*/ 	.byte	0x00, 0xf5, 0x21, 0x00


	//----- nvinfo : EIATTR_KPARAM_INFO
	.align		4
.L_945:
        /*0018*/ 	.byte	0x04, 0x17
        /*001a*/ 	.short	(.L_947 - .L_946)
.L_946:
        /*001c*/ 	.word	0x00000000
        /*0020*/ 	.short	0x000a
        /*0022*/ 	.short	0x0050
        /*0024*/ 	.byte	0x00, 0xf5, 0x21, 0x00


	//----- nvinfo : EIATTR_KPARAM_INFO
	.align		4
.L_947:
        /*0028*/ 	.byte	0x04, 0x17
        /*002a*/ 	.short	(.L_949 - .L_948)
.L_948:
        /*002c*/ 	.word	0x00000000
        /*0030*/ 	.short	0x0009
        /*0032*/ 	.short	0x0048
        /*0034*/ 	.byte	0x00, 0xf0, 0x21, 0x00


	//----- nvinfo : EIATTR_KPARAM_INFO
	.align		4
.L_949:
        /*0038*/ 	.byte	0x04, 0x17
        /*003a*/ 	.short	(.L_951 - .L_950)
.L_950:
        /*003c*/ 	.word	0x00000000
        /*0040*/ 	.short	0x0008
        /*0042*/ 	.short	0x0040
        /*0044*/ 	.byte	0x00, 0xf0, 0x11, 0x00


	//----- nvinfo : EIATTR_KPARAM_INFO
	.align		4
.L_951:
        /*0048*/ 	.byte	0x04, 0x17
        /*004a*/ 	.short	(.L_953 - .L_952)
.L_952:
        /*004c*/ 	.word	0x00000000
        /*0050*/ 	.short	0x0007
        /*0052*/ 	.short	0x0038
        /*0054*/ 	.byte	0x00, 0xf5, 0x21, 0x00


	//----- nvinfo : EIATTR_KPARAM_INFO
	.align		4
.L_953:
        /*0058*/ 	.byte	0x04, 0x17
        /*005a*/ 	.short	(.L_955 - .L_954)
.L_954:
        /*005c*/ 	.word	0x00000000
        /*0060*/ 	.short	0x0006
        /*0062*/ 	.short	0x0030
        /*0064*/ 	.byte	0x00, 0xf5, 0x21, 0x00


	//----- nvinfo : EIATTR_KPARAM_INFO
	.align		4
.L_955:
        /*0068*/ 	.byte	0x04, 0x17
        /*006a*/ 	.short	(.L_957 - .L_956)
.L_956:
        /*006c*/ 	.word	0x00000000
        /*0070*/ 	.short	0x0005
        /*0072*/ 	.short	0x0028
        /*0074*/ 	.byte	0x00, 0xf5, 0x21, 0x00


	//----- nvinfo : EIATTR_KPARAM_INFO
	.align		4
.L_957:
        /*0078*/ 	.byte	0x04, 0x17
        /*007a*/ 	.short	(.L_959 - .L_958)
.L_958:
        /*007c*/ 	.word	0x00000000
        /*0080*/ 	.short	0x0004
        /*0082*/ 	.short	0x0020
        /*0084*/ 	.byte	0x00, 0xf5, 0x21, 0x00


	//----- nvinfo : EIATTR_KPARAM_INFO
	.align		4
.L_959:
        /*0088*/ 	.byte	0x04, 0x17
        /*008a*/ 	.short	(.L_961 - .L_960)
.L_960:
        /*008c*/ 	.word	0x00000000
        /*0090*/ 	.short	0x0003
        /*0092*/ 	.short	0x0018
        /*0094*/ 	.byte	0x00, 0xf5, 0x21, 0x00


	//----- nvinfo : EIATTR_KPARAM_INFO
	.align		4
.L_961:
        /*0098*/ 	.byte	0x04, 0x17
        /*009a*/ 	.short	(.L_963 - .L_962)
.L_962:
        /*009c*/ 	.word	0x00000000
        /*00a0*/ 	.short	0x0002
        /*00a2*/ 	.short	0x0010
        /*00a4*/ 	.byte	0x00, 0xf5, 0x21, 0x00


	//----- nvinfo : EIATTR_KPARAM_INFO
	.align		4
.L_963:
        /*00a8*/ 	.byte	0x04, 0x17
        /*00aa*/ 	.short	(.L_965 - .L_964)
.L_964:
        /*00ac*/ 	.word	0x00000000
        /*00b0*/ 	.short	0x0001
        /*00b2*/ 	.short	0x0008
        /*00b4*/ 	.byte	0x00, 0xf5, 0x21, 0x00


	//----- nvinfo : EIATTR_KPARAM_INFO
	.align		4
.L_965:
        /*00b8*/ 	.byte	0x04, 0x17
        /*00ba*/ 	.short	(.L_967 - .L_966)
.L_966:
        /*00bc*/ 	.word	0x00000000
        /*00c0*/ 	.short	0x0000
        /*00c2*/ 	.short	0x0000
        /*00c4*/ 	.byte	0x00, 0xf5, 0x21, 0x00


	//----- nvinfo : EIATTR_SPARSE_MMA_MASK
	.align		4
.L_967:
        /*00c8*/ 	.byte	0x03, 0x50
        /*00ca*/ 	.short	0x0000


	//----- nvinfo : EIATTR_MAXREG_COUNT
	.align		4
        /*00cc*/ 	.byte	0x03, 0x1b
        /*00ce*/ 	.short	0x0040


	//----- nvinfo : EIATTR_MERCURY_ISA_VERSION
	.align		4
        /*00d0*/ 	.byte	0x03, 0x5f
        /*00d2*/ 	.short	0x0101


	//----- nvinfo : EIATTR_VRC_CTA_INIT_COUNT
	.align		4
        /*00d4*/ 	.byte	0x02, 0x4a
	.zero		1
	.zero		1


	//----- nvinfo : EIATTR_EXIT_INSTR_OFFSETS
	.align		4
        /*00d8*/ 	.byte	0x04, 0x1c
        /*00da*/ 	.short	(.L_969 - .L_968)


	//   ....[0]....
.L_968:
        /*00dc*/ 	.word	0x00000010


	//----- nvinfo : EIATTR_MAX_THREADS
	.align		4
.L_969:
        /*00e0*/ 	.byte	0x04, 0x05
        /*00e2*/ 	.short	(.L_971 - .L_970)
.L_970:
        /*00e4*/ 	.word	0x00000140
        /*00e8*/ 	.word	0x00000001
        /*00ec*/ 	.word	0x00000001


	//----- nvinfo : EIATTR_CBANK_PARAM_SIZE
	.align		4
.L_971:
        /*00f0*/ 	.byte	0x03, 0x19
        /*00f2*/ 	.short	0x0060


	//----- nvinfo : EIATTR_PARAM_CBANK
	.align		4
        /*00f4*/ 	.byte	0x04, 0x0a
        /*00f6*/ 	.short	(.L_973 - .L_972)
	.align		4
.L_972:
        /*00f8*/ 	.word	index@(.nv.constant0._ZN13group_norm_v218gn_bwd_cuda_kernelI13__nv_bfloat16Li320ELi3ELi16ELi160ELi256ELb1ELb1ELi32ELi320ELi320ELi4ELb1ELi48ELb0ELb0ELNS_15WgradSyncMethodE3ENS_16CompileConditionILi1000EEEEEvPT_S6_S6_PKS5_S8_S8_S8_PKfflPfPj)
        /*00fc*/ 	.short	0x0380
        /*00fe*/ 	.short	0x0060


	//----- nvinfo : EIATTR_SW_WAR
	.align		4
.L_973:
        /*0100*/ 	.byte	0x04, 0x36
        /*0102*/ 	.short	(.L_975 - .L_974)
.L_974:
        /*0104*/ 	.word	0x00000008
.L_975:


//--------------------- .nv.info._ZN13group_norm_v214gn_cuda_kernelI13__nv_bfloat16Li320ELi3ELi32ELi80ELi256ELb0ELi8ELi320ELi320ELi4ELb1ELi10ELb0ELb0ENS_16CompileConditionILi1000EEEEEvPT_PKS4_S7_S7_flPfS8_Pj --------------------------
	.section	.nv.info._ZN13group_norm_v214gn_cuda_kernelI13__nv_bfloat16Li320ELi3ELi32ELi80ELi256ELb0ELi8ELi320ELi320ELi4ELb1ELi10ELb0ELb0ENS_16CompileConditionILi1000EEEEEvPT_PKS4_S7_S7_flPfS8_Pj,"",@"SHT_CUDA_INFO"
	.sectionflags	@""
	.align	4


	//----- nvinfo : EIATTR_CUDA_API_VERSION
	.align		4
        /*0000*/ 	.byte	0x04, 0x37
        /*0002*/ 	.short	(.L_977 - .L_976)
.L_976:
        /*0004*/ 	.word	0x00000082


	//----- nvinfo : EIATTR_KPARAM_INFO
	.align		4
.L_977:
        /*0008*/ 	.byte	0x04, 0x17
        /*000a*/ 	.short	(.L_979 - .L_978)
.L_978:
        /*000c*/ 	.word	0x00000000
        /*0010*/ 	.short	0x0008
        /*0012*/ 	.short	0x0040
        /*0014*/ 	.byte	0x00, 0xf5, 0x21, 0x00


	//----- nvinfo : EIATTR_KPARAM_INFO
	.align		4
.L_979:
        /*0018*/ 	.byte	0x04, 0x17
        /*001a*/ 	.short	(.L_981 - .L_980)
.L_980:
        /*001c*/ 	.word	0x00000000
        /*0020*/ 	.short	0x0007
        /*0022*/ 	.short	0x0038
        /*0024*/ 	.byte	0x00, 0xf5, 0x21, 0x00


	//----- nvinfo : EIATTR_KPARAM_INFO
	.align		4
.L_981:
        /*0028*/ 	.byte	0x04, 0x17
        /*002a*/ 	.short	(.L_983 - .L_982)
.L_982:
        /*002c*/ 	.word	0x00000000
        /*0030*/ 	.short	0x0006
        /*0032*/ 	.short	0x0030
        /*0034*/ 	.byte	0x00, 0xf5, 0x21, 0x00


	//----- nvinfo : EIATTR_KPARAM_INFO
	.align		4
.L_983:
        /*0038*/ 	.byte	0x04, 0x17
        /*003a*/ 	.short	(.L_985 - .L_984)
.L_984:
        /*003c*/ 	.word	0x00000000
        /*0040*/ 	.short	0x0005
        /*0042*/ 	.short	0x0028
        /*0044*/ 	.byte	0x00, 0xf0, 0x21, 0x00


	//----- nvinfo : EIATTR_KPARAM_INFO
	.align		4
.L_985:
        /*0048*/ 	.byte	0x04, 0x17
        /*004a*/ 	.short	(.L_987 - .L_986)
.L_986:
        /*004c*/ 	.word	0x00000000
        /*0050*/ 	.short	0x0004
        /*0052*/ 	.short	0x0020
        /*0054*/ 	.byte	0x00, 0xf0, 0x11, 0x00


	//----- nvinfo : EIATTR_KPARAM_INFO
	.align		4
.L_987:
        /*0058*/ 	.byte	0x04, 0x17
        /*005a*/ 	.short	(.L_989 - .L_988)
.L_988:
        /*005c*/ 	.word	0x00000000
        /*0060*/ 	.short	0x0003
        /*0062*/ 	.short	0x0018
        /*0064*/ 	.byte	0x00, 0xf5, 0x21, 0x00


	//----- nvinfo : EIATTR_KPARAM_INFO
	.align		4
.L_989:
        /*0068*/ 	.byte	0x04, 0x17
        /*006a*/ 	.short	(.L_991 - .L_990)
.L_990:
        /*006c*/ 	.word	0x00000000
        /*0070*/ 	.short	0x0002
        /*0072*/ 	.short	0x0010
        /*0074*/ 	.byte	0x00, 0xf5, 0x21, 0x00


	//----- nvinfo : EIATTR_KPARAM_INFO
	.align		4
.L_991:
        /*0078*/ 	.byte	0x04, 0x17
        /*007a*/ 	.short	(.L_993 - .L_992)
.L_992:
        /*007c*/ 	.word	0x00000000
        /*0080*/ 	.short	0x0001
        /*0082*/ 	.short	0x0008
        /*0084*/ 	.byte	0x00, 0xf5, 0x21, 0x00


	//----- nvinfo : EIATTR_KPARAM_INFO
	.align		4
.L_993:
        /*0088*/ 	.byte	0x04, 0x17
        /*008a*/ 	.short	(.L_995 - .L_994)
.L_994:
        /*008c*/ 	.word	0x00000000
        /*0090*/ 	.short	0x0000
        /*0092*/ 	.short	0x0000
        /*0094*/ 	.byte	0x00, 0xf5, 0x21, 0x00


	//----- nvinfo : EIATTR_SPARSE_MMA_MASK
	.align		4
.L_995:
        /*0098*/ 	.byte	0x03, 0x50
        /*009a*/ 	.short	0x0000


	//----- nvinfo : EIATTR_MAXREG_COUNT
	.align		4
        /*009c*/ 	.byte	0x03, 0x1b
        /*009e*/ 	.short	0x0040


	//----- nvinfo : EIATTR_MERCURY_ISA_VERSION
	.align		4
        /*00a0*/ 	.byte	0x03, 0x5f
        /*00a2*/ 	.short	0x0101


	//----- nvinfo : EIATTR_VRC_CTA_INIT_COUNT
	.align		4
        /*00a4*/ 	.byte	0x02, 0x4a
	.zero		1
	.zero		1


	//----- nvinfo : EIATTR_EXIT_INSTR_OFFSETS
	.align		4
        /*00a8*/ 	.byte	0x04, 0x1c
        /*00aa*/ 	.short	(.L_997 - .L_996)


	//   ....[0]....
.L_996:
        /*00ac*/ 	.word	0x00000010


	//----- nvinfo : EIATTR_MAX_THREADS
	.align		4
.L_997:
        /*00b0*/ 	.byte	0x04, 0x05
        /*00b2*/ 	.short	(.L_999 - .L_998)
.L_998:
        /*00b4*/ 	.word	0x00000140
        /*00b8*/ 	.word	0x00000001
        /*00bc*/ 	.word	0x00000001


	//----- nvinfo : EIATTR_CBANK_PARAM_SIZE
	.align		4
.L_999:
        /*00c0*/ 	.byte	0x03, 0x19
        /*00c2*/ 	.short	0x0048


	//----- nvinfo : EIATTR_PARAM_CBANK
	.align		4
        /*00c4*/ 	.byte	0x04, 0x0a
        /*00c6*/ 	.short	(.L_1001 - .L_1000)
	.align		4
.L_1000:
        /*00c8*/ 	.word	index@(.nv.constant0._ZN13group_norm_v214gn_cuda_kernelI13__nv_bfloat16Li320ELi3ELi32ELi80ELi256ELb0ELi8ELi320ELi320ELi4ELb1ELi10ELb0ELb0ENS_16CompileConditionILi1000EEEEEvPT_PKS4_S7_S7_flPfS8_Pj)
        /*00cc*/ 	.short	0x0380
        /*00ce*/ 	.short	0x0048


	//----- nvinfo : EIATTR_SW_WAR
	.align		4
.L_1001:
        /*00d0*/ 	.byte	0x04, 0x36
        /*00d2*/ 	.short	(.L_1003 - .L_1002)
.L_1002:
        /*00d4*/ 	.word	0x00000008
.L_1003:


//--------------------- .nv.info._ZN13group_norm_v214gn_cuda_kernelI13__nv_bfloat16Li320ELi1ELi32ELi80ELi256ELb0ELi16ELi320ELi320ELi4ELb1ELi9ELb0ELb0ENS_16CompileConditionILi1000EEEEEvPT_PKS4_S7_S7_flPfS8_Pj --------------------------
	.section	.nv.info._ZN13group_norm_v214gn_cuda_kernelI13__nv_bfloat16Li320ELi1ELi32ELi80ELi256ELb0ELi16ELi320ELi320ELi4ELb1ELi9ELb0ELb0ENS_16CompileConditionILi1000EEEEEvPT_PKS4_S7_S7_flPfS8_Pj,"",@"SHT_CUDA_INFO"
	.sectionflags	@""
	.align	4


	//----- nvinfo : EIATTR_CUDA_API_VERSION
	.align		4
        /*0000*/ 	.byte	0x04, 0x37
        /*0002*/ 	.short	(.L_1005 - .L_1004)
.L_1004:
        /*0004*/ 	.word	0x00000082


	//----- nvinfo : EIATTR_KPARAM_INFO
	.align		4
.L_1005:
        /*0008*/ 	.byte	0x04, 0x17
        /*000a*/ 	.short	(.L_1007 - .L_1006)
.L_1006:
        /*000c*/ 	.word	0x00000000
        /*0010*/ 	.short	0x0008
        /*0012*/ 	.short	0x0040
        /*0014*/ 	.byte	0x00, 0xf5, 0x21, 0x00


	//----- nvinfo : EIATTR_KPARAM_INFO
	.align		4
.L_1007:
        /*0018*/ 	.byte	0x04, 0x17
        /*001a*/ 	.short	(.L_1009 - .L_1008)
.L_1008:
        /*001c*/ 	.word	0x00000000
        /*0020*/ 	.short	0x0007
        /*0022*/ 	.short	0x0038
        /*0024*/ 	.byte	0x00, 0xf5, 0x21, 0x00


	//----- nvinfo : EIATTR_KPARAM_INFO
	.align		4
.L_1009:
        /*0028*/ 	.byte	0x04, 0x17
        /*002a*/ 	.short	(.L_1011 - .L_1010)
.L_1010:
        /*002c*/ 	.word	0x00000000
        /*0030*/ 	.short	0x0006
        /*0032*/ 	.short	0x0030
        /*0034*/ 	.byte	0x00, 0xf5, 0x21, 0x00


	//----- nvinfo : EIATTR_KPARAM_INFO
	.align		4
.L_1011:
        /*0038*/ 	.byte	0x04, 0x17
        /*003a*/ 	.short	(.L_1013 - .L_1012)
.L_1012:
        /*003c*/ 	.word	0x00000000
        /*0040*/ 	.short	0x0005
        /*0042*/ 	.short	0x0028
        /*0044*/ 	.byte	0x00, 0xf0, 0x21, 0x00


	//----- nvinfo : EIATTR_KPARAM_INFO
	.align		4
.L_1013:
        /*0048*/ 	.byte	0x04, 0x17
        /*004a*/ 	.short	(.L_1015 - .L_1014)
.L_1014:
        /*004c*/ 	.word	0x00000000
        /*0050*/ 	.short	0x0004
        /*0052*/ 	.short	0x0020
        /*0054*/ 	.byte	0x00, 0xf0, 0x11, 0x00


	//----- nvinfo : EIATTR_KPARAM_INFO
	.align		4
.L_1015:
        /*0058*/ 	.byte	0x04, 0x17
        /*005a*/ 	.short	(.L_1017 - .L_1016)
.L_1016:
        /*005c*/ 	.word	0x00000000
        /*0060*/ 	.short	0x0003
        /*0062*/ 	.short	0x0018
        /*0064*/ 	.byte	0x00, 0xf5, 0x21, 0x00


	//----- nvinfo : EIATTR_KPARAM_INFO
	.align		4
.L_1017:
        /*0068*/ 	.byte	0x04, 0x17
        /*006a*/ 	.short	(.L_1019 - .L_1018)
.L_1018:
        /*006c*/ 	.word	0x00000000
        /*0070*/ 	.short	0x0002
        /*0072*/ 	.short	0x0010
        /*0074*/ 	.byte	0x00, 0xf5, 0x21, 0x00


	//----- nvinfo : EIATTR_KPARAM_INFO
	.align		4
.L_1019:
        /*0078*/ 	.byte	0x04, 0x17
        /*007a*/ 	.short	(.L_1021 - .L_1020)
.L_1020:
        /*007c*/ 	.word	0x00000000
        /*0080*/ 	.short	0x0001
        /*0082*/ 	.short	0x0008
        /*0084*/ 	.byte	0x00, 0xf5, 0x21, 0x00


	//----- nvinfo : EIATTR_KPARAM_INFO
	.align		4
.L_1021:
        /*0088*/ 	.byte	0x04, 0x17
        /*008a*/ 	.short	(.L_1023 - .L_1022)
.L_1022:
        /*008c*/ 	.word	0x00000000
        /*0090*/ 	.short	0x0000
        /*0092*/ 	.short	0x0000
        /*0094*/ 	.byte	0x00, 0xf5, 0x21, 0x00


	//----- nvinfo : EIATTR_SPARSE_MMA_MASK
	.align		4
.L_1023:
        /*0098*/ 	.byte	0x03, 0x50
        /*009a*/ 	.short	0x0000


	//----- nvinfo : EIATTR_MAXREG_COUNT
	.align		4
        /*009c*/ 	.byte	0x03, 0x1b
        /*009e*/ 	.short	0x00a8


	//----- nvinfo : EIATTR_MERCURY_ISA_VERSION
	.align		4
        /*00a0*/ 	.byte	0x03, 0x5f
        /*00a2*/ 	.short	0x0101


	//----- nvinfo : EIATTR_VRC_CTA_INIT_COUNT
	.align		4
        /*00a4*/ 	.byte	0x02, 0x4a
	.zero		1
	.zero		1


	//----- nvinfo : EIATTR_EXIT_INSTR_OFFSETS
	.align		4
        /*00a8*/ 	.byte	0x04, 0x1c
        /*00aa*/ 	.short	(.L_1025 - .L_1024)


	//   ....[0]....
.L_1024:
        /*00ac*/ 	.word	0x00000010


	//----- nvinfo : EIATTR_MAX_THREADS
	.align		4
.L_1025:
        /*00b0*/ 	.byte	0x04, 0x05
        /*00b2*/ 	.short	(.L_1027 - .L_1026)
.L_1026:
        /*00b4*/ 	.word	0x00000140
        /*00b8*/ 	.word	0x00000001
        /*00bc*/ 	.word	0x00000001


	//----- nvinfo : EIATTR_CBANK_PARAM_SIZE
	.align		4
.L_1027:
        /*00c0*/ 	.byte	0x03, 0x19
        /*00c2*/ 	.short	0x0048


	//----- nvinfo : EIATTR_PARAM_CBANK
	.align		4
        /*00c4*/ 	.byte	0x04, 0x0a
        /*00c6*/ 	.short	(.L_1029 - .L_1028)
	.align		4
.L_1028:
        /*00c8*/ 	.word	index@(.nv.constant0._ZN13group_norm_v214gn_cuda_kernelI13__nv_bfloat16Li320ELi1ELi32ELi80ELi256ELb0ELi16ELi320ELi320ELi4ELb1ELi9ELb0ELb0ENS_16CompileConditionILi1000EEEEEvPT_PKS4_S7_S7_flPfS8_Pj)
        /*00cc*/ 	.short	0x0380
        /*00ce*/ 	.short	0x0048


	//----- nvinfo : EIATTR_SW_WAR
	.align		4
.L_1029:
        /*00d0*/ 	.byte	0x04, 0x36
        /*00d2*/ 	.short	(.L_1031 - .L_1030)
.L_1030:
        /*00d4*/ 	.word	0x00000008
.L_1031:


//--------------------- .nv.info._ZN13group_norm_v214gn_cuda_kernelI13__nv_bfloat16Li320ELi3ELi32ELi80ELi256ELb0ELi16ELi320ELi320ELi4ELb1ELi21ELb0ELb0ENS_16CompileConditionILi1000EEEEEvPT_PKS4_S7_S7_flPfS8_Pj --------------------------
	.section	.nv.info._ZN13group_norm_v214gn_cuda_kernelI13__nv_bfloat16Li320ELi3ELi32ELi80ELi256ELb0ELi16ELi320ELi320ELi4ELb1ELi21ELb0ELb0ENS_16CompileConditionILi1000EEEEEvPT_PKS4_S7_S7_flPfS8_Pj,"",@"SHT_CUDA_INFO"
	.sectionflags	@""
	.align	4


	//----- nvinfo : EIATTR_CUDA_API_VERSION
	.align		4
        /*0000*/ 	.byte	0x04, 0x37
        /*0002*/ 	.short	(.L_1033 - .L_1032)
.L_1032:
        /*0004*/ 	.word	0x00000082


	//----- nvinfo : EIATTR_KPARAM_INFO
	.align		4
.L_1033:
        /*0008*/ 	.byte	0x04, 0x17
        /*000a*/ 	.short	(.L_1035 - .L_1034)
.L_1034:
        /*000c*/ 	.word	0x00000000
        /*0010*/ 	.short	0x0008
        /*0012*/ 	.short	0x0040
        /*0014*/ 	.byte	0x00, 0xf5, 0x21, 0x00


	//----- nvinfo : EIATTR_KPARAM_INFO
	.align		4
.L_1035:
        /*0018*/ 	.byte	0x04, 0x17
        /*001a*/ 	.short	(.L_1037 - .L_1036)
.L_1036:
        /*001c*/ 	.word	0x00000000
        /*0020*/ 	.short	0x0007
        /*0022*/ 	.short	0x0038
        /*0024*/ 	.byte	0x00, 0xf5, 0x21, 0x00


	//----- nvinfo : EIATTR_KPARAM_INFO
	.align		4
.L_1037:
        /*0028*/ 	.byte	0x04, 0x17
        /*002a*/ 	.short	(.L_1039 - .L_1038)
.L_1038:
        /*002c*/ 	.word	0x00000000
        /*0030*/ 	.short	0x0006
        /*0032*/ 	.short	0x0030
        /*0034*/ 	.byte	0x00, 0xf5, 0x21, 0x00


	//----- nvinfo : EIATTR_KPARAM_INFO
	.align		4
.L_1039:
        /*0038*/ 	.byte	0x04, 0x17
        /*003a*/ 	.short	(.L_1041 - .L_1040)
.L_1040:
        /*003c*/ 	.word	0x00000000
        /*0040*/ 	.short	0x0005
        /*0042*/ 	.short	0x0028
        /*0044*/ 	.byte	0x00, 0xf0, 0x21, 0x00


	//----- nvinfo : EIATTR_KPARAM_INFO
	.align		4
.L_1041:
        /*0048*/ 	.byte	0x04, 0x17
        /*004a*/ 	.short	(.L_1043 - .L_1042)
.L_1042:
        /*004c*/ 	.word	0x00000000
        /*0050*/ 	.short	0x0004
        /*0052*/ 	.short	0x0020
        /*0054*/ 	.byte	0x00, 0xf0, 0x11, 0x00


	//----- nvinfo : EIATTR_KPARAM_INFO
	.align		4
.L_1043:
        /*0058*/ 	.byte	0x04, 0x17
        /*005a*/ 	.short	(.L_1045 - .L_1044)
.L_1044:
        /*005c*/ 	.word	0x00000000
        /*0060*/ 	.short	0x0003
        /*0062*/ 	.short	0x0018
        /*0064*/ 	.byte	0x00, 0xf5, 0x21, 0x00


	//----- nvinfo : EIATTR_KPARAM_INFO
	.align		4
.L_1045:
        /*0068*/ 	.byte	0x04, 0x17
        /*006a*/ 	.short	(.L_1047 - .L_1046)
.L_1046:
        /*006c*/ 	.word	0x00000000
        /*0070*/ 	.short	0x0002
        /*0072*/ 	.short	0x0010
        /*0074*/ 	.byte	0x00, 0xf5, 0x21, 0x00


	//----- nvinfo : EIATTR_KPARAM_INFO
	.align		4
.L_1047:
        /*0078*/ 	.byte	0x04, 0x17
        /*007a*/ 	.short	(.L_1049 - .L_1048)
.L_1048:
        /*007c*/ 	.word	0x00000000
        /*0080*/ 	.short	0x0001
        /*0082*/ 	.short	0x0008
        /*0084*/ 	.byte	0x00, 0xf5, 0x21, 0x00


	//----- nvinfo : EIATTR_KPARAM_INFO
	.align		4
.L_1049:
        /*0088*/ 	.byte	0x04, 0x17
        /*008a*/ 	.short	(.L_1051 - .L_1050)
.L_1050:
        /*008c*/ 	.word	0x00000000
        /*0090*/ 	.short	0x0000
        /*0092*/ 	.short	0x0000
        /*0094*/ 	.byte	0x00, 0xf5, 0x21, 0x00


	//----- nvinfo : EIATTR_SPARSE_MMA_MASK
	.align		4
.L_1051:
        /*0098*/ 	.byte	0x03, 0x50
        /*009a*/ 	.short	0x0000


	//----- nvinfo : EIATTR_MAXREG_COUNT
	.align		4
        /*009c*/ 	.byte	0x03, 0x1b
        /*009e*/ 	.short	0x0040


	//----- nvinfo : EIATTR_MERCURY_ISA_VERSION
	.align		4
        /*00a0*/ 	.byte	0x03, 0x5f
        /*00a2*/ 	.short	0x0101


	//----- nvinfo : EIATTR_VRC_CTA_INIT_COUNT
	.align		4
        /*00a4*/ 	.byte	0x02, 0x4a
	.zero		1
	.zero		1


	//----- nvinfo : EIATTR_EXIT_INSTR_OFFSETS
	.align		4
        /*00a8*/ 	.byte	0x04, 0x1c
        /*00aa*/ 	.short	(.L_1053 - .L_1052)


	//   ....[0]....
.L_1052:
        /*00ac*/ 	.word	0x00000010


	//----- nvinfo : EIATTR_MAX_THREADS
	.align		4
.L_1053:
        /*00b0*/ 	.byte	0x04, 0x05
        /*00b2*/ 	.short	(.L_1055 - .L_1054)
.L_1054:
        /*00b4*/ 	.word	0x00000140
        /*00b8*/ 	.word	0x00000001
        /*00bc*/ 	.word	0x00000001


	//----- nvinfo : EIATTR_CBANK_PARAM_SIZE
	.align		4
.L_1055:
        /*00c0*/ 	.byte	0x03, 0x19
        /*00c2*/ 	.short	0x0048


	//----- nvinfo : EIATTR_PARAM_CBANK
	.align		4
        /*00c4*/ 	.byte	0x04, 0x0a
        /*00c6*/ 	.short	(.L_1057 - .L_1056)
	.align		4
.L_1056:
        /*00c8*/ 	.word	index@(.nv.constant0._ZN13group_norm_v214gn_cuda_kernelI13__nv_bfloat16Li320ELi3ELi32ELi80ELi256ELb0ELi16ELi320ELi320ELi4ELb1ELi21ELb0ELb0ENS_16CompileConditionILi1000EEEEEvPT_PKS4_S7_S7_flPfS8_Pj)
        /*00cc*/ 	.short	0x0380
        /*00ce*/ 	.short	0x0048


	//----- nvinfo : EIATTR_SW_WAR
	.align		4
.L_1057:
        /*00d0*/ 	.byte	0x04, 0x36
        /*00d2*/ 	.short	(.L_1059 - .L_1058)
.L_1058:
        /*00d4*/ 	.word	0x00000008
.L_1059:


//--------------------- .nv.info._ZN13group_norm_v214gn_cuda_kernelI13__nv_bfloat16Li320ELi1ELi32ELi80ELi256ELb0ELi32ELi320ELi320ELi4ELb1ELi18ELb0ELb0ENS_16CompileConditionILi1000EEEEEvPT_PKS4_S7_S7_flPfS8_Pj --------------------------
	.section	.nv.info._ZN13group_norm_v214gn_cuda_kernelI13__nv_bfloat16Li320ELi1ELi32ELi80ELi256ELb0ELi32ELi320ELi320ELi4ELb1ELi18ELb0ELb0ENS_16CompileConditionILi1000EEEEEvPT_PKS4_S7_S7_flPfS8_Pj,"",@"SHT_CUDA_INFO"
	.sectionflags	@""
	.align	4


	//----- nvinfo : EIATTR_CUDA_API_VERSION
	.align		4
        /*0000*/ 	.byte	0x04, 0x37
        /*0002*/ 	.short	(.L_1061 - .L_1060)
.L_1060:
        /*0004*/ 	.word	0x00000082


	//----- nvinfo : EIATTR_KPARAM_INFO
	.align		4
.L_1061:
        /*0008*/ 	.byte	0x04, 0x17
        /*000a*/ 	.short	(.L_1063 - .L_1062)
.L_1062:
        /*000c*/ 	.word	0x00000000
        /*0010*/ 	.short	0x0008
        /*0012*/ 	.short	0x0040
        /*0014*/ 	.byte	0x00, 0xf5, 0x21, 0x00


	//----- nvinfo : EIATTR_KPARAM_INFO
	.align		4
.L_1063:
        /*0018*/ 	.byte	0x04, 0x17
        /*001a*/ 	.short	(.L_1065 - .L_1064)
.L_1064:
        /*001c*/ 	.word	0x00000000
        /*0020*/ 	.short	0x0007
        /*0022*/ 	.short	0x0038
        /*0024*/ 	.byte	0x00, 0xf5, 0x21, 0x00


	//----- nvinfo : EIATTR_KPARAM_INFO
	.align		4
.L_1065:
        /*0028*/ 	.byte	0x04, 0x17
        /*002a*/ 	.short	(.L_1067 - .L_1066)
.L_1066:
        /*002c*/ 	.word	0x00000000
        /*0030*/ 	.short	0x0006
        /*0032*/ 	.short	0x0030
        /*0034*/ 	.byte	0x00, 0xf5, 0x21, 0x00


	//----- nvinfo : EIATTR_KPARAM_INFO
	.align		4
.L_1067:
        /*0038*/ 	.byte	0x04, 0x17
        /*003a*/ 	.short	(.L_1069 - .L_1068)
.L_1068:
        /*003c*/ 	.word	0x00000000
        /*0040*/ 	.short	0x0005
        /*0042*/ 	.short	0x0028
        /*0044*/ 	.byte	0x00, 0xf0, 0x21, 0x00


	//----- nvinfo : EIATTR_KPARAM_INFO
	.align		4
.L_1069:
        /*0048*/ 	.byte	0x04, 0x17
        /*004a*/ 	.short	(.L_1071 - .L_1070)
.L_1070:
        /*004c*/ 	.word	0x00000000
        /*0050*/ 	.short	0x0004
        /*0052*/ 	.short	0x0020
        /*0054*/ 	.byte	0x00, 0xf0, 0x11, 0x00


	//----- nvinfo : EIATTR_KPARAM_INFO
	.align		4
.L_1071:
        /*0058*/ 	.byte	0x04, 0x17
        /*005a*/ 	.short	(.L_1073 - .L_1072)
.L_1072:
        /*005c*/ 	.word	0x00000000
        /*0060*/ 	.short	0x0003
        /*0062*/ 	.short	0x0018
        /*0064*/ 	.byte	0x00, 0xf5, 0x21, 0x00


	//----- nvinfo : EIATTR_KPARAM_INFO
	.align		4
.L_1073:
        /*0068*/ 	.byte	0x04, 0x17
        /*006a*/ 	.short	(.L_1075 - .L_1074)
.L_1074:
        /*006c*/ 	.word	0x00000000
        /*0070*/ 	.short	0x0002
        /*0072*/ 	.short	0x0010
        /*0074*/ 	.byte	0x00, 0xf5, 0x21, 0x00


	//----- nvinfo : EIATTR_KPARAM_INFO
	.align		4
.L_1075:
        /*0078*/ 	.byte	0x04, 0x17
        /*007a*/ 	.short	(.L_1077 - .L_1076)
.L_1076:
        /*007c*/ 	.word	0x00000000
        /*0080*/ 	.short	0x0001
        /*0082*/ 	.short	0x0008
        /*0084*/ 	.byte	0x00, 0xf5, 0x21, 0x00


	//----- nvinfo : EIATTR_KPARAM_INFO
	.align		4
.L_1077:
        /*0088*/ 	.byte	0x04, 0x17
        /*008a*/ 	.short	(.L_1079 - .L_1078)
.L_1078:
        /*008c*/ 	.word	0x00000000
        /*0090*/ 	.short	0x0000
        /*0092*/ 	.short	0x0000
        /*0094*/ 	.byte	0x00, 0xf5, 0x21, 0x00


	//----- nvinfo : EIATTR_SPARSE_MMA_MASK
	.align		4
.L_1079:
        /*0098*/ 	.byte	0x03, 0x50
        /*009a*/ 	.short	0x0000


	//----- nvinfo : EIATTR_MAXREG_COUNT
	.align		4
        /*009c*/ 	.byte	0x03, 0x1b
        /*009e*/ 	.short	0x00a8


	//----- nvinfo : EIATTR_MERCURY_ISA_VERSION
	.align		4
        /*00a0*/ 	.byte	0x03, 0x5f
        /*00a2*/ 	.short	0x0101


	//----- nvinfo : EIATTR_VRC_CTA_INIT_COUNT
	.align		4
        /*00a4*/ 	.byte	0x02, 0x4a
	.zero		1
	.zero		1


	//----- nvinfo : EIATTR_EXIT_INSTR_OFFSETS
	.align		4
        /*00a8*/ 	.byte	0x04, 0x1c
        /*00aa*/ 	.short	(.L_1081 - .L_1080)


	//   ....[0]....
.L_1080:
        /*00ac*/ 	.word	0x00000010


	//----- nvinfo : EIATTR_MAX_THREADS
	.align		4
.L_1081:
        /*00b0*/ 	.byte	0x04, 0x05
        /*00b2*/ 	.short	(.L_1083 - .L_1082)
.L_1082:
        /*00b4*/ 	.word	0x00000140
        /*00b8*/ 	.word	0x00000001
        /*00bc*/ 	.word	0x00000001


	//----- nvinfo : EIATTR_CBANK_PARAM_SIZE
	.align		4
.L_1083:
        /*00c0*/ 	.byte	0x03, 0x19
        /*00c2*/ 	.short	0x0048


	//----- nvinfo : EIATTR_PARAM_CBANK
	.align		4
        /*00c4*/ 	.byte	0x04, 0x0a
        /*00c6*/ 	.short	(.L_1085 - .L_1084)
	.align		4
.L_1084:
        /*00c8*/ 	.word	index@(.nv.constant0._ZN13group_norm_v214gn_cuda_kernelI13__nv_bfloat16Li320ELi1ELi32ELi80ELi256ELb0ELi32ELi320ELi320ELi4ELb1ELi18ELb0ELb0ENS_16CompileConditionILi1000EEEEEvPT_PKS4_S7_S7_flPfS8_Pj)
        /*00cc*/ 	.short	0x0380
        /*00ce*/ 	.short	0x0048


	//----- nvinfo : EIATTR_SW_WAR
	.align		4
.L_1085:
        /*00d0*/ 	.byte	0x04, 0x36
        /*00d2*/ 	.short	(.L_1087 - .L_1086)
.L_1086:
        /*00d4*/ 	.word	0x00000008
.L_1087:


//--------------------- .nv.info._ZN13group_norm_v214gn_cuda_kernelI13__nv_bfloat16Li320ELi3ELi32ELi80ELi256ELb0ELi32ELi320ELi320ELi4ELb1ELi43ELb0ELb0ENS_16CompileConditionILi1000EEEEEvPT_PKS4_S7_S7_flPfS8_Pj --------------------------
	.section	.nv.info._ZN13group_norm_v214gn_cuda_kernelI13__nv_bfloat16Li320ELi3ELi32ELi80ELi256ELb0ELi32ELi320ELi320ELi4ELb1ELi43ELb0ELb0ENS_16CompileConditionILi1000EEEEEvPT_PKS4_S7_S7_flPfS8_Pj,"",@"SHT_CUDA_INFO"
	.sectionflags	@""
	.align	4


	//----- nvinfo : EIATTR_CUDA_API_VERSION
	.align		4
        /*0000*/ 	.byte	0x04, 0x37
        /*0002*/ 	.short	(.L_1089 - .L_1088)
.L_1088:
        /*0004*/ 	.word	0x00000082


	//----- nvinfo : EIATTR_KPARAM_INFO
	.align		4
.L_1089:
        /*0008*/ 	.byte	0x04, 0x17
        /*000a*/ 	.short	(.L_1091 - .L_1090)
.L_1090:
        /*000c*/ 	.word	0x00000000
        /*0010*/ 	.short	0x0008
        /*0012*/ 	.short	0x0040
        /*0014*/ 	.byte	0x00, 0xf5, 0x21, 0x00


	//----- nvinfo : EIATTR_KPARAM_INFO
	.align		4
.L_1091:
        /*0018*/ 	.byte	0x04, 0x17
        /*001a*/ 	.short	(.L_1093 - .L_1092)
.L_1092:
        /*001c*/ 	.word	0x00000000
        /*0020*/ 	.short	0x0007
        /*0022*/ 	.short	0x0038
        /*0024*/ 	.byte	0x00, 0xf5, 0x21, 0x00


	//----- nvinfo : EIATTR_KPARAM_INFO
	.align		4
.L_1093:
        /*0028*/ 	.byte	0x04, 0x17
        /*002a*/ 	.short	(.L_1095 - .L_1094)
.L_1094:
        /*002c*/ 	.word	0x00000000
        /*0030*/ 	.short	0x0006
        /*0032*/ 	.short	0x0030
        /*0034*/ 	.byte	0x00, 0xf5, 0x21, 0x00


	//----- nvinfo : EIATTR_KPARAM_INFO
	.align		4
.L_1095:
        /*0038*/ 	.byte	0x04, 0x17
        /*003a*/ 	.short	(.L_1097 - .L_1096)
.L_1096:
        /*003c*/ 	.word	0x00000000
        /*0040*/ 	.short	0x0005
        /*0042*/ 	.short	0x0028
        /*0044*/ 	.byte	0x00, 0xf0, 0x21, 0x00


	//----- nvinfo : EIATTR_KPARAM_INFO
	.align		4
.L_1097:
        /*0048*/ 	.byte	0x04, 0x17
        /*004a*/ 	.short	(.L_1099 - .L_1098)
.L_1098:
        /*004c*/ 	.word	0x00000000
        /*0050*/ 	.short	0x0004
        /*0052*/ 	.short	0x0020
        /*0054*/ 	.byte	0x00, 0xf0, 0x11, 0x00


	//----- nvinfo : EIATTR_KPARAM_INFO
	.align		4
.L_1099:
        /*0058*/ 	.byte	0x04, 0x17
        /*005a*/ 	.short	(.L_1101 - .L_1100)
.L_1100:
        /*005c*/ 	.word	0x00000000
        /*0060*/ 	.short	0x0003
        /*0062*/ 	.short	0x0018
        /*0064*/ 	.byte	0x00, 0xf5, 0x21, 0x00


	//----- nvinfo : EIATTR_KPARAM_INFO
	.align		4
.L_1101:
        /*0068*/ 	.byte	0x04, 0x17
        /*006a*/ 	.short	(.L_1103 - .L_1102)
.L_1102:
        /*006c*/ 	.word	0x00000000
        /*0070*/ 	.short	0x0002
        /*0072*/ 	.short	0x0010
        /*0074*/ 	.byte	0x00, 0xf5, 0x21, 0x00


	//----- nvinfo : EIATTR_KPARAM_INFO
	.align		4
.L_1103:
        /*0078*/ 	.byte	0x04, 0x17
        /*007a*/ 	.short	(.L_1105 - .L_1104)
.L_1104:
        /*007c*/ 	.word	0x00000000
        /*0080*/ 	.short	0x0001
        /*0082*/ 	.short	0x0008
        /*0084*/ 	.byte	0x00, 0xf5, 0x21, 0x00


	//----- nvinfo : EIATTR_KPARAM_INFO
	.align		4
.L_1105:
        /*0088*/ 	.byte	0x04, 0x17
        /*008a*/ 	.short	(.L_1107 - .L_1106)
.L_1106:
        /*008c*/ 	.word	0x00000000
        /*0090*/ 	.short	0x0000
        /*0092*/ 	.short	0x0000
        /*0094*/ 	.byte	0x00, 0xf5, 0x21, 0x00


	//----- nvinfo : EIATTR_SPARSE_MMA_MASK
	.align		4
.L_1107:
        /*0098*/ 	.byte	0x03, 0x50
        /*009a*/ 	.short	0x0000


	//----- nvinfo : EIATTR_MAXREG_COUNT
	.align		4
        /*009c*/ 	.byte	0x03, 0x1b
        /*009e*/ 	.short	0x0040


	//----- nvinfo : EIATTR_MERCURY_ISA_VERSION
	.align		4
        /*00a0*/ 	.byte	0x03, 0x5f
        /*00a2*/ 	.short	0x0101


	//----- nvinfo : EIATTR_VRC_CTA_INIT_COUNT
	.align		4
        /*00a4*/ 	.byte	0x02, 0x4a
	.zero		1
	.zero		1


	//----- nvinfo : EIATTR_EXIT_INSTR_OFFSETS
	.align		4
        /*00a8*/ 	.byte	0x04, 0x1c
        /*00aa*/ 	.short	(.L_1109 - .L_1108)


	//   ....[0]....
.L_1108:
        /*00ac*/ 	.word	0x00000010


	//----- nvinfo : EIATTR_MAX_THREADS
	.align		4
.L_1109:
        /*00b0*/ 	.byte	0x04, 0x05
        /*00b2*/ 	.short	(.L_1111 - .L_1110)
.L_1110:
        /*00b4*/ 	.word	0x00000140
        /*00b8*/ 	.word	0x00000001
        /*00bc*/ 	.word	0x00000001


	//----- nvinfo : EIATTR_CBANK_PARAM_SIZE
	.align		4
.L_1111:
        /*00c0*/ 	.byte	0x03, 0x19
        /*00c2*/ 	.short	0x0048


	//----- nvinfo : EIATTR_PARAM_CBANK
	.align		4
        /*00c4*/ 	.byte	0x04, 0x0a
        /*00c6*/ 	.short	(.L_1113 - .L_1112)
	.align		4
.L_1112:
        /*00c8*/ 	.word	index@(.nv.constant0._ZN13group_norm_v214gn_cuda_kernelI13__nv_bfloat16Li320ELi3ELi32ELi80ELi256ELb0ELi32ELi320ELi320ELi4ELb1ELi43ELb0ELb0ENS_16CompileConditionILi1000EEEEEvPT_PKS4_S7_S7_flPfS8_Pj)
        /*00cc*/ 	.short	0x0380
        /*00ce*/ 	.short	0x0048


	//----- nvinfo : EIATTR_SW_WAR
	.align		4
.L_1113:
        /*00d0*/ 	.byte	0x04, 0x36
        /*00d2*/ 	.short	(.L_1115 - .L_1114)
.L_1114:
        /*00d4*/ 	.word	0x00000008
.L_1115:


//--------------------- .nv.info._ZN13group_norm_v214gn_cuda_kernelI13__nv_bfloat16Li320ELi1ELi32ELi80ELi256ELb0ELi64ELi320ELi320ELi4ELb1ELi37ELb0ELb0ENS_16CompileConditionILi1000EEEEEvPT_PKS4_S7_S7_flPfS8_Pj --------------------------
	.section	.nv.info._ZN13group_norm_v214gn_cuda_kernelI13__nv_bfloat16Li320ELi1ELi32ELi80ELi256ELb0ELi64ELi320ELi320ELi4ELb1ELi37ELb0ELb0ENS_16CompileConditionILi1000EEEEEvPT_PKS4_S7_S7_flPfS8_Pj,"",@"SHT_CUDA_INFO"
	.sectionflags	@""
	.align	4


	//----- nvinfo : EIATTR_CUDA_API_VERSION
	.align		4
        /*0000*/ 	.byte	0x04, 0x37
        /*0002*/ 	.short	(.L_1117 - .L_1116)
.L_1116:
        /*0004*/ 	.word	0x00000082


	//----- nvinfo : EIATTR_KPARAM_INFO
	.align		4
.L_1117:
        /*0008*/ 	.byte	0x04, 0x17
        /*000a*/ 	.short	(.L_1119 - .L_1118)
.L_1118:
        /*000c*/ 	.word	0x00000000
        /*0010*/ 	.short	0x0008
        /*0012*/ 	.short	0x0040
        /*0014*/ 	.byte	0x00, 0xf5, 0x21, 0x00


	//----- nvinfo : EIATTR_KPARAM_INFO
	.align		4
.L_1119:
        /*0018*/ 	.byte	0x04, 0x17
        /*001a*/ 	.short	(.L_1121 - .L_1120)
.L_1120:
        /*001c*/ 	.word	0x00000000
        /*0020*/ 	.short	0x0007
        /*0022*/ 	.short	0x0038
        /*0024*/ 	.byte	0x00, 0xf5, 0x21, 0x00


	//----- nvinfo : EIATTR_KPARAM_INFO
	.align		4
.L_1121:
        /*0028*/ 	.byte	0x04, 0x17
        /*002a*/ 	.short	(.L_1123 - .L_1122)
.L_1122:
        /*002c*/ 	.word	0x00000000
        /*0030*/ 	.short	0x0006
        /*0032*/ 	.short	0x0030
        /*0034*/ 	.byte	0x00, 0xf5, 0x21, 0x00


	//----- nvinfo : EIATTR_KPARAM_INFO
	.align		4
.L_1123:
        /*0038*/ 	.byte	0x04, 0x17
        /*003a*/ 	.short	(.L_1125 - .L_1124)
.L_1124:
        /*003c*/ 	.word	0x00000000
        /*0040*/ 	.short	0x0005
        /*0042*/ 	.short	0x0028
        /*0044*/ 	.byte	0x00, 0xf0, 0x21, 0x00


	//----- nvinfo : EIATTR_KPARAM_INFO
	.align		4
.L_1125:
        /*0048*/ 	.byte	0x04, 0x17
        /*004a*/ 	.short	(.L_1127 - .L_1126)
.L_1126:
        /*004c*/ 	.word	0x00000000
        /*0050*/ 	.short	0x0004
        /*0052*/ 	.short	0x0020
        /*0054*/ 	.byte	0x00, 0xf0, 0x11, 0x00


	//----- nvinfo : EIATTR_KPARAM_INFO
	.align		4
.L_1127:
        /*0058*/ 	.byte	0x04, 0x17
        /*005a*/ 	.short	(.L_1129 - .L_1128)
.L_1128:
        /*005c*/ 	.word	0x00000000
        /*0060*/ 	.short	0x0003
        /*0062*/ 	.short	0x0018
        /*0064*/ 	.byte	0x00, 0xf5, 0x21, 0x00


	//----- nvinfo : EIATTR_KPARAM_INFO
	.align		4
.L_1129:
        /*0068*/ 	.byte	0x04, 0x17
        /*006a*/ 	.short	(.L_1131 - .L_1130)
.L_1130:
        /*006c*/ 	.word	0x00000000
        /*0070*/ 	.short	0x0002
        /*0072*/ 	.short	0x0010
        /*0074*/ 	.byte	0x00, 0xf5, 0x21, 0x00


	//----- nvinfo : EIATTR_KPARAM_INFO
	.align		4
.L_1131:
        /*0078*/ 	.byte	0x04, 0x17
        /*007a*/ 	.short	(.L_1133 - .L_1132)
.L_1132:
        /*007c*/ 	.word	0x00000000
        /*0080*/ 	.short	0x0001
        /*0082*/ 	.short	0x0008
        /*0084*/ 	.byte	0x00, 0xf5, 0x21, 0x00


	//----- nvinfo : EIATTR_KPARAM_INFO
	.align		4
.L_1133:
        /*0088*/ 	.byte	0x04, 0x17
        /*008a*/ 	.short	(.L_1135 - .L_1134)
.L_1134:
        /*008c*/ 	.word	0x00000000
        /*0090*/ 	.short	0x0000
        /*0092*/ 	.short	0x0000
        /*0094*/ 	.byte	0x00, 0xf5, 0x21, 0x00


	//----- nvinfo : EIATTR_SPARSE_MMA_MASK
	.align		4
.L_1135:
        /*0098*/ 	.byte	0x03, 0x50
        /*009a*/ 	.short	0x0000


	//----- nvinfo : EIATTR_MAXREG_COUNT
	.align		4
        /*009c*/ 	.byte	0x03, 0x1b
        /*009e*/ 	.short	0x00a8


	//----- nvinfo : EIATTR_MERCURY_ISA_VERSION
	.align		4
        /*00a0*/ 	.byte	0x03, 0x5f
        /*00a2*/ 	.short	0x0101


	//----- nvinfo : EIATTR_VRC_CTA_INIT_COUNT
	.align		4
        /*00a4*/ 	.byte	0x02, 0x4a
	.zero		1
	.zero		1


	//----- nvinfo : EIATTR_EXIT_INSTR_OFFSETS
	.align		4
        /*00a8*/ 	.byte	0x04, 0x1c
        /*00aa*/ 	.short	(.L_1137 - .L_1136)


	//   ....[0]....
.L_1136:
        /*00ac*/ 	.word	0x00000010


	//----- nvinfo : EIATTR_MAX_THREADS
	.align		4
.L_1137:
        /*00b0*/ 	.byte	0x04, 0x05
        /*00b2*/ 	.short	(.L_1139 - .L_1138)
.L_1138:
        /*00b4*/ 	.word	0x00000140
        /*00b8*/ 	.word	0x00000001
        /*00bc*/ 	.word	0x00000001


	//----- nvinfo : EIATTR_CBANK_PARAM_SIZE
	.align		4
.L_1139:
        /*00c0*/ 	.byte	0x03, 0x19
        /*00c2*/ 	.short	0x0048


	//----- nvinfo : EIATTR_PARAM_CBANK
	.align		4
        /*00c4*/ 	.byte	0x04, 0x0a
        /*00c6*/ 	.short	(.L_1141 - .L_1140)
	.align		4
.L_1140:
        /*00c8*/ 	.word	index@(.nv.constant0._ZN13group_norm_v214gn_cuda_kernelI13__nv_bfloat16Li320ELi1ELi32ELi80ELi256ELb0ELi64ELi320ELi320ELi4ELb1ELi37ELb0ELb0ENS_16CompileConditionILi1000EEEEEvPT_PKS4_S7_S7_flPfS8_Pj)
        /*00cc*/ 	.short	0x0380
        /*00ce*/ 	.short	0x0048


	//----- nvinfo : EIATTR_SW_WAR
	.align		4
.L_1141:
        /*00d0*/ 	.byte	0x04, 0x36
        /*00d2*/ 	.short	(.L_1143 - .L_1142)
.L_1142:
        /*00d4*/ 	.word	0x00000008
.L_1143:


//--------------------- .nv.info._ZN13group_norm_v214gn_cuda_kernelI13__nv_bfloat16Li320ELi1ELi32ELi80ELi256ELb0ELi128ELi320ELi320ELi4ELb1ELi74ELb0ELb0ENS_16CompileConditionILi1000EEEEEvPT_PKS4_S7_S7_flPfS8_Pj --------------------------
	.section	.nv.info._ZN13group_norm_v214gn_cuda_kernelI13__nv_bfloat16Li320ELi1ELi32ELi80ELi256ELb0ELi128ELi320ELi320ELi4ELb1ELi74ELb0ELb0ENS_16CompileConditionILi1000EEEEEvPT_PKS4_S7_S7_flPfS8_Pj,"",@"SHT_CUDA_INFO"
	.sectionflags	@""
	.align	4


	//----- nvinfo : EIATTR_CUDA_API_VERSION
	.align		4
        /*0000*/ 	.byte	0x04, 0x37
        /*0002*/ 	.short	(.L_1145 - .L_1144)
.L_1144:
        /*0004*/ 	.word	0x00000082


	//----- nvinfo : EIATTR_KPARAM_INFO
	.align		4
.L_1145:
        /*0008*/ 	.byte	0x04, 0x17
        /*000a*/ 	.short	(.L_1147 - .L_1146)
.L_1146:
        /*000c*/ 	.word	0x00000000
        /*0010*/ 	.short	0x0008
        /*0012*/ 	.short	0x0040
        /*0014*/ 	.byte	0x00, 0xf5, 0x21, 0x00


	//----- nvinfo : EIATTR_KPARAM_INFO
	.align		4
.L_1147:
        /*0018*/ 	.byte	0x04, 0x17
        /*001a*/ 	.short	(.L_1149 - .L_1148)
.L_1148:
        /*001c*/ 	.word	0x00000000
        /*0020*/ 	.short	0x0007
        /*0022*/ 	.short	0x0038
        /*0024*/ 	.byte	0x00, 0xf5, 0x21, 0x00


	//----- nvinfo : EIATTR_KPARAM_INFO
	.align		4
.L_1149:
        /*0028*/ 	.byte	0x04, 0x17
        /*002a*/ 	.short	(.L_1151 - .L_1150)
.L_1150:
        /*002c*/ 	.word	0x00000000
        /*0030*/ 	.short	0x0006
        /*0032*/ 	.short	0x0030
        /*0034*/ 	.byte	0x00, 0xf5, 0x21, 0x00


	//----- nvinfo : EIATTR_KPARAM_INFO
	.align		4
.L_1151:
        /*0038*/ 	.byte	0x04, 0x17
        /*003a*/ 	.short	(.L_1153 - .L_1152)
.L_1152:
        /*003c*/ 	.word	0x00000000
        /*0040*/ 	.short	0x0005
        /*0042*/ 	.short	0x0028
        /*0044*/ 	.byte	0x00, 0xf0, 0x21, 0x00


	//----- nvinfo : EIATTR_KPARAM_INFO
	.align		4
.L_1153:
        /*0048*/ 	.byte	0x04, 0x17
        /*004a*/ 	.short	(.L_1155 - .L_1154)
.L_1154:
        /*004c*/ 	.word	0x00000000
        /*0050*/ 	.short	0x0004
        /*0052*/ 	.short	0x0020
        /*0054*/ 	.byte	0x00, 0xf0, 0x11, 0x00


	//----- nvinfo : EIATTR_KPARAM_INFO
	.align		4
.L_1155:
        /*0058*/ 	.byte	0x04, 0x17
        /*005a*/ 	.short	(.L_1157 - .L_1156)
.L_1156:
        /*005c*/ 	.word	0x00000000
        /*0060*/ 	.short	0x0003
        /*0062*/ 	.short	0x0018
        /*0064*/ 	.byte	0x00, 0xf5, 0x21, 0x00


	//----- nvinfo : EIATTR_KPARAM_INFO
	.align		4
.L_1157:
        /*0068*/ 	.byte	0x04, 0x17
        /*006a*/ 	.short	(.L_1159 - .L_1158)
.L_1158:
        /*006c*/ 	.word	0x00000000
        /*0070*/ 	.short	0x0002
        /*0072*/ 	.short	0x0010
        /*0074*/ 	.byte	0x00, 0xf5, 0x21, 0x00


	//----- nvinfo : EIATTR_KPARAM_INFO
	.align		4
.L_1159:
        /*0078*/ 	.byte	0x04, 0x17
        /*007a*/ 	.short	(.L_1161 - .L_1160)
.L_1160:
        /*007c*/ 	.word	0x00000000
        /*0080*/ 	.short	0x0001
        /*0082*/ 	.short	0x0008
        /*0084*/ 	.byte	0x00, 0xf5, 0x21, 0x00


	//----- nvinfo : EIATTR_KPARAM_INFO
	.align		4
.L_1161:
        /*0088*/ 	.byte	0x04, 0x17
        /*008a*/ 	.short	(.L_1163 - .L_1162)
.L_1162:
        /*008c*/ 	.word	0x00000000
        /*0090*/ 	.short	0x0000
        /*0092*/ 	.short	0x0000
        /*0094*/ 	.byte	0x00, 0xf5, 0x21, 0x00


	//----- nvinfo : EIATTR_SPARSE_MMA_MASK
	.align		4
.L_1163:
        /*0098*/ 	.byte	0x03, 0x50
        /*009a*/ 	.short	0x0000


	//----- nvinfo : EIATTR_MAXREG_COUNT
	.align		4
        /*009c*/ 	.byte	0x03, 0x1b
        /*009e*/ 	.short	0x00a8


	//----- nvinfo : EIATTR_MERCURY_ISA_VERSION
	.align		4
        /*00a0*/ 	.byte	0x03, 0x5f
        /*00a2*/ 	.short	0x0101


	//----- nvinfo : EIATTR_VRC_CTA_INIT_COUNT
	.align		4
        /*00a4*/ 	.byte	0x02, 0x4a
	.zero		1
	.zero		1


	//----- nvinfo : EIATTR_EXIT_INSTR_OFFSETS
	.align		4
        /*00a8*/ 	.byte	0x04, 0x1c
        /*00aa*/ 	.short	(.L_1165 - .L_1164)


	//   ....[0]....
.L_1164:
        /*00ac*/ 	.word	0x00000010


	//----- nvinfo : EIATTR_MAX_THREADS
	.align		4
.L_1165:
        /*00b0*/ 	.byte	0x04, 0x05
        /*00b2*/ 	.short	(.L_1167 - .L_1166)
.L_1166:
        /*00b4*/ 	.word	0x00000140
        /*00b8*/ 	.word	0x00000001
        /*00bc*/ 	.word	0x00000001


	//----- nvinfo : EIATTR_CBANK_PARAM_SIZE
	.align		4
.L_1167:
        /*00c0*/ 	.byte	0x03, 0x19
        /*00c2*/ 	.short	0x0048


	//----- nvinfo : EIATTR_PARAM_CBANK
	.align		4
        /*00c4*/ 	.byte	0x04, 0x0a
        /*00c6*/ 	.short	(.L_1169 - .L_1168)
	.align		4
.L_1168:
        /*00c8*/ 	.word	index@(.nv.constant0._ZN13group_norm_v214gn_cuda_kernelI13__nv_bfloat16Li320ELi1ELi32ELi80ELi256ELb0ELi128ELi320ELi320ELi4ELb1ELi74ELb0ELb0ENS_16CompileConditionILi1000EEEEEvPT_PKS4_S7_S7_flPfS8_Pj)
        /*00cc*/ 	.short	0x0380
        /*00ce*/ 	.short	0x0048


	//----- nvinfo : EIATTR_SW_WAR
	.align		4
.L_1169:
        /*00d0*/ 	.byte	0x04, 0x36
        /*00d2*/ 	.short	(.L_1171 - .L_1170)
.L_1170:
        /*00d4*/ 	.word	0x00000008
.L_1171:


//--------------------- .nv.info._ZN13group_norm_v214gn_cuda_kernelI13__nv_bfloat16Li320ELi1ELi32ELi80ELi256ELb0ELi128ELi320ELi320ELi4ELb0ELi74ELb0ELb1ENS_16CompileConditionILi1000EEEEEvPT_PKS4_S7_S7_flPfS8_Pj --------------------------
	.section	.nv.info._ZN13group_norm_v214gn_cuda_kernelI13__nv_bfloat16Li320ELi1ELi32ELi80ELi256ELb0ELi128ELi320ELi320ELi4ELb0ELi74ELb0ELb1ENS_16CompileConditionILi1000EEEEEvPT_PKS4_S7_S7_flPfS8_Pj,"",@"SHT_CUDA_INFO"
	.sectionflags	@""
	.align	4


	//----- nvinfo : EIATTR_CUDA_API_VERSION
	.align		4
        /*0000*/ 	.byte	0x04, 0x37
        /*0002*/ 	.short	(.L_1173 - .L_1172)
.L_1172:
        /*0004*/ 	.word	0x00000082


	//----- nvinfo : EIATTR_KPARAM_INFO
	.align		4
.L_1173:
        /*0008*/ 	.byte	0x04, 0x17
        /*000a*/ 	.short	(.L_1175 - .L_1174)
.L_1174:
        /*000c*/ 	.word	0x00000000
        /*0010*/ 	.short	0x0008
        /*0012*/ 	.short	0x0040
        /*0014*/ 	.byte	0x00, 0xf5, 0x21, 0x00


	//----- nvinfo : EIATTR_KPARAM_INFO
	.align		4
.L_1175:
        /*0018*/ 	.byte	0x04, 0x17
        /*001a*/ 	.short	(.L_1177 - .L_1176)
.L_1176:
        /*001c*/ 	.word	0x00000000
        /*0020*/ 	.short	0x0007
        /*0022*/ 	.short	0x0038
        /*0024*/ 	.byte	0x00, 0xf5, 0x21, 0x00


	//----- nvinfo : EIATTR_KPARAM_INFO
	.align		4
.L_1177:
        /*0028*/ 	.byte	0x04, 0x17
        /*002a*/ 	.short	(.L_1179 - .L_1178)
.L_1178:
        /*002c*/ 	.word	0x00000000
        /*0030*/ 	.short	0x0006
        /*0032*/ 	.short	0x0030
        /*0034*/ 	.byte	0x00, 0xf5, 0x21, 0x00


	//----- nvinfo : EIATTR_KPARAM_INFO
	.align		4
.L_1179:
        /*0038*/ 	.byte	0x04, 0x17
        /*003a*/ 	.short	(.L_1181 - .L_1180)
.L_1180:
        /*003c*/ 	.word	0x00000000
        /*0040*/ 	.short	0x0005
        /*0042*/ 	.short	0x0028
        /*0044*/ 	.byte	0x00, 0xf0, 0x21, 0x00


	//----- nvinfo : EIATTR_KPARAM_INFO
	.align		4
.L_1181:
        /*0048*/ 	.byte	0x04, 0x17
        /*004a*/ 	.short	(.L_1183 - .L_1182)
.L_1182:
        /*004c*/ 	.word	0x00000000
        /*0050*/ 	.short	0x0004
        /*0052*/ 	.short	0x0020
        /*0054*/ 	.byte	0x00, 0xf0, 0x11, 0x00


	//----- nvinfo : EIATTR_KPARAM_INFO
	.align		4
.L_1183:
        /*0058*/ 	.byte	0x04, 0x17
        /*005a*/ 	.short	(.L_1185 - .L_1184)
.L_1184:
        /*005c*/ 	.word	0x00000000
        /*0060*/ 	.short	0x0003
        /*0062*/ 	.short	0x0018
        /*0064*/ 	.byte	0x00, 0xf5, 0x21, 0x00


	//----- nvinfo : EIATTR_KPARAM_INFO
	.align		4
.L_1185:
        /*0068*/ 	.byte	0x04, 0x17
        /*006a*/ 	.short	(.L_1187 - .L_1186)
.L_1186:
        /*006c*/ 	.word	0x00000000
        /*0070*/ 	.short	0x0002
        /*0072*/ 	.short	0x0010
        /*0074*/ 	.byte	0x00, 0xf5, 0x21, 0x00


	//----- nvinfo : EIATTR_KPARAM_INFO
	.align		4
.L_1187:
        /*0078*/ 	.byte	0x04, 0x17
        /*007a*/ 	.short	(.L_1189 - .L_1188)
.L_1188:
        /*007c*/ 	.word	0x00000000
        /*0080*/ 	.short	0x0001
        /*0082*/ 	.short	0x0008
        /*0084*/ 	.byte	0x00, 0xf5, 0x21, 0x00


	//----- nvinfo : EIATTR_KPARAM_INFO
	.align		4
.L_1189:
        /*0088*/ 	.byte	0x04, 0x17
        /*008a*/ 	.short	(.L_1191 - .L_1190)
.L_1190:
        /*008c*/ 	.word	0x00000000
        /*0090*/ 	.short	0x0000
        /*0092*/ 	.short	0x0000
        /*0094*/ 	.byte	0x00, 0xf5, 0x21, 0x00


	//----- nvinfo : EIATTR_SPARSE_MMA_MASK
	.align		4
.L_1191:
        /*0098*/ 	.byte	0x03, 0x50
        /*009a*/ 	.short	0x0000


	//----- nvinfo : EIATTR_MAXREG_COUNT
	.align		4
        /*009c*/ 	.byte	0x03, 0x1b
        /*009e*/ 	.short	0x00a8


	//----- nvinfo : EIATTR_MERCURY_ISA_VERSION
	.align		4
        /*00a0*/ 	.byte	0x03, 0x5f
        /*00a2*/ 	.short	0x0101


	//----- nvinfo : EIATTR_VRC_CTA_INIT_COUNT
	.align		4
        /*00a4*/ 	.byte	0x02, 0x4a
	.zero		1
	.zero		1


	//----- nvinfo : EIATTR_EXIT_INSTR_OFFSETS
	.align		4
        /*00a8*/ 	.byte	0x04, 0x1c
        /*00aa*/ 	.short	(.L_1193 - .L_1192)


	//   ....[0]....
.L_1192:
        /*00ac*/ 	.word	0x00000010


	//----- nvinfo : EIATTR_MAX_THREADS
	.align		4
.L_1193:
        /*00b0*/ 	.byte	0x04, 0x05
        /*00b2*/ 	.short	(.L_1195 - .L_1194)
.L_1194:
        /*00b4*/ 	.word	0x00000140
        /*00b8*/ 	.word	0x00000001
        /*00bc*/ 	.word	0x00000001


	//----- nvinfo : EIATTR_CBANK_PARAM_SIZE
	.align		4
.L_1195:
        /*00c0*/ 	.byte	0x03, 0x19
        /*00c2*/ 	.short	0x0048


	//----- nvinfo : EIATTR_PARAM_CBANK
	.align		4
        /*00c4*/ 	.byte	0x04, 0x0a
        /*00c6*/ 	.short	(.L_1197 - .L_1196)
	.align		4
.L_1196:
        /*00c8*/ 	.word	index@(.nv.constant0._ZN13group_norm_v214gn_cuda_kernelI13__nv_bfloat16Li320ELi1ELi32ELi80ELi256ELb0ELi128ELi320ELi320ELi4ELb0ELi74ELb0ELb1ENS_16CompileConditionILi1000EEEEEvPT_PKS4_S7_S7_flPfS8_Pj)
        /*00cc*/ 	.short	0x0380
        /*00ce*/ 	.short	0x0048


	//----- nvinfo : EIATTR_SW_WAR
	.align		4
.L_1197:
        /*00d0*/ 	.byte	0x04, 0x36
        /*00d2*/ 	.short	(.L_1199 - .L_1198)
.L_1198:
        /*00d4*/ 	.word	0x00000008
.L_1199:


//--------------------- .nv.info._ZN13group_norm_v214gn_cuda_kernelI13__nv_bfloat16Li320ELi3ELi32ELi80ELi256ELb0ELi64ELi320ELi320ELi4ELb1ELi87ELb0ELb0ENS_16CompileConditionILi1000EEEEEvPT_PKS4_S7_S7_flPfS8_Pj --------------------------
	.section	.nv.info._ZN13group_norm_v214gn_cuda_kernelI13__nv_bfloat16Li320ELi3ELi32ELi80ELi256ELb0ELi64ELi320ELi320ELi4ELb1ELi87ELb0ELb0ENS_16CompileConditionILi1000EEEEEvPT_PKS4_S7_S7_flPfS8_Pj,"",@"SHT_CUDA_INFO"
	.sectionflags	@""
	.align	4


	//----- nvinfo : EIATTR_CUDA_API_VERSION
	.align		4
        /*0000*/ 	.byte	0x04, 0x37
        /*0002*/ 	.short	(.L_1201 - .L_1200)
.L_1200:
        /*0004*/ 	.word	0x00000082


	//----- nvinfo : EIATTR_KPARAM_INFO
	.align		4
.L_1201:
        /*0008*/ 	.byte	0x04, 0x17
        /*000a*/ 	.short	(.L_1203 - .L_1202)
.L_1202:
        /*000c*/ 	.word	0x00000000
        /*0010*/ 	.short	0x0008
        /*0012*/ 	.short	0x0040
        /*0014*/ 	.byte	0x00, 0xf5, 0x21, 0x00


	//----- nvinfo : EIATTR_KPARAM_INFO
	.align		4
.L_1203:
        /*0018*/ 	.byte	0x04, 0x17
        /*001a*/ 	.short	(.L_1205 - .L_1204)
.L_1204:
        /*001c*/ 	.word	0x00000000
        /*0020*/ 	.short	0x0007
        /*0022*/ 	.short	0x0038
        /*0024*/ 	.byte	0x00, 0xf5, 0x21, 0x00


	//----- nvinfo : EIATTR_KPARAM_INFO
	.align		4
.L_1205:
        /*0028*/ 	.byte	0x04, 0x17
        /*002a*/ 	.short	(.L_1207 - .L_1206)
.L_1206:
        /*002c*/ 	.word	0x00000000
        /*0030*/ 	.short	0x0006
        /*0032*/ 	.short	0x0030
        /*0034*/ 	.byte	0x00, 0xf5, 0x21, 0x00


	//----- nvinfo : EIATTR_KPARAM_INFO
	.align		4
.L_1207:
        /*0038*/ 	.byte	0x04, 0x17
        /*003a*/ 	.short	(.L_1209 - .L_1208)
.L_1208:
        /*003c*/ 	.word	0x00000000
        /*0040*/ 	.short	0x0005
        /*0042*/ 	.short	0x0028
        /*0044*/ 	.byte	0x00, 0xf0, 0x21, 0x00


	//----- nvinfo : EIATTR_KPARAM_INFO
	.align		4
.L_1209:
        /*0048*/ 	.byte	0x04, 0x17
        /*004a*/ 	.short	(.L_1211 - .L_1210)
.L_1210:
        /*004c*/ 	.word	0x00000000
        /*0050*/ 	.short	0x0004
        /*0052*/ 	.short	0x0020
        /*0054*/ 	.byte	0x00, 0xf0, 0x11, 0x00


	//----- nvinfo : EIATTR_KPARAM_INFO
	.align		4
.L_1211:
        /*0058*/ 	.byte	0x04, 0x17
        /*005a*/ 	.short	(.L_1213 - .L_1212)
.L_1212:
        /*005c*/ 	.word	0x00000000
        /*0060*/ 	.short	0x0003
        /*0062*/ 	.short	0x0018
        /*0064*/ 	.byte	0x00, 0xf5, 0x21, 0x00


	//----- nvinfo : EIATTR_KPARAM_INFO
	.align		4
.L_1213:
        /*0068*/ 	.byte	0x04, 0x17
        /*006a*/ 	.short	(.L_1215 - .L_1214)
.L_1214:
        /*006c*/ 	.word	0x00000000
        /*0070*/ 	.short	0x0002
        /*0072*/ 	.short	0x0010
        /*0074*/ 	.byte	0x00, 0xf5, 0x21, 0x00


	//----- nvinfo : EIATTR_KPARAM_INFO
	.align		4
.L_1215:
        /*0078*/ 	.byte	0x04, 0x17
        /*007a*/ 	.short	(.L_1217 - .L_1216)
.L_1216:
        /*007c*/ 	.word	0x00000000
        /*0080*/ 	.short	0x0001
        /*0082*/ 	.short	0x0008
        /*0084*/ 	.byte	0x00, 0xf5, 0x21, 0x00


	//----- nvinfo : EIATTR_KPARAM_INFO
	.align		4
.L_1217:
        /*0088*/ 	.byte	0x04, 0x17
        /*008a*/ 	.short	(.L_1219 - .L_1218)
.L_1218:
        /*008c*/ 	.word	0x00000000
        /*0090*/ 	.short	0x0000
        /*0092*/ 	.short	0x0000
        /*0094*/ 	.byte	0x00, 0xf5, 0x21, 0x00


	//----- nvinfo : EIATTR_SPARSE_MMA_MASK
	.align		4
.L_1219:
        /*0098*/ 	.byte	0x03, 0x50
        /*009a*/ 	.short	0x0000


	//----- nvinfo : EIATTR_MAXREG_COUNT
	.align		4
        /*009c*/ 	.byte	0x03, 0x1b
        /*009e*/ 	.short	0x0040


	//----- nvinfo : EIATTR_MERCURY_ISA_VERSION
	.align		4
        /*00a0*/ 	.byte	0x03, 0x5f
        /*00a2*/ 	.short	0x0101


	//----- nvinfo : EIATTR_VRC_CTA_INIT_COUNT
	.align		4
        /*00a4*/ 	.byte	0x02, 0x4a
	.zero		1
	.zero		1


	//----- nvinfo : EIATTR_EXIT_INSTR_OFFSETS
	.align		4
        /*00a8*/ 	.byte	0x04, 0x1c
        /*00aa*/ 	.short	(.L_1221 - .L_1220)


	//   ....[0]....
.L_1220:
        /*00ac*/ 	.word	0x00000010


	//----- nvinfo : EIATTR_MAX_THREADS
	.align		4
.L_1221:
        /*00b0*/ 	.byte	0x04, 0x05
        /*00b2*/ 	.short	(.L_1223 - .L_1222)
.L_1222:
        /*00b4*/ 	.word	0x00000140
        /*00b8*/ 	.word	0x00000001
        /*00bc*/ 	.word	0x00000001


	//----- nvinfo : EIATTR_CBANK_PARAM_SIZE
	.align		4
.L_1223:
        /*00c0*/ 	.byte	0x03, 0x19
        /*00c2*/ 	.short	0x0048


	//----- nvinfo : EIATTR_PARAM_CBANK
	.align		4
        /*00c4*/ 	.byte	0x04, 0x0a
        /*00c6*/ 	.short	(.L_1225 - .L_1224)
	.align		4
.L_1224:
        /*00c8*/ 	.word	index@(.nv.constant0._ZN13group_norm_v214gn_cuda_kernelI13__nv_bfloat16Li320ELi3ELi32ELi80ELi256ELb0ELi64ELi320ELi320ELi4ELb1ELi87ELb0ELb0ENS_16CompileConditionILi1000EEEEEvPT_PKS4_S7_S7_flPfS8_Pj)
        /*00cc*/ 	.short	0x0380
        /*00ce*/ 	.short	0x0048


	//----- nvinfo : EIATTR_SW_WAR
	.align		4
.L_1225:
        /*00d0*/ 	.byte	0x04, 0x36
        /*00d2*/ 	.short	(.L_1227 - .L_1226)
.L_1226:
        /*00d4*/ 	.word	0x00000008
.L_1227:


//--------------------- .nv.info._ZN13group_norm_v214gn_cuda_kernelI13__nv_bfloat16Li320ELi2ELi32ELi80ELi256ELb0ELi64ELi320ELi320ELi4ELb1ELi74ELb0ELb0ENS_16CompileConditionILi1000EEEEEvPT_PKS4_S7_S7_flPfS8_Pj --------------------------
	.section	.nv.info._ZN13group_norm_v214gn_cuda_kernelI13__nv_bfloat16Li320ELi2ELi32ELi80ELi256ELb0ELi64ELi320ELi320ELi4ELb1ELi74ELb0ELb0ENS_16CompileConditionILi1000EEEEEvPT_PKS4_S7_S7_flPfS8_Pj,"",@"SHT_CUDA_INFO"
	.sectionflags	@""
	.align	4


	//----- nvinfo : EIATTR_CUDA_API_VERSION
	.align		4
        /*0000*/ 	.byte	0x04, 0x37
        /*0002*/ 	.short	(.L_1229 - .L_1228)
.L_1228:
        /*0004*/ 	.word	0x00000082


	//----- nvinfo : EIATTR_KPARAM_INFO
	.align		4
.L_1229:
        /*0008*/ 	.byte	0x04, 0x17
        /*000a*/ 	.short	(.L_1231 - .L_1230)
.L_1230:
        /*000c*/ 	.word	0x00000000
        /*0010*/ 	.short	0x0008
        /*0012*/ 	.short	0x0040
        /*0014*/ 	.byte	0x00, 0xf5, 0x21, 0x00


	//----- nvinfo : EIATTR_KPARAM_INFO
	.align		4
.L_1231:
        /*0018*/ 	.byte	0x04, 0x17
        /*001a*/ 	.short	(.L_1233 - .L_1232)
.L_1232:
        /*001c*/ 	.word	0x00000000
        /*0020*/ 	.short	0x0007
        /*0022*/ 	.short	0x0038
        /*0024*/ 	.byte	0x00, 0xf5, 0x21, 0x00


	//----- nvinfo : EIATTR_KPARAM_INFO
	.align		4
.L_1233:
        /*0028*/ 	.byte	0x04, 0x17
        /*002a*/ 	.short	(.L_1235 - .L_1234)
.L_1234:
        /*002c*/ 	.word	0x00000000
        /*0030*/ 	.short	0x0006
        /*0032*/ 	.short	0x0030
        /*0034*/ 	.byte	0x00, 0xf5, 0x21, 0x00


	//----- nvinfo : EIATTR_KPARAM_INFO
	.align		4
.L_1235:
        /*0038*/ 	.byte	0x04, 0x17
        /*003a*/ 	.short	(.L_1237 - .L_1236)
.L_1236:
        /*003c*/ 	.word	0x00000000
        /*0040*/ 	.short	0x0005
        /*0042*/ 	.short	0x0028
        /*0044*/ 	.byte	0x00, 0xf0, 0x21, 0x00


	//----- nvinfo : EIATTR_KPARAM_INFO
	.align		4
.L_1237:
        /*0048*/ 	.byte	0x04, 0x17
        /*004a*/ 	.short	(.L_1239 - .L_1238)
.L_1238:
        /*004c*/ 	.word	0x00000000
        /*0050*/ 	.short	0x0004
        /*0052*/ 	.short	0x0020
        /*0054*/ 	.byte	0x00, 0xf0, 0x11, 0x00


	//----- nvinfo : EIATTR_KPARAM_INFO
	.align		4
.L_1239:
        /*0058*/ 	.byte	0x04, 0x17
        /*005a*/ 	.short	(.L_1241 - .L_1240)
.L_1240:
        /*005c*/ 	.word	0x00000000
        /*0060*/ 	.short	0x0003
        /*0062*/ 	.short	0x0018
        /*0064*/ 	.byte	0x00, 0xf5, 0x21, 0x00


	//----- nvinfo : EIATTR_KPARAM_INFO
	.align		4
.L_1241:
        /*0068*/ 	.byte	0x04, 0x17
        /*006a*/ 	.short	(.L_1243 - .L_1242)
.L_1242:
        /*006c*/ 	.word	0x00000000
        /*0070*/ 	.short	0x0002
        /*0072*/ 	.short	0x0010
        /*0074*/ 	.byte	0x00, 0xf5, 0x21, 0x00


	//----- nvinfo : EIATTR_KPARAM_INFO
	.align		4
.L_1243:
        /*0078*/ 	.byte	0x04, 0x17
        /*007a*/ 	.short	(.L_1245 - .L_1244)
.L_1244:
        /*007c*/ 	.word	0x00000000
        /*0080*/ 	.short	0x0001
        /*0082*/ 	.short	0x0008
        /*0084*/ 	.byte	0x00, 0xf5, 0x21, 0x00


	//----- nvinfo : EIATTR_KPARAM_INFO
	.align		4
.L_1245:
        /*0088*/ 	.byte	0x04, 0x17
        /*008a*/ 	.short	(.L_1247 - .L_1246)
.L_1246:
        /*008c*/ 	.word	0x00000000
        /*0090*/ 	.short	0x0000
        /*0092*/ 	.short	0x0000
        /*0094*/ 	.byte	0x00, 0xf5, 0x21, 0x00


	//----- nvinfo : EIATTR_SPARSE_MMA_MASK
	.align		4
.L_1247:
        /*0098*/ 	.byte	0x03, 0x50
        /*009a*/ 	.short	0x0000


	//----- nvinfo : EIATTR_MAXREG_COUNT
	.align		4
        /*009c*/ 	.byte	0x03, 0x1b
        /*009e*/ 	.short	0x0060


	//----- nvinfo : EIATTR_MERCURY_ISA_VERSION
	.align		4
        /*00a0*/ 	.byte	0x03, 0x5f
        /*00a2*/ 	.short	0x0101


	//----- nvinfo : EIATTR_VRC_CTA_INIT_COUNT
	.align		4
        /*00a4*/ 	.byte	0x02, 0x4a
	.zero		1
	.zero		1


	//----- nvinfo : EIATTR_EXIT_INSTR_OFFSETS
	.align		4
        /*00a8*/ 	.byte	0x04, 0x1c
        /*00aa*/ 	.short	(.L_1249 - .L_1248)


	//   ....[0]....
.L_1248:
        /*00ac*/ 	.word	0x00000010


	//----- nvinfo : EIATTR_MAX_THREADS
	.align		4
.L_1249:
        /*00b0*/ 	.byte	0x04, 0x05
        /*00b2*/ 	.short	(.L_1251 - .L_1250)
.L_1250:
        /*00b4*/ 	.word	0x00000140
        /*00b8*/ 	.word	0x00000001
        /*00bc*/ 	.word	0x00000001


	//----- nvinfo : EIATTR_CBANK_PARAM_SIZE
	.align		4
.L_1251:
        /*00c0*/ 	.byte	0x03, 0x19
        /*00c2*/ 	.short	0x0048


	//----- nvinfo : EIATTR_PARAM_CBANK
	.align		4
        /*00c4*/ 	.byte	0x04, 0x0a
        /*00c6*/ 	.short	(.L_1253 - .L_1252)
	.align		4
.L_1252:
        /*00c8*/ 	.word	index@(.nv.constant0._ZN13group_norm_v214gn_cuda_kernelI13__nv_bfloat16Li320ELi2ELi32ELi80ELi256ELb0ELi64ELi320ELi320ELi4ELb1ELi74ELb0ELb0ENS_16CompileConditionILi1000EEEEEvPT_PKS4_S7_S7_flPfS8_Pj)
        /*00cc*/ 	.short	0x0380
        /*00ce*/ 	.short	0x0048


	//----- nvinfo : EIATTR_SW_WAR
	.align		4
.L_1253:
        /*00d0*/ 	.byte	0x04, 0x36
        /*00d2*/ 	.short	(.L_1255 - .L_1254)
.L_1254:
        /*00d4*/ 	.word	0x00000008
.L_1255:


//--------------------- .nv.info._ZN13group_norm_v214gn_cuda_kernelI13__nv_bfloat16Li320ELi3ELi16ELi160ELi256ELb1ELi8ELi320ELi320ELi4ELb1ELi10ELb0ELb0ENS_16CompileConditionILi1000EEEEEvPT_PKS4_S7_S7_flPfS8_Pj --------------------------
	.section	.nv.info._ZN13group_norm_v214gn_cuda_kernelI13__nv_bfloat16Li320ELi3ELi16ELi160ELi256ELb1ELi8ELi320ELi320ELi4ELb1ELi10ELb0ELb0ENS_16CompileConditionILi1000EEEEEvPT_PKS4_S7_S7_flPfS8_Pj,"",@"SHT_CUDA_INFO"
	.sectionflags	@""
	.align	4


	//----- nvinfo : EIATTR_CUDA_API_VERSION
	.align		4
        /*0000*/ 	.byte	0x04, 0x37
        /*0002*/ 	.short	(.L_1257 - .L_1256)
.L_1256:
        /*0004*/ 	.word	0x00000082


	//----- nvinfo : EIATTR_KPARAM_INFO
	.align		4
.L_1257:
        /*0008*/ 	.byte	0x04, 0x17
        /*000a*/ 	.short	(.L_1259 - .L_1258)
.L_1258:
        /*000c*/ 	.word	0x00000000
        /*0010*/ 	.short	0x0008
        /*0012*/ 	.short	0x0040
        /*0014*/ 	.byte	0x00, 0xf5, 0x21, 0x00


	//----- nvinfo : EIATTR_KPARAM_INFO
	.align		4
.L_1259:
        /*0018*/ 	.byte	0x04, 0x17
        /*001a*/ 	.short	(.L_1261 - .L_1260)
.L_1260:
        /*001c*/ 	.word	0x00000000
        /*0020*/ 	.short	0x0007
        /*0022*/ 	.short	0x0038
        /*0024*/ 	.byte	0x00, 0xf5, 0x21, 0x00


	//----- nvinfo : EIATTR_KPARAM_INFO
	.align		4
.L_1261:
        /*0028*/ 	.byte	0x04, 0x17
        /*002a*/ 	.short	(.L_1263 - .L_1262)
.L_1262:
        /*002c*/ 	.word	0x00000000
        /*0030*/ 	.short	0x0006
        /*0032*/ 	.short	0x0030
        /*0034*/ 	.byte	0x00, 0xf5, 0x21, 0x00


	//----- nvinfo : EIATTR_KPARAM_INFO
	.align		4
.L_1263:
        /*0038*/ 	.byte	0x04, 0x17
        /*003a*/ 	.short	(.L_1265 - .L_1264)
.L_1264:
        /*003c*/ 	.word	0x00000000
        /*0040*/ 	.short	0x0005
        /*0042*/ 	.short	0x0028
        /*0044*/ 	.byte	0x00, 0xf0, 0x21, 0x00


	//----- nvinfo : EIATTR_KPARAM_INFO
	.align		4
.L_1265:
        /*0048*/ 	.byte	0x04, 0x17
        /*004a*/ 	.short	(.L_1267 - .L_1266)
.L_1266:
        /*004c*/ 	.word	0x00000000
        /*0050*/ 	.short	0x0004
        /*0052*/ 	.short	0x0020
        /*0054*/ 	.byte	0x00, 0xf0, 0x11, 0x00


	//----- nvinfo : EIATTR_KPARAM_INFO
	.align		4
.L_1267:
        /*0058*/ 	.byte	0x04, 0x17
        /*005a*/ 	.short	(.L_1269 - .L_1268)
.L_1268:
        /*005c*/ 	.word	0x00000000
        /*0060*/ 	.short	0x0003
        /*0062*/ 	.short	0x0018
        /*0064*/ 	.byte	0x00, 0xf5, 0x21, 0x00


	//----- nvinfo : EIATTR_KPARAM_INFO
	.align		4
.L_1269:
        /*0068*/ 	.byte	0x04, 0x17
        /*006a*/ 	.short	(.L_1271 - .L_1270)
.L_1270:
        /*006c*/ 	.word	0x00000000
        /*0070*/ 	.short	0x0002
        /*0072*/ 	.short	0x0010
        /*0074*/ 	.byte	0x00, 0xf5, 0x21, 0x00


	//----- nvinfo : EIATTR_KPARAM_INFO
	.align		4
.L_1271:
        /*0078*/ 	.byte	0x04, 0x17
        /*007a*/ 	.short	(.L_1273 - .L_1272)
.L_1272:
        /*007c*/ 	.word	0x00000000
        /*0080*/ 	.short	0x0001
        /*0082*/ 	.short	0x0008
        /*0084*/ 	.byte	0x00, 0xf5, 0x21, 0x00


	//----- nvinfo : EIATTR_KPARAM_INFO
	.align		4
.L_1273:
        /*0088*/ 	.byte	0x04, 0x17
        /*008a*/ 	.short	(.L_1275 - .L_1274)
.L_1274:
        /*008c*/ 	.word	0x00000000
        /*0090*/ 	.short	0x0000
        /*0092*/ 	.short	0x0000
        /*0094*/ 	.byte	0x00, 0xf5, 0x21, 0x00


	//----- nvinfo : EIATTR_SPARSE_MMA_MASK
	.align		4
.L_1275:
        /*0098*/ 	.byte	0x03, 0x50
        /*009a*/ 	.short	0x0000


	//----- nvinfo : EIATTR_MAXREG_COUNT
	.align		4
        /*009c*/ 	.byte	0x03, 0x1b
        /*009e*/ 	.short	0x0040


	//----- nvinfo : EIATTR_MERCURY_ISA_VERSION
	.align		4
        /*00a0*/ 	.byte	0x03, 0x5f
        /*00a2*/ 	.short	0x0101


	//----- nvinfo : EIATTR_VRC_CTA_INIT_COUNT
	.align		4
        /*00a4*/ 	.byte	0x02, 0x4a
	.zero		1
	.zero		1


	//----- nvinfo : EIATTR_EXIT_INSTR_OFFSETS
	.align		4
        /*00a8*/ 	.byte	0x04, 0x1c
        /*00aa*/ 	.short	(.L_1277 - .L_1276)


	//   ....[0]....
.L_1276:
        /*00ac*/ 	.word	0x00000010


	//----- nvinfo : EIATTR_MAX_THREADS
	.align		4
.L_1277:
        /*00b0*/ 	.byte	0x04, 0x05
        /*00b2*/ 	.short	(.L_1279 - .L_1278)
.L_1278:
        /*00b4*/ 	.word	0x00000140
        /*00b8*/ 	.word	0x00000001
        /*00bc*/ 	.word	0x00000001


	//----- nvinfo : EIATTR_CBANK_PARAM_SIZE
	.align		4
.L_1279:
        /*00c0*/ 	.byte	0x03, 0x19
        /*00c2*/ 	.short	0x0048


	//----- nvinfo : EIATTR_PARAM_CBANK
	.align		4
        /*00c4*/ 	.byte	0x04, 0x0a
        /*00c6*/ 	.short	(.L_1281 - .L_1280)
	.align		4
.L_1280:
        /*00c8*/ 	.word	index@(.nv.constant0._ZN13group_norm_v214gn_cuda_kernelI13__nv_bfloat16Li320ELi3ELi16ELi160ELi256ELb1ELi8ELi320ELi320ELi4ELb1ELi10ELb0ELb0ENS_16CompileConditionILi1000EEEEEvPT_PKS4_S7_S7_flPfS8_Pj)
        /*00cc*/ 	.short	0x0380
        /*00ce*/ 	.short	0x0048


	//----- nvinfo : EIATTR_SW_WAR
	.align		4
.L_1281:
        /*00d0*/ 	.byte	0x04, 0x36
        /*00d2*/ 	.short	(.L_1283 - .L_1282)
.L_1282:
        /*00d4*/ 	.word	0x00000008
.L_1283:


//--------------------- .nv.info._ZN13group_norm_v214gn_cuda_kernelI13__nv_bfloat16Li320ELi1ELi16ELi160ELi256ELb1ELi16ELi320ELi320ELi4ELb1ELi9ELb0ELb0ENS_16CompileConditionILi1000EEEEEvPT_PKS4_S7_S7_flPfS8_Pj --------------------------
	.section	.nv.info._ZN13group_norm_v214gn_cuda_kernelI13__nv_bfloat16Li320ELi1ELi16ELi160ELi256ELb1ELi16ELi320ELi320ELi4ELb1ELi9ELb0ELb0ENS_16CompileConditionILi1000EEEEEvPT_PKS4_S7_S7_flPfS8_Pj,"",@"SHT_CUDA_INFO"
	.sectionflags	@""
	.align	4


	//----- nvinfo : EIATTR_CUDA_API_VERSION
	.align		4
        /*0000*/ 	.byte	0x04, 0x37
        /*0002*/ 	.short	(.L_1285 - .L_1284)
.L_1284:
        /*0004*/ 	.word	0x00000082


	//----- nvinfo : EIATTR_KPARAM_INFO
	.align		4
.L_1285:
        /*0008*/ 	.byte	0x04, 0x17
        /*000a*/ 	.short	(.L_1287 - .L_1286)
.L_1286:
        /*000c*/ 	.word	0x00000000
        /*0010*/ 	.short	0x0008
        /*0012*/ 	.short	0x0040
        /*0014*/ 	.byte	0x00, 0xf5, 0x21, 0x00


	//----- nvinfo : EIATTR_KPARAM_INFO
	.align		4
.L_1287:
        /*0018*/ 	.byte	0x04, 0x17
        /*001a*/ 	.short	(.L_1289 - .L_1288)
.L_1288:
        /*001c*/ 	.word	0x00000000
        /*0020*/ 	.short	0x0007
        /*0022*/ 	.short	0x0038
        /*0024*/ 	.byte	0x00, 0xf5, 0x21, 0x00


	//----- nvinfo : EIATTR_KPARAM_INFO
	.align		4
.L_1289:
        /*0028*/ 	.byte	0x04, 0x17
        /*002a*/ 	.short	(.L_1291 - .L_1290)
.L_1290:
        /*002c*/ 	.word	0x00000000
        /*0030*/ 	.short	0x0006
        /*0032*/ 	.short	0x0030
        /*0034*/ 	.byte	0x00, 0xf5, 0x21, 0x00


	//----- nvinfo : EIATTR_KPARAM_INFO
	.align		4
.L_1291:
        /*0038*/ 	.byte	0x04, 0x17
        /*003a*/ 	.short	(.L_1293 - .L_1292)
.L_1292:
        /*003c*/ 	.word	0x00000000
        /*0040*/ 	.short	0x0005
        /*0042*/ 	.short	0x0028
        /*0044*/ 	.byte	0x00, 0xf0, 0x21, 0x00


	//----- nvinfo : EIATTR_KPARAM_INFO
	.align		4
.L_1293:
        /*0048*/ 	.byte	0x04, 0x17
        /*004a*/ 	.short	(.L_1295 - .L_1294)
.L_1294:
        /*004c*/ 	.word	0x00000000
        /*0050*/ 	.short	0x0004
        /*0052*/ 	.short	0x0020
        /*0054*/ 	.byte	0x00, 0xf0, 0x11, 0x00


	//----- nvinfo : EIATTR_KPARAM_INFO
	.align		4
.L_1295:
        /*0058*/ 	.byte	0x04, 0x17
        /*005a*/ 	.short	(.L_1297 - .L_1296)
.L_1296:
        /*005c*/ 	.word	0x00000000
        /*0060*/ 	.short	0x0003
        /*0062*/ 	.short	0x0018
        /*0064*/ 	.byte	0x00, 0xf5, 0x21, 0x00


	//----- nvinfo : EIATTR_KPARAM_INFO
	.align		4
.L_1297:
        /*0068*/ 	.byte	0x04, 0x17
        /*006a*/ 	.short	(.L_1299 - .L_1298)
.L_1298:
        /*006c*/ 	.word	0x00000000
        /*0070*/ 	.short	0x0002
        /*0072*/ 	.short	0x0010
        /*0074*/ 	.byte	0x00, 0xf5, 0x21, 0x00


	//----- nvinfo : EIATTR_KPARAM_INFO
	.align		4
.L_1299:
        /*0078*/ 	.byte	0x04, 0x17
        /*007a*/ 	.short	(.L_1301 - .L_1300)
.L_1300:
        /*007c*/ 	.word	0x00000000
        /*0080*/ 	.short	0x0001
        /*0082*/ 	.short	0x0008
        /*0084*/ 	.byte	0x00, 0xf5, 0x21, 0x00


	//----- nvinfo : EIATTR_KPARAM_INFO
	.align		4
.L_1301:
        /*0088*/ 	.byte	0x04, 0x17
        /*008a*/ 	.short	(.L_1303 - .L_1302)
.L_1302:
        /*008c*/ 	.word	0x00000000
        /*0090*/ 	.short	0x0000
        /*0092*/ 	.short	0x0000
        /*0094*/ 	.byte	0x00, 0xf5, 0x21, 0x00


	//----- nvinfo : EIATTR_SPARSE_MMA_MASK
	.align		4
.L_1303:
        /*0098*/ 	.byte	0x03, 0x50
        /*009a*/ 	.short	0x0000


	//----- nvinfo : EIATTR_MAXREG_COUNT
	.align		4
        /*009c*/ 	.byte	0x03, 0x1b
        /*009e*/ 	.short	0x00a8


	//----- nvinfo : EIATTR_MERCURY_ISA_VERSION
	.align		4
        /*00a0*/ 	.byte	0x03, 0x5f
        /*00a2*/ 	.short	0x0101


	//----- nvinfo : EIATTR_VRC_CTA_INIT_COUNT
	.align		4
        /*00a4*/ 	.byte	0x02, 0x4a
	.zero		1
	.zero		1


	//----- nvinfo : EIATTR_EXIT_INSTR_OFFSETS
	.align		4
        /*00a8*/ 	.byte	0x04, 0x1c
        /*00aa*/ 	.short	(.L_1305 - .L_1304)


	//   ....[0]....
.L_1304:
        /*00ac*/ 	.word	0x00000010


	//----- nvinfo : EIATTR_MAX_THREADS
	.align		4
.L_1305:
        /*00b0*/ 	.byte	0x04, 0x05
        /*00b2*/ 	.short	(.L_1307 - .L_1306)
.L_1306:
        /*00b4*/ 	.word	0x00000140
        /*00b8*/ 	.word	0x00000001
        /*00bc*/ 	.word	0x00000001


	//----- nvinfo : EIATTR_CBANK_PARAM_SIZE
	.align		4
.L_1307:
        /*00c0*/ 	.byte	0x03, 0x19
        /*00c2*/ 	.short	0x0048


	//----- nvinfo : EIATTR_PARAM_CBANK
	.align		4
        /*00c4*/ 	.byte	0x04, 0x0a
        /*00c6*/ 	.short	(.L_1309 - .L_1308)
	.align		4
.L_1308:
        /*00c8*/ 	.word	index@(.nv.constant0._ZN13group_norm_v214gn_cuda_kernelI13__nv_bfloat16Li320ELi1ELi16ELi160ELi256ELb1ELi16ELi320ELi320ELi4ELb1ELi9ELb0ELb0ENS_16CompileConditionILi1000EEEEEvPT_PKS4_S7_S7_flPfS8_Pj)
        /*00cc*/ 	.short	0x0380
        /*00ce*/ 	.short	0x0048


	//----- nvinfo : EIATTR_SW_WAR
	.align		4
.L_1309:
        /*00d0*/ 	.byte	0x04, 0x36
        /*00d2*/ 	.short	(.L_1311 - .L_1310)
.L_1310:
        /*00d4*/ 	.word	0x00000008
.L_1311:


//--------------------- .nv.info._ZN13group_norm_v214gn_cuda_kernelI13__nv_bfloat16Li320ELi3ELi16ELi160ELi256ELb1ELi16ELi320ELi320ELi4ELb1ELi21ELb0ELb0ENS_16CompileConditionILi1000EEEEEvPT_PKS4_S7_S7_flPfS8_Pj --------------------------
	.section	.nv.info._ZN13group_norm_v214gn_cuda_kernelI13__nv_bfloat16Li320ELi3ELi16ELi160ELi256ELb1ELi16ELi320ELi320ELi4ELb1ELi21ELb0ELb0ENS_16CompileConditionILi1000EEEEEvPT_PKS4_S7_S7_flPfS8_Pj,"",@"SHT_CUDA_INFO"
	.sectionflags	@""
	.align	4


	//----- nvinfo : EIATTR_CUDA_API_VERSION
	.align		4
        /*0000*/ 	.byte	0x04, 0x37
        /*0002*/ 	.short	(.L_1313 - .L_1312)
.L_1312:
        /*0004*/ 	.word	0x00000082


	//----- nvinfo : EIATTR_KPARAM_INFO
	.align		4
.L_1313:
        /*0008*/ 	.byte	0x04, 0x17
        /*000a*/ 	.short	(.L_1315 - .L_1314)
.L_1314:
        /*000c*/ 	.word	0x00000000
        /*0010*/ 	.short	0x0008
        /*0012*/ 	.short	0x0040
        /*0014*/ 	.byte	0x00, 0xf5, 0x21, 0x00


	//----- nvinfo : EIATTR_KPARAM_INFO
	.align		4
.L_1315:
        /*0018*/ 	.byte	0x04, 0x17
        /*001a*/ 	.short	(.L_1317 - .L_1316)
.L_1316:
        /*001c*/ 	.word	0x00000000
        /*0020*/ 	.short	0x0007
        /*0022*/ 	.short	0x0038
        /*0024*/ 	.byte	0x00, 0xf5, 0x21, 0x00


	//----- nvinfo : EIATTR_KPARAM_INFO
	.align		4
.L_1317:
        /*0028*/ 	.byte	0x04, 0x17
        /*002a*/ 	.short	(.L_1319 - .L_1318)
.L_1318:
        /*002c*/ 	.word	0x00000000
        /*0030*/ 	.short	0x0006
        /*0032*/ 	.short	0x0030
        /*0034*/ 	.byte	0x00, 0xf5, 0x21, 0x00


	//----- nvinfo : EIATTR_KPARAM_INFO
	.align		4
.L_1319:
        /*0038*/ 	.byte	0x04, 0x17
        /*003a*/ 	.short	(.L_1321 - .L_1320)
.L_1320:
        /*003c*/ 	.word	0x00000000
        /*0040*/ 	.short	0x0005
        /*0042*/ 	.short	0x0028
        /*0044*/ 	.byte	0x00, 0xf0, 0x21, 0x00


	//----- nvinfo : EIATTR_KPARAM_INFO
	.align		4
.L_1321:
        /*0048*/ 	.byte	0x04, 0x17
        /*004a*/ 	.short	(.L_1323 - .L_1322)
.L_1322:
        /*004c*/ 	.word	0x00000000
        /*0050*/ 	.short	0x0004
        /*0052*/ 	.short	0x0020
        /*0054*/ 	.byte	0x00, 0xf0, 0x11, 0x00


	//----- nvinfo : EIATTR_KPARAM_INFO
	.align		4
.L_1323:
        /*0058*/ 	.byte	0x04, 0x17
        /*005a*/ 	.short	(.L_1325 - .L_1324)
.L_1324:
        /*005c*/ 	.word	0x00000000
        /*0060*/ 	.short	0x0003
        /*0062*/ 	.short	0x0018
        /*0064*/ 	.byte	0x00, 0xf5, 0x21, 0x00


	//----- nvinfo : EIATTR_KPARAM_INFO
	.align		4
.L_1325:
        /*0068*/ 	.byte	0x04, 0x17
        /*006a*/ 	.short	(.L_1327 - .L_1326)
.L_1326:
        /*006c*/ 	.word	0x00000000
        /*0070*/ 	.short	0x0002
        /*0072*/ 	.short	0x0010
        /*0074*/ 	.byte	0x00, 0xf5, 0x21, 0x00


	//----- nvinfo : EIATTR_KPARAM_INFO
	.align		4
.L_1327:
        /*0078*/ 	.byte	0x04, 0x17
        /*007a*/ 	.short	(.L_1329 - .L_1328)
.L_1328:
        /*007c*/ 	.word	0x00000000
        /*0080*/ 	.short	0x0001
        /*0082*/ 	.short	0x0008
        /*0084*/ 	.byte	0x00, 0xf5, 0x21, 0x00


	//----- nvinfo : EIATTR_KPARAM_INFO
	.align		4
.L_1329:
        /*0088*/ 	.byte	0x04, 0x17
        /*008a*/ 	.short	(.L_1331 - .L_1330)
.L_1330:
        /*008c*/ 	.word	0x00000000
        /*0090*/ 	.short	0x0000
        /*0092*/ 	.short	0x0000
        /*0094*/ 	.byte	0x00, 0xf5, 0x21, 0x00


	//----- nvinfo : EIATTR_SPARSE_MMA_MASK
	.align		4
.L_1331:
        /*0098*/ 	.byte	0x03, 0x50
        /*009a*/ 	.short	0x0000


	//----- nvinfo : EIATTR_MAXREG_COUNT
	.align		4
        /*009c*/ 	.byte	0x03, 0x1b
        /*009e*/ 	.short	0x0040


	//----- nvinfo : EIATTR_MERCURY_ISA_VERSION
	.align		4
        /*00a0*/ 	.byte	0x03, 0x5f
        /*00a2*/ 	.short	0x0101


	//----- nvinfo : EIATTR_VRC_CTA_INIT_COUNT
	.align		4
        /*00a4*/ 	.byte	0x02, 0x4a
	.zero		1
	.zero		1


	//----- nvinfo : EIATTR_EXIT_INSTR_OFFSETS
	.align		4
        /*00a8*/ 	.byte	0x04, 0x1c
        /*00aa*/ 	.short	(.L_1333 - .L_1332)


	//   ....[0]....
.L_1332:
        /*00ac*/ 	.word	0x00000010


	//----- nvinfo : EIATTR_MAX_THREADS
	.align		4
.L_1333:
        /*00b0*/ 	.byte	0x04, 0x05
        /*00b2*/ 	.short	(.L_1335 - .L_1334)
.L_1334:
        /*00b4*/ 	.word	0x00000140
        /*00b8*/ 	.word	0x00000001
        /*00bc*/ 	.word	0x00000001


	//----- nvinfo : EIATTR_CBANK_PARAM_SIZE
	.align		4
.L_1335:
        /*00c0*/ 	.byte	0x03, 0x19
        /*00c2*/ 	.short	0x0048


	//----- nvinfo : EIATTR_PARAM_CBANK
	.align		4
        /*00c4*/ 	.byte	0x04, 0x0a
        /*00c6*/ 	.short	(.L_1337 - .L_1336)
	.align		4
.L_1336:
        /*00c8*/ 	.word	index@(.nv.constant0._ZN13group_norm_v214gn_cuda_kernelI13__nv_bfloat16Li320ELi3ELi16ELi160ELi256ELb1ELi16ELi320ELi320ELi4ELb1ELi21ELb0ELb0ENS_16CompileConditionILi1000EEEEEvPT_PKS4_S7_S7_flPfS8_Pj)
        /*00cc*/ 	.short	0x0380
        /*00ce*/ 	.short	0x0048


	//----- nvinfo : EIATTR_SW_WAR
	.align		4
.L_1337:
        /*00d0*/ 	.byte	0x04, 0x36
        /*00d2*/ 	.short	(.L_1339 - .L_1338)
.L_1338:
        /*00d4*/ 	.word	0x00000008
.L_1339:


//--------------------- .nv.info._ZN13group_norm_v214gn_cuda_kernelI13__nv_bfloat16Li320ELi1ELi16ELi160ELi256ELb1ELi32ELi320ELi320ELi4ELb1ELi18ELb0ELb0ENS_16CompileConditionILi1000EEEEEvPT_PKS4_S7_S7_flPfS8_Pj --------------------------
	.section	.nv.info._ZN13group_norm_v214gn_cuda_kernelI13__nv_bfloat16Li320ELi1ELi16ELi160ELi256ELb1ELi32ELi320ELi320ELi4ELb1ELi18ELb0ELb0ENS_16CompileConditionILi1000EEEEEvPT_PKS4_S7_S7_flPfS8_Pj,"",@"SHT_CUDA_INFO"
	.sectionflags	@""
	.align	4


	//----- nvinfo : EIATTR_CUDA_API_VERSION
	.align		4
        /*0000*/ 	.byte	0x04, 0x37
        /*0002*/ 	.short	(.L_1341 - .L_1340)
.L_1340:
        /*0004*/ 	.word	0x00000082


	//----- nvinfo : EIATTR_KPARAM_INFO
	.align		4
.L_1341:
        /*0008*/ 	.byte	0x04, 0x17
        /*000a*/ 	.short	(.L_1343 - .L_1342)
.L_1342:
        /*000c*/ 	.word	0x00000000
        /*0010*/ 	.short	0x0008
        /*0012*/ 	.short	0x0040
        /*0014*/ 	.byte	0x00, 0xf5, 0x21, 0x00


	//----- nvinfo : EIATTR_KPARAM_INFO
	.align		4
.L_1343:
        /*0018*/ 	.byte	0x04, 0x17
        /*001a*/ 	.short	(.L_1345 - .L_1344)
.L_1344:
        /*001c*/ 	.word	0x00000000
        /*0020*/ 	.short	0x0007
        /*0022*/ 	.short	0x0038
        /*0024*/ 	.byte	0x00, 0xf5, 0x21, 0x00


	//----- nvinfo : EIATTR_KPARAM_INFO
	.align		4
.L_1345:
        /*0028*/ 	.byte	0x04, 0x17
        /*002a*/ 	.short	(.L_1347 - .L_1346)
.L_1346:
        /*002c*/ 	.word	0x00000000
        /*0030*/ 	.short	0x0006
        /*0032*/ 	.short	0x0030
        /*0034*/ 	.byte	0x00, 0xf5, 0x21, 0x00


	//----- nvinfo : EIATTR_KPARAM_INFO
	.align		4
.L_1347:
        /*0038*/ 	.byte	0x04, 0x17
        /*003a*/ 	.short	(.L_1349 - .L_1348)
.L_1348:
        /*003c*/ 	.word	0x00000000
        /*0040*/ 	.short	0x0005
        /*0042*/ 	.short	0x0028
        /*0044*/ 	.byte	0x00, 0xf0, 0x21, 0x00


	//----- nvinfo : EIATTR_KPARAM_INFO
	.align		4
.L_1349:
        /*0048*/ 	.byte	0x04, 0x17
        /*004a*/ 	.short	(.L_1351 - .L_1350)
.L_1350:
        /*004c*/ 	.word	0x00000000
        /*0050*/ 	.short	0x0004
        /*0052*/ 	.short	0x0020
        /*0054*/ 	.byte	0x00, 0xf0, 0x11, 0x00


	//----- nvinfo : EIATTR_KPARAM_INFO
	.align		4
.L_1351:
        /*0058*/ 	.byte	0x04, 0x17
        /*005a*/ 	.short	(.L_1353 - .L_1352)
.L_1352:
        /*005c*/ 	.word	0x00000000
        /*0060*/ 	.short	0x0003
        /*0062*/ 	.short	0x0018
        /*0064*/ 	.byte	0x00, 0xf5, 0x21, 0x00


	//----- nvinfo : EIATTR_KPARAM_INFO
	.align		4
.L_1353:
        /*0068*/ 	.byte	0x04, 0x17
        /*006a*/ 	.short	(.L_1355 - .L_1354)
.L_1354:
        /*006c*/ 	.word	0x00000000
        /*0070*/ 	.short	0x0002
        /*0072*/ 	.short	0x0010
        /*0074*/ 	.byte	0x00, 0xf5, 0x21, 0x00


	//----- nvinfo : EIATTR_KPARAM_INFO
	.align		4
.L_1355:
        /*0078*/ 	.byte	0x04, 0x17
        /*007a*/ 	.short	(.L_1357 - .L_1356)
.L_1356:
        /*007c*/ 	.word	0x00000000
        /*0080*/ 	.short	0x0001
        /*0082*/ 	.short	0x0008
        /*0084*/ 	.byte	0x00, 0xf5, 0x21, 0x00


	//----- nvinfo : EIATTR_KPARAM_INFO
	.align		4
.L_1357:
        /*0088*/ 	.byte	0x04, 0x17
        /*008a*/ 	.short	(.L_1359 - .L_1358)
.L_1358:
        /*008c*/ 	.word	0x00000000
        /*0090*/ 	.short	0x0000
        /*0092*/ 	.short	0x0000
        /*0094*/ 	.byte	0x00, 0xf5, 0x21, 0x00


	//----- nvinfo : EIATTR_SPARSE_MMA_MASK
	.align		4
.L_1359:
        /*0098*/ 	.byte	0x03, 0x50
        /*009a*/ 	.short	0x0000


	//----- nvinfo : EIATTR_MAXREG_COUNT
	.align		4
        /*009c*/ 	.byte	0x03, 0x1b
        /*009e*/ 	.short	0x00a8


	//----- nvinfo : EIATTR_MERCURY_ISA_VERSION
	.align		4
        /*00a0*/ 	.byte	0x03, 0x5f
        /*00a2*/ 	.short	0x0101


	//----- nvinfo : EIATTR_VRC_CTA_INIT_COUNT
	.align		4
        /*00a4*/ 	.byte	0x02, 0x4a
	.zero		1
	.zero		1


	//----- nvinfo : EIATTR_EXIT_INSTR_OFFSETS
	.align		4
        /*00a8*/ 	.byte	0x04, 0x1c
        /*00aa*/ 	.short	(.L_1361 - .L_1360)


	//   ....[0]....
.L_1360:
        /*00ac*/ 	.word	0x00000010


	//----- nvinfo : EIATTR_MAX_THREADS
	.align		4
.L_1361:
        /*00b0*/ 	.byte	0x04, 0x05
        /*00b2*/ 	.short	(.L_1363 - .L_1362)
.L_1362:
        /*00b4*/ 	.word	0x00000140
        /*00b8*/ 	.word	0x00000001
        /*00bc*/ 	.word	0x00000001


	//----- nvinfo : EIATTR_CBANK_PARAM_SIZE
	.align		4
.L_1363:
        /*00c0*/ 	.byte	0x03, 0x19
        /*00c2*/ 	.short	0x0048


	//----- nvinfo : EIATTR_PARAM_CBANK
	.align		4
        /*00c4*/ 	.byte	0x04, 0x0a
        /*00c6*/ 	.short	(.L_1365 - .L_1364)
	.align		4
.L_1364:
        /*00c8*/ 	.word	index@(.nv.constant0._ZN13group_norm_v214gn_cuda_kernelI13__nv_bfloat16Li320ELi1ELi16ELi160ELi256ELb1ELi32ELi320ELi320ELi4ELb1ELi18ELb0ELb0ENS_16CompileConditionILi1000EEEEEvPT_PKS4_S7_S7_flPfS8_Pj)
        /*00cc*/ 	.short	0x0380
        /*00ce*/ 	.short	0x0048


	//----- nvinfo : EIATTR_SW_WAR
	.align		4
.L_1365:
        /*00d0*/ 	.byte	0x04, 0x36
        /*00d2*/ 	.short	(.L_1367 - .L_1366)
.L_1366:
        /*00d4*/ 	.word	0x00000008
.L_1367:


//--------------------- .nv.info._ZN13group_norm_v214gn_cuda_kernelI13__nv_bfloat16Li320ELi3ELi16ELi160ELi256ELb1ELi32ELi320ELi320ELi4ELb1ELi43ELb0ELb0ENS_16CompileConditionILi1000EEEEEvPT_PKS4_S7_S7_flPfS8_Pj --------------------------
	.section	.nv.info._ZN13group_norm_v214gn_cuda_kernelI13__nv_bfloat16Li320ELi3ELi16ELi160ELi256ELb1ELi32ELi320ELi320ELi4ELb1ELi43ELb0ELb0ENS_16CompileConditionILi1000EEEEEvPT_PKS4_S7_S7_flPfS8_Pj,"",@"SHT_CUDA_INFO"
	.sectionflags	@""
	.align	4


	//----- nvinfo : EIATTR_CUDA_API_VERSION
	.align		4
        /*0000*/ 	.byte	0x04, 0x37
        /*0002*/ 	.short	(.L_1369 - .L_1368)
.L_1368:
        /*0004*/ 	.word	0x00000082


	//----- nvinfo : EIATTR_KPARAM_INFO
	.align		4
.L_1369:
        /*0008*/ 	.byte	0x04, 0x17
        /*000a*/ 	.short	(.L_1371 - .L_1370)
.L_1370:
        /*000c*/ 	.word	0x00000000
        /*0010*/ 	.short	0x0008
        /*0012*/ 	.short	0x0040
        /*0014*/ 	.byte	0x00, 0xf5, 0x21, 0x00


	//----- nvinfo : EIATTR_KPARAM_INFO
	.align		4
.L_1371:
        /*0018*/ 	.byte	0x04, 0x17
        /*001a*/ 	.short	(.L_1373 - .L_1372)
.L_1372:
        /*001c*/ 	.word	0x00000000
        /*0020*/ 	.short	0x0007
        /*0022*/ 	.short	0x0038
        /*0024*/ 	.byte	0x00, 0xf5, 0x21, 0x00


	//----- nvinfo : EIATTR_KPARAM_INFO
	.align		4
.L_1373:
        /*0028*/ 	.byte	0x04, 0x17
        /*002a*/ 	.short	(.L_1375 - .L_1374)
.L_1374:
        /*002c*/ 	.word	0x00000000
        /*0030*/ 	.short	0x0006
        /*0032*/ 	.short	0x0030
        /*0034*/ 	.byte	0x00, 0xf5, 0x21, 0x00


	//----- nvinfo : EIATTR_KPARAM_INFO
	.align		4
.L_1375:
        /*0038*/ 	.byte	0x04, 0x17
        /*003a*/ 	.short	(.L_1377 - .L_1376)
.L_1376:
        /*003c*/ 	.word	0x00000000
        /*0040*/ 	.short	0x0005
        /*0042*/ 	.short	0x0028
        /*0044*/ 	.byte	0x00, 0xf0, 0x21, 0x00


	//----- nvinfo : EIATTR_KPARAM_INFO
	.align		4
.L_1377:
        /*0048*/ 	.byte	0x04, 0x17
        /*004a*/ 	.short	(.L_1379 - .L_1378)
.L_1378:
        /*004c*/ 	.word	0x00000000
        /*0050*/ 	.short	0x0004
        /*0052*/ 	.short	0x0020
        /*0054*/ 	.byte	0x00, 0xf0, 0x11, 0x00


	//----- nvinfo : EIATTR_KPARAM_INFO
	.align		4
.L_1379:
        /*0058*/ 	.byte	0x04, 0x17
        /*005a*/ 	.short	(.L_1381 - .L_1380)
.L_1380:
        /*005c*/ 	.word	0x00000000
        /*0060*/ 	.short	0x0003
        /*0062*/ 	.short	0x0018
        /*0064*/ 	.byte	0x00, 0xf5, 0x21, 0x00


	//----- nvinfo : EIATTR_KPARAM_INFO
	.align		4
.L_1381:
        /*0068*/ 	.byte	0x04, 0x17
        /*006a*/ 	.short	(.L_1383 - .L_1382)
.L_1382:
        /*006c*/ 	.word	0x00000000
        /*0070*/ 	.short	0x0002
        /*0072*/ 	.short	0x0010
        /*0074*/ 	.byte	0x00, 0xf5, 0x21, 0x00


	//----- nvinfo : EIATTR_KPARAM_INFO
	.align		4
.L_1383:
        /*0078*/ 	.byte	0x04, 0x17
        /*007a*/ 	.short	(.L_1385 - .L_1384)
.L_1384:
        /*007c*/ 	.word	0x00000000
        /*0080*/ 	.short	0x0001
        /*0082*/ 	.short	0x0008
        /*0084*/ 	.byte	0x00, 0xf5, 0x21, 0x00


	//----- nvinfo : EIATTR_KPARAM_INFO
	.align		4
.L_1385:
        /*0088*/ 	.byte	0x04, 0x17
        /*008a*/ 	.short	(.L_1387 - .L_1386)
.L_1386:
        /*008c*/ 	.word	0x00000000
        /*0090*/ 	.short	0x0000
        /*0092*/ 	.short	0x0000
        /*0094*/ 	.byte	0x00, 0xf5, 0x21, 0x00


	//----- nvinfo : EIATTR_SPARSE_MMA_MASK
	.align		4
.L_1387:
        /*0098*/ 	.byte	0x03, 0x50
        /*009a*/ 	.short	0x0000


	//----- nvinfo : EIATTR_MAXREG_COUNT
	.align		4
        /*009c*/ 	.byte	0x03, 0x1b
        /*009e*/ 	.short	0x0040


	//----- nvinfo : EIATTR_MERCURY_ISA_VERSION
	.align		4
        /*00a0*/ 	.byte	0x03, 0x5f
        /*00a2*/ 	.short	0x0101


	//----- nvinfo : EIATTR_VRC_CTA_INIT_COUNT
	.align		4
        /*00a4*/ 	.byte	0x02, 0x4a
	.zero		1
	.zero		1


	//----- nvinfo : EIATTR_EXIT_INSTR_OFFSETS
	.align		4
        /*00a8*/ 	.byte	0x04, 0x1c
        /*00aa*/ 	.short	(.L_1389 - .L_1388)


	//   ....[0]....
.L_1388:
        /*00ac*/ 	.word	0x00000010


	//----- nvinfo : EIATTR_MAX_THREADS
	.align		4
.L_1389:
        /*00b0*/ 	.byte	0x04, 0x05
        /*00b2*/ 	.short	(.L_1391 - .L_1390)
.L_1390:
        /*00b4*/ 	.word	0x00000140
        /*00b8*/ 	.word	0x00000001
        /*00bc*/ 	.word	0x00000001


	//----- nvinfo : EIATTR_CBANK_PARAM_SIZE
	.align		4
.L_1391:
        /*00c0*/ 	.byte	0x03, 0x19
        /*00c2*/ 	.short	0x0048


	//----- nvinfo : EIATTR_PARAM_CBANK
	.align		4
        /*00c4*/ 	.byte	0x04, 0x0a
        /*00c6*/ 	.short	(.L_1393 - .L_1392)
	.align		4
.L_1392:
        /*00c8*/ 	.word	index@(.nv.constant0._ZN13group_norm_v214gn_cuda_kernelI13__nv_bfloat16Li320ELi3ELi16ELi160ELi256ELb1ELi32ELi320ELi320ELi4ELb1ELi43ELb0ELb0ENS_16CompileConditionILi1000EEEEEvPT_PKS4_S7_S7_flPfS8_Pj)
        /*00cc*/ 	.short	0x0380
        /*00ce*/ 	.short	0x0048


	//----- nvinfo : EIATTR_SW_WAR
	.align		4
.L_1393:
        /*00d0*/ 	.byte	0x04, 0x36
        /*00d2*/ 	.short	(.L_1395 - .L_1394)
.L_1394:
        /*00d4*/ 	.word	0x00000008
.L_1395:


//--------------------- .nv.info._ZN13group_norm_v214gn_cuda_kernelI13__nv_bfloat16Li320ELi1ELi16ELi160ELi256ELb1ELi64ELi320ELi320ELi4ELb1ELi37ELb0ELb0ENS_16CompileConditionILi1000EEEEEvPT_PKS4_S7_S7_flPfS8_Pj --------------------------
	.section	.nv.info._ZN13group_norm_v214gn_cuda_kernelI13__nv_bfloat16Li320ELi1ELi16ELi160ELi256ELb1ELi64ELi320ELi320ELi4ELb1ELi37ELb0ELb0ENS_16CompileConditionILi1000EEEEEvPT_PKS4_S7_S7_flPfS8_Pj,"",@"SHT_CUDA_INFO"
	.sectionflags	@""
	.align	4


	//----- nvinfo : EIATTR_CUDA_API_VERSION
	.align		4
        /*0000*/ 	.byte	0x04, 0x37
        /*0002*/ 	.short	(.L_1397 - .L_1396)
.L_1396:
        /*0004*/ 	.word	0x00000082


	//----- nvinfo : EIATTR_KPARAM_INFO
	.align		4
.L_1397:
        /*0008*/ 	.byte	0x04, 0x17
        /*000a*/ 	.short	(.L_1399 - .L_1398)
.L_1398:
        /*000c*/ 	.word	0x00000000
        /*0010*/ 	.short	0x0008
        /*0012*/ 	.short	0x0040
        /*0014*/ 	.byte	0x00, 0xf5, 0x21, 0x00


	//----- nvinfo : EIATTR_KPARAM_INFO
	.align		4
.L_1399:
        /*0018*/ 	.byte	0x04, 0x17
        /*001a*/ 	.short	(.L_1401 - .L_1400)
.L_1400:
        /*001c*/ 	.word	0x00000000
        /*0020*/ 	.short	0x0007
        /*0022*/ 	.short	0x0038
        /*0024*/ 	.byte	0x00, 0xf5, 0x21, 0x00


	//----- nvinfo : EIATTR_KPARAM_INFO
	.align		4
.L_1401:
        /*0028*/ 	.byte	0x04, 0x17
        /*002a*/ 	.short	(.L_1403 - .L_1402)
.L_1402:
        /*002c*/ 	.word	0x00000000
        /*0030*/ 	.short	0x0006
        /*0032*/ 	.short	0x0030
        /*0034*/ 	.byte	0x00, 0xf5, 0x21, 0x00


	//----- nvinfo : EIATTR_KPARAM_INFO
	.align		4
.L_1403:
        /*0038*/ 	.byte	0x04, 0x17
        /*003a*/ 	.short	(.L_1405 - .L_1404)
.L_1404:
        /*003c*/ 	.word	0x00000000
        /*0040*/ 	.short	0x0005
        /*0042*/ 	.short	0x0028
        /*0044*/ 	.byte	0x00, 0xf0, 0x21, 0x00


	//----- nvinfo : EIATTR_KPARAM_INFO
	.align		4
.L_1405:
        /*0048*/ 	.byte	0x04, 0x17
        /*004a*/ 	.short	(.L_1407 - .L_1406)
.L_1406:
        /*004c*/ 	.word	0x00000000
        /*0050*/ 	.short	0x0004
        /*0052*/ 	.short	0x0020
        /*0054*/ 	.byte	0x00, 0xf0, 0x11, 0x00


	//----- nvinfo : EIATTR_KPARAM_INFO
	.align		4
.L_1407:
        /*0058*/ 	.byte	0x04, 0x17
        /*005a*/ 	.short	(.L_1409 - .L_1408)
.L_1408:
        /*005c*/ 	.word	0x00000000
        /*0060*/ 	.short	0x0003
        /*0062*/ 	.short	0x0018
        /*0064*/ 	.byte	0x00, 0xf5, 0x21, 0x00


	//----- nvinfo : EIATTR_KPARAM_INFO
	.align		4
.L_1409:
        /*0068*/ 	.byte	0x04, 0x17
        /*006a*/ 	.short	(.L_1411 - .L_1410)
.L_1410:
        /*006c*/ 	.word	0x00000000
        /*0070*/ 	.short	0x0002
        /*0072*/ 	.short	0x0010
        /*0074*/ 	.byte	0x00, 0xf5, 0x21, 0x00


	//----- nvinfo : EIATTR_KPARAM_INFO
	.align		4
.L_1411:
        /*0078*/ 	.byte	0x04, 0x17
        /*007a*/ 	.short	(.L_1413 - .L_1412)
.L_1412:
        /*007c*/ 	.word	0x00000000
        /*0080*/ 	.short	0x0001
        /*0082*/ 	.short	0x0008
        /*0084*/ 	.byte	0x00, 0xf5, 0x21, 0x00


	//----- nvinfo : EIATTR_KPARAM_INFO
	.align		4
.L_1413:
        /*0088*/ 	.byte	0x04, 0x17
        /*008a*/ 	.short	(.L_1415 - .L_1414)
.L_1414:
        /*008c*/ 	.word	0x00000000
        /*0090*/ 	.short	0x0000
        /*0092*/ 	.short	0x0000
        /*0094*/ 	.byte	0x00, 0xf5, 0x21, 0x00


	//----- nvinfo : EIATTR_SPARSE_MMA_MASK
	.align		4
.L_1415:
        /*0098*/ 	.byte	0x03, 0x50
        /*009a*/ 	.short	0x0000


	//----- nvinfo : EIATTR_MAXREG_COUNT
	.align		4
        /*009c*/ 	.byte	0x03, 0x1b
        /*009e*/ 	.short	0x00a8


	//----- nvinfo : EIATTR_MERCURY_ISA_VERSION
	.align		4
        /*00a0*/ 	.byte	0x03, 0x5f
        /*00a2*/ 	.short	0x0101


	//----- nvinfo : EIATTR_VRC_CTA_INIT_COUNT
	.align		4
        /*00a4*/ 	.byte	0x02, 0x4a
	.zero		1
	.zero		1


	//----- nvinfo : EIATTR_EXIT_INSTR_OFFSETS
	.align		4
        /*00a8*/ 	.byte	0x04, 0x1c
        /*00aa*/ 	.short	(.L_1417 - .L_1416)


	//   ....[0]....
.L_1416:
        /*00ac*/ 	.word	0x00000010


	//----- nvinfo : EIATTR_MAX_THREADS
	.align		4
.L_1417:
        /*00b0*/ 	.byte	0x04, 0x05
        /*00b2*/ 	.short	(.L_1419 - .L_1418)
.L_1418:
        /*00b4*/ 	.word	0x00000140
        /*00b8*/ 	.word	0x00000001
        /*00bc*/ 	.word	0x00000001


	//----- nvinfo : EIATTR_CBANK_PARAM_SIZE
	.align		4
.L_1419:
        /*00c0*/ 	.byte	0x03, 0x19
        /*00c2*/ 	.short	0x0048


	//----- nvinfo : EIATTR_PARAM_CBANK
	.align		4
        /*00c4*/ 	.byte	0x04, 0x0a
        /*00c6*/ 	.short	(.L_1421 - .L_1420)
	.align		4
.L_1420:
        /*00c8*/ 	.word	index@(.nv.constant0._ZN13group_norm_v214gn_cuda_kernelI13__nv_bfloat16Li320ELi1ELi16ELi160ELi256ELb1ELi64ELi320ELi320ELi4ELb1ELi37ELb0ELb0ENS_16CompileConditionILi1000EEEEEvPT_PKS4_S7_S7_flPfS8_Pj)
        /*00cc*/ 	.short	0x0380
        /*00ce*/ 	.short	0x0048


	//----- nvinfo : EIATTR_SW_WAR
	.align		4
.L_1421:
        /*00d0*/ 	.byte	0x04, 0x36
        /*00d2*/ 	.short	(.L_1423 - .L_1422)
.L_1422:
        /*00d4*/ 	.word	0x00000008
.L_1423:


//--------------------- .nv.info._ZN13group_norm_v214gn_cuda_kernelI13__nv_bfloat16Li320ELi1ELi16ELi160ELi256ELb1ELi128ELi320ELi320ELi4ELb1ELi74ELb0ELb0ENS_16CompileConditionILi1000EEEEEvPT_PKS4_S7_S7_flPfS8_Pj --------------------------
	.section	.nv.info._ZN13group_norm_v214gn_cuda_kernelI13__nv_bfloat16Li320ELi1ELi16ELi160ELi256ELb1ELi128ELi320ELi320ELi4ELb1ELi74ELb0ELb0ENS_16CompileConditionILi1000EEEEEvPT_PKS4_S7_S7_flPfS8_Pj,"",@"SHT_CUDA_INFO"
	.sectionflags	@""
	.align	4


	//----- nvinfo : EIATTR_CUDA_API_VERSION
	.align		4
        /*0000*/ 	.byte	0x04, 0x37
        /*0002*/ 	.short	(.L_1425 - .L_1424)
.L_1424:
        /*0004*/ 	.word	0x00000082


	//----- nvinfo : EIATTR_KPARAM_INFO
	.align		4
.L_1425:
        /*0008*/ 	.byte	0x04, 0x17
        /*000a*/ 	.short	(.L_1427 - .L_1426)
.L_1426:
        /*000c*/ 	.word	0x00000000
        /*0010*/ 	.short	0x0008
        /*0012*/ 	.short	0x0040
        /*0014*/ 	.byte	0x00, 0xf5, 0x21, 0x00


	//----- nvinfo : EIATTR_KPARAM_INFO
	.align		4
.L_1427:
        /*0018*/ 	.byte	0x04, 0x17
        /*001a*/ 	.short	(.L_1429 - .L_1428)
.L_1428:
        /*001c*/ 	.word	0x00000000
        /*0020*/ 	.short	0x0007
        /*0022*/ 	.short	0x0038
        /*0024*/ 	.byte	0x00, 0xf5, 0x21, 0x00


	//----- nvinfo : EIATTR_KPARAM_INFO
	.align		4
.L_1429:
        /*0028*/ 	.byte	0x04, 0x17
        /*002a*/ 	.short	(.L_1431 - .L_1430)
.L_1430:
        /*002c*/ 	.word	0x00000000
        /*0030*/ 	.short	0x0006
        /*0032*/ 	.short	0x0030
        /*0034*/ 	.byte	0x00, 0xf5, 0x21, 0x00


	//----- nvinfo : EIATTR_KPARAM_INFO
	.align		4
.L_1431:
        /*0038*/ 	.byte	0x04, 0x17
        /*003a*/ 	.short	(.L_1433 - .L_1432)
.L_1432:
        /*003c*/ 	.word	0x00000000
        /*0040*/ 	.short	0x0005
        /*0042*/ 	.short	0x0028
        /*0044*/ 	.byte	0x00, 0xf0, 0x21, 0x00


	//----- nvinfo : EIATTR_KPARAM_INFO
	.align		4
.L_1433:
        /*0048*/ 	.byte	0x04, 0x17
        /*004a*/ 	.short	(.L_1435 - .L_1434)
.L_1434:
        /*004c*/ 	.word	0x00000000
        /*0050*/ 	.short	0x0004
        /*0052*/ 	.short	0x0020
        /*0054*/ 	.byte	0x00, 0xf0, 0x11, 0x00


	//----- nvinfo : EIATTR_KPARAM_INFO
	.align		4
.L_1435:
        /*0058*/ 	.byte	0x04, 0x17
        /*005a*/ 	.short	(.L_1437 - .L_1436)
.L_1436:
        /*005c*/ 	.word	0x00000000
        /*0060*/ 	.short	0x0003
        /*0062*/ 	.short	0x0018
        /*0064*/ 	.byte	0x00, 0xf5, 0x21, 0x00


	//----- nvinfo : EIATTR_KPARAM_INFO
	.align		4
.L_1437:
        /*0068*/ 	.byte	0x04, 0x17
        /*006a*/ 	.short	(.L_1439 - .L_1438)
.L_1438:
        /*006c*/ 	.word	0x00000000
        /*0070*/ 	.short	0x0002
        /*0072*/ 	.short	0x0010
        /*0074*/ 	.byte	0x00, 0xf5, 0x21, 0x00


	//----- nvinfo : EIATTR_KPARAM_INFO
	.align		4
.L_1439:
        /*0078*/ 	.byte	0x04, 0x17
        /*007a*/ 	.short	(.L_1441 - .L_1440)
.L_1440:
        /*007c*/ 	.word	0x00000000
        /*0080*/ 	.short	0x0001
        /*0082*/ 	.short	0x0008
        /*0084*/ 	.byte	0x00, 0xf5, 0x21, 0x00


	//----- nvinfo : EIATTR_KPARAM_INFO
	.align		4
.L_1441:
        /*0088*/ 	.byte	0x04, 0x17
        /*008a*/ 	.short	(.L_1443 - .L_1442)
.L_1442:
        /*008c*/ 	.word	0x00000000
        /*0090*/ 	.short	0x0000
        /*0092*/ 	.short	0x0000
        /*0094*/ 	.byte	0x00, 0xf5, 0x21, 0x00


	//----- nvinfo : EIATTR_SPARSE_MMA_MASK
	.align		4
.L_1443:
        /*0098*/ 	.byte	0x03, 0x50
        /*009a*/ 	.short	0x0000


	//----- nvinfo : EIATTR_MAXREG_COUNT
	.align		4
        /*009c*/ 	.byte	0x03, 0x1b
        /*009e*/ 	.short	0x00a8


	//----- nvinfo : EIATTR_MERCURY_ISA_VERSION
	.align		4
        /*00a0*/ 	.byte	0x03, 0x5f
        /*00a2*/ 	.short	0x0101


	//----- nvinfo : EIATTR_VRC_CTA_INIT_COUNT
	.align		4
        /*00a4*/ 	.byte	0x02, 0x4a
	.zero		1
	.zero		1


	//----- nvinfo : EIATTR_EXIT_INSTR_OFFSETS
	.align		4
        /*00a8*/ 	.byte	0x04, 0x1c
        /*00aa*/ 	.short	(.L_1445 - .L_1444)


	//   ....[0]....
.L_1444:
        /*00ac*/ 	.word	0x00000010


	//----- nvinfo : EIATTR_MAX_THREADS
	.align		4
.L_1445:
        /*00b0*/ 	.byte	0x04, 0x05
        /*00b2*/ 	.short	(.L_1447 - .L_1446)
.L_1446:
        /*00b4*/ 	.word	0x00000140
        /*00b8*/ 	.word	0x00000001
        /*00bc*/ 	.word	0x00000001


	//----- nvinfo : EIATTR_CBANK_PARAM_SIZE
	.align		4
.L_1447:
        /*00c0*/ 	.byte	0x03, 0x19
        /*00c2*/ 	.short	0x0048


	//----- nvinfo : EIATTR_PARAM_CBANK
	.align		4
        /*00c4*/ 	.byte	0x04, 0x0a
        /*00c6*/ 	.short	(.L_1449 - .L_1448)
	.align		4
.L_1448:
        /*00c8*/ 	.word	index@(.nv.constant0._ZN13group_norm_v214gn_cuda_kernelI13__nv_bfloat16Li320ELi1ELi16ELi160ELi256ELb1ELi128ELi320ELi320ELi4ELb1ELi74ELb0ELb0ENS_16CompileConditionILi1000EEEEEvPT_PKS4_S7_S7_flPfS8_Pj)
        /*00cc*/ 	.short	0x0380
        /*00ce*/ 	.short	0x0048


	//----- nvinfo : EIATTR_SW_WAR
	.align		4
.L_1449:
        /*00d0*/ 	.byte	0x04, 0x36
        /*00d2*/ 	.short	(.L_1451 - .L_1450)
.L_1450:
        /*00d4*/ 	.word	0x00000008
.L_1451:


//--------------------- .nv.info._ZN13group_norm_v214gn_cuda_kernelI13__nv_bfloat16Li320ELi1ELi16ELi160ELi256ELb1ELi128ELi320ELi320ELi4ELb0ELi74ELb0ELb1ENS_16CompileConditionILi1000EEEEEvPT_PKS4_S7_S7_flPfS8_Pj --------------------------
	.section	.nv.info._ZN13group_norm_v214gn_cuda_kernelI13__nv_bfloat16Li320ELi1ELi16ELi160ELi256ELb1ELi128ELi320ELi320ELi4ELb0ELi74ELb0ELb1ENS_16CompileConditionILi1000EEEEEvPT_PKS4_S7_S7_flPfS8_Pj,"",@"SHT_CUDA_INFO"
	.sectionflags	@""
	.align	4


	//----- nvinfo : EIATTR_CUDA_API_VERSION
	.align		4
        /*0000*/ 	.byte	0x04, 0x37
        /*0002*/ 	.short	(.L_1453 - .L_1452)
.L_1452:
        /*0004*/ 	.word	0x00000082


	//----- nvinfo : EIATTR_KPARAM_INFO
	.align		4
.L_1453:
        /*0008*/ 	.byte	0x04, 0x17
        /*000a*/ 	.short	(.L_1455 - .L_1454)
.L_1454:
        /*000c*/ 	.word	0x00000000
        /*0010*/ 	.short	0x0008
        /*0012*/ 	.short	0x0040
        /*0014*/ 	.byte	0x00, 0xf5, 0x21, 0x00


	//----- nvinfo : EIATTR_KPARAM_INFO
	.align		4
.L_1455:
        /*0018*/ 	.byte	0x04, 0x17
        /*001a*/ 	.short	(.L_1457 - .L_1456)
.L_1456:
        /*001c*/ 	.word	0x00000000
        /*0020*/ 	.short	0x0007
        /*0022*/ 	.short	0x0038
        /*0024*/ 	.byte	0x00, 0xf5, 0x21, 0x00


	//----- nvinfo : EIATTR_KPARAM_INFO
	.align		4
.L_1457:
        /*0028*/ 	.byte	0x04, 0x17
        /*002a*/ 	.short	(.L_1459 - .L_1458)
.L_1458:
        /*002c*/ 	.word	0x00000000
        /*0030*/ 	.short	0x0006
        /*0032*/ 	.short	0x0030
        /*0034*/ 	.byte	0x00, 0xf5, 0x21, 0x00


	//----- nvinfo : EIATTR_KPARAM_INFO
	.align		4
.L_1459:
        /*0038*/ 	.byte	0x04, 0x17
        /*003a*/ 	.short	(.L_1461 - .L_1460)
.L_1460:
        /*003c*/ 	.word	0x00000000
        /*0040*/ 	.short	0x0005
        /*0042*/ 	.short	0x0028
        /*0044*/ 	.byte	0x00, 0xf0, 0x21, 0x00


	//----- nvinfo : EIATTR_KPARAM_INFO
	.align		4
.L_1461:
        /*0048*/ 	.byte	0x04, 0x17
        /*004a*/ 	.short	(.L_1463 - .L_1462)
.L_1462:
        /*004c*/ 	.word	0x00000000
        /*0050*/ 	.short	0x0004
        /*0052*/ 	.short	0x0020
        /*0054*/ 	.byte	0x00, 0xf0, 0x11, 0x00


	//----- nvinfo : EIATTR_KPARAM_INFO
	.align		4
.L_1463:
        /*0058*/ 	.byte	0x04, 0x17
        /*005a*/ 	.short	(.L_1465 - .L_1464)
.L_1464:
        /*005c*/ 	.word	0x00000000
        /*0060*/ 	.short	0x0003
        /*0062*/ 	.short	0x0018
        /*0064*/ 	.byte	0x00, 0xf5, 0x21, 0x00


	//----- nvinfo : EIATTR_KPARAM_INFO
	.align		4
.L_1465:
        /*0068*/ 	.byte	0x04, 0x17
        /*006a*/ 	.short	(.L_1467 - .L_1466)
.L_1466:
        /*006c*/ 	.word	0x00000000
        /*0070*/ 	.short	0x0002
        /*0072*/ 	.short	0x0010
        /*0074*/ 	.byte	0x00, 0xf5, 0x21, 0x00


	//----- nvinfo : EIATTR_KPARAM_INFO
	.align		4
.L_1467:
        /*0078*/ 	.byte	0x04, 0x17
        /*007a*/ 	.short	(.L_1469 - .L_1468)
.L_1468:
        /*007c*/ 	.word	0x00000000
        /*0080*/ 	.short	0x0001
        /*0082*/ 	.short	0x0008
        /*0084*/ 	.byte	0x00, 0xf5, 0x21, 0x00


	//----- nvinfo : EIATTR_KPARAM_INFO
	.align		4
.L_1469:
        /*0088*/ 	.byte	0x04, 0x17
        /*008a*/ 	.short	(.L_1471 - .L_1470)
.L_1470:
        /*008c*/ 	.word	0x00000000
        /*0090*/ 	.short	0x0000
        /*0092*/ 	.short	0x0000
        /*0094*/ 	.byte	0x00, 0xf5, 0x21, 0x00


	//----- nvinfo : EIATTR_SPARSE_MMA_MASK
	.align		4
.L_1471:
        /*0098*/ 	.byte	0x03, 0x50
        /*009a*/ 	.short	0x0000


	//----- nvinfo : EIATTR_MAXREG_COUNT
	.align		4
        /*009c*/ 	.byte	0x03, 0x1b
        /*009e*/ 	.short	0x00a8


	//----- nvinfo : EIATTR_MERCURY_ISA_VERSION
	.align		4
        /*00a0*/ 	.byte	0x03, 0x5f
        /*00a2*/ 	.short	0x0101


	//----- nvinfo : EIATTR_VRC_CTA_INIT_COUNT
	.align		4
        /*00a4*/ 	.byte	0x02, 0x4a
	.zero		1
	.zero		1


	//----- nvinfo : EIATTR_EXIT_INSTR_OFFSETS
	.align		4
        /*00a8*/ 	.byte	0x04, 0x1c
        /*00aa*/ 	.short	(.L_1473 - .L_1472)


	//   ....[0]....
.L_1472:
        /*00ac*/ 	.word	0x00000010


	//----- nvinfo : EIATTR_MAX_THREADS
	.align		4
.L_1473:
        /*00b0*/ 	.byte	0x04, 0x05
        /*00b2*/ 	.short	(.L_1475 - .L_1474)
.L_1474:
        /*00b4*/ 	.word	0x00000140
        /*00b8*/ 	.word	0x00000001
        /*00bc*/ 	.word	0x00000001


	//----- nvinfo : EIATTR_CBANK_PARAM_SIZE
	.align		4
.L_1475:
        /*00c0*/ 	.byte	0x03, 0x19
        /*00c2*/ 	.short	0x0048


	//----- nvinfo : EIATTR_PARAM_CBANK
	.align		4
        /*00c4*/ 	.byte	0x04, 0x0a
        /*00c6*/ 	.short	(.L_1477 - .L_1476)
	.align		4
.L_1476:
        /*00c8*/ 	.word	index@(.nv.constant0._ZN13group_norm_v214gn_cuda_kernelI13__nv_bfloat16Li320ELi1ELi16ELi160ELi256ELb1ELi128ELi320ELi320ELi4ELb0ELi74ELb0ELb1ENS_16CompileConditionILi1000EEEEEvPT_PKS4_S7_S7_flPfS8_Pj)
        /*00cc*/ 	.short	0x0380
        /*00ce*/ 	.short	0x0048


	//----- nvinfo : EIATTR_SW_WAR
	.align		4
.L_1477:
        /*00d0*/ 	.byte	0x04, 0x36
        /*00d2*/ 	.short	(.L_1479 - .L_1478)
.L_1478:
        /*00d4*/ 	.word	0x00000008
.L_1479:


//--------------------- .nv.info._ZN13group_norm_v214gn_cuda_kernelI13__nv_bfloat16Li320ELi3ELi16ELi160ELi256ELb1ELi64ELi320ELi320ELi4ELb1ELi87ELb0ELb0ENS_16CompileConditionILi1000EEEEEvPT_PKS4_S7_S7_flPfS8_Pj --------------------------
	.section	.nv.info._ZN13group_norm_v214gn_cuda_kernelI13__nv_bfloat16Li320ELi3ELi16ELi160ELi256ELb1ELi64ELi320ELi320ELi4ELb1ELi87ELb0ELb0ENS_16CompileConditionILi1000EEEEEvPT_PKS4_S7_S7_flPfS8_Pj,"",@"SHT_CUDA_INFO"
	.sectionflags	@""
	.align	4


	//----- nvinfo : EIATTR_CUDA_API_VERSION
	.align		4
        /*0000*/ 	.byte	0x04, 0x37
        /*0002*/ 	.short	(.L_1481 - .L_1480)
.L_1480:
        /*0004*/ 	.word	0x00000082


	//----- nvinfo : EIATTR_KPARAM_INFO
	.align		4
.L_1481:
        /*0008*/ 	.byte	0x04, 0x17
        /*000a*/ 	.short	(.L_1483 - .L_1482)
.L_1482:
        /*000c*/ 	.word	0x00000000
        /*0010*/ 	.short	0x0008
        /*0012*/ 	.short	0x0040
        /*0014*/ 	.byte	0x00, 0xf5, 0x21, 0x00


	//----- nvinfo : EIATTR_KPARAM_INFO
	.align		4
.L_1483:
        /*0018*/ 	.byte	0x04, 0x17
        /*001a*/ 	.short	(.L_1485 - .L_1484)
.L_1484:
        /*001c*/ 	.word	0x00000000
        /*0020*/ 	.short	0x0007
        /*0022*/ 	.short	0x0038
        /*0024*/ 	.byte	0x00, 0xf5, 0x21, 0x00


	//----- nvinfo : EIATTR_KPARAM_INFO
	.align		4
.L_1485:
        /*0028*/ 	.byte	0x04, 0x17
        /*002a*/ 	.short	(.L_1487 - .L_1486)
.L_1486:
        /*002c*/ 	.word	0x00000000
        /*0030*/ 	.short	0x0006
        /*0032*/ 	.short	0x0030
        /*0034*/ 	.byte	0x00, 0xf5, 0x21, 0x00


	//----- nvinfo : EIATTR_KPARAM_INFO
	.align		4
.L_1487:
        /*0038*/ 	.byte	0x04, 0x17
        /*003a*/ 	.short	(.L_1489 - .L_1488)
.L_1488:
        /*003c*/ 	.word	0x00000000
        /*0040*/ 	.short	0x0005
        /*0042*/ 	.short	0x0028
        /*0044*/ 	.byte	0x00, 0xf0, 0x21, 0x00


	//----- nvinfo : EIATTR_KPARAM_INFO
	.align		4
.L_1489:
        /*0048*/ 	.byte	0x04, 0x17
        /*004a*/ 	.short	(.L_1491 - .L_1490)
.L_1490:
        /*004c*/ 	.word	0x00000000
        /*0050*/ 	.short	0x0004
        /*0052*/ 	.short	0x0020
        /*0054*/ 	.byte	0x00, 0xf0, 0x11, 0x00


	//----- nvinfo : EIATTR_KPARAM_INFO
	.align		4
.L_1491:
        /*0058*/ 	.byte	0x04, 0x17
        /*005a*/ 	.short	(.L_1493 - .L_1492)
.L_1492:
        /*005c*/ 	.word	0x00000000
        /*0060*/ 	.short	0x0003
        /*0062*/ 	.short	0x0018
        /*0064*/ 	.byte	0x00, 0xf5, 0x21, 0x00


	//----- nvinfo : EIATTR_KPARAM_INFO
	.align		4
.L_1493:
        /*0068*/ 	.byte	0x04, 0x17
        /*006a*/ 	.short	(.L_1495 - .L_1494)
.L_1494:
        /*006c*/ 	.word	0x00000000
        /*0070*/ 	.short	0x0002
        /*0072*/ 	.short	0x0010
        /*0074*/ 	.byte	0x00, 0xf5, 0x21, 0x00


	//----- nvinfo : EIATTR_KPARAM_INFO
	.align		4
.L_1495:
        /*0078*/ 	.byte	0x04, 0x17
        /*007a*/ 	.short	(.L_1497 - .L_1496)
.L_1496:
        /*007c*/ 	.word	0x00000000
        /*0080*/ 	.short	0x0001
        /*0082*/ 	.short	0x0008
        /*0084*/ 	.byte	0x00, 0xf5, 0x21, 0x00


	//----- nvinfo : EIATTR_KPARAM_INFO
	.align		4
.L_1497:
        /*0088*/ 	.byte	0x04, 0x17
        /*008a*/ 	.short	(.L_1499 - .L_1498)
.L_1498:
        /*008c*/ 	.word	0x00000000
        /*0090*/ 	.short	0x0000
        /*0092*/ 	.short	0x0000
        /*0094*/ 	.byte	0x00, 0xf5, 0x21, 0x00


	//----- nvinfo : EIATTR_SPARSE_MMA_MASK
	.align		4
.L_1499:
        /*0098*/ 	.byte	0x03, 0x50
        /*009a*/ 	.short	0x0000


	//----- nvinfo : EIATTR_MAXREG_COUNT
	.align		4
        /*009c*/ 	.byte	0x03, 0x1b
        /*009e*/ 	.short	0x0040


	//----- nvinfo : EIATTR_MERCURY_ISA_VERSION
	.align		4
        /*00a0*/ 	.byte	0x03, 0x5f
        /*00a2*/ 	.short	0x0101


	//----- nvinfo : EIATTR_VRC_CTA_INIT_COUNT
	.align		4
        /*00a4*/ 	.byte	0x02, 0x4a
	.zero		1
	.zero		1


	//----- nvinfo : EIATTR_EXIT_INSTR_OFFSETS
	.align		4
        /*00a8*/ 	.byte	0x04, 0x1c
        /*00aa*/ 	.short	(.L_1501 - .L_1500)


	//   ....[0]....
.L_1500:
        /*00ac*/ 	.word	0x00000010


	//----- nvinfo : EIATTR_MAX_THREADS
	.align		4
.L_1501:
        /*00b0*/ 	.byte	0x04, 0x05
        /*00b2*/ 	.short	(.L_1503 - .L_1502)
.L_1502:
        /*00b4*/ 	.word	0x00000140
        /*00b8*/ 	.word	0x00000001
        /*00bc*/ 	.word	0x00000001


	//----- nvinfo : EIATTR_CBANK_PARAM_SIZE
	.align		4
.L_1503:
        /*00c0*/ 	.byte	0x03, 0x19
        /*00c2*/ 	.short	0x0048


	//----- nvinfo : EIATTR_PARAM_CBANK
	.align		4
        /*00c4*/ 	.byte	0x04, 0x0a
        /*00c6*/ 	.short	(.L_1505 - .L_1504)
	.align		4
.L_1504:
        /*00c8*/ 	.word	index@(.nv.constant0._ZN13group_norm_v214gn_cuda_kernelI13__nv_bfloat16Li320ELi3ELi16ELi160ELi256ELb1ELi64ELi320ELi320ELi4ELb1ELi87ELb0ELb0ENS_16CompileConditionILi1000EEEEEvPT_PKS4_S7_S7_flPfS8_Pj)
        /*00cc*/ 	.short	0x0380
        /*00ce*/ 	.short	0x0048


	//----- nvinfo : EIATTR_SW_WAR
	.align		4
.L_1505:
        /*00d0*/ 	.byte	0x04, 0x36
        /*00d2*/ 	.short	(.L_1507 - .L_1506)
.L_1506:
        /*00d4*/ 	.word	0x00000008
.L_1507:


//--------------------- .nv.info._ZN13group_norm_v214gn_cuda_kernelI13__nv_bfloat16Li320ELi2ELi16ELi160ELi256ELb1ELi64ELi320ELi320ELi4ELb1ELi74ELb0ELb0ENS_16CompileConditionILi1000EEEEEvPT_PKS4_S7_S7_flPfS8_Pj --------------------------
	.section	.nv.info._ZN13group_norm_v214gn_cuda_kernelI13__nv_bfloat16Li320ELi2ELi16ELi160ELi256ELb1ELi64ELi320ELi320ELi4ELb1ELi74ELb0ELb0ENS_16CompileConditionILi1000EEEEEvPT_PKS4_S7_S7_flPfS8_Pj,"",@"SHT_CUDA_INFO"
	.sectionflags	@""
	.align	4


	//----- nvinfo : EIATTR_CUDA_API_VERSION
	.align		4
        /*0000*/ 	.byte	0x04, 0x37
        /*0002*/ 	.short	(.L_1509 - .L_1508)
.L_1508:
        /*0004*/ 	.word	0x00000082


	//----- nvinfo : EIATTR_KPARAM_INFO
	.align		4
.L_1509:
        /*0008*/ 	.byte	0x04, 0x17
        /*000a*/ 	.short	(.L_1511 - .L_1510)
.L_1510:
        /*000c*/ 	.word	0x00000000
        /*0010*/ 	.short	0x0008
        /*0012*/ 	.short	0x0040
        /*0014*/ 	.byte	0x00, 0xf5, 0x21, 0x00


	//----- nvinfo : EIATTR_KPARAM_INFO
	.align		4
.L_1511:
        /*0018*/ 	.byte	0x04, 0x17
        /*001a*/ 	.short	(.L_1513 - .L_1512)
.L_1512:
        /*001c*/ 	.word	0x00000000
        /*0020*/ 	.short	0x0007
        /*0022*/ 	.short	0x0038
        /*0024*/ 	.byte	0x00, 0xf5, 0x21, 0x00


	//----- nvinfo : EIATTR_KPARAM_INFO
	.align		4
.L_1513:
        /*0028*/ 	.byte	0x04, 0x17
        /*002a*/ 	.short	(.L_1515 - .L_1514)
.L_1514:
        /*002c*/ 	.word	0x00000000
        /*0030*/ 	.short	0x0006
        /*0032*/ 	.short	0x0030
        /*0034*/ 	.byte	0x00, 0xf5, 0x21, 0x00


	//----- nvinfo : EIATTR_KPARAM_INFO
	.align		4
.L_1515:
        /*0038*/ 	.byte	0x04, 0x17
        /*003a*/ 	.short	(.L_1517 - .L_1516)
.L_1516:
        /*003c*/ 	.word	0x00000000
        /*0040*/ 	.short	0x0005
        /*0042*/ 	.short	0x0028
        /*0044*/ 	.byte	0x00, 0xf0, 0x21, 0x00


	//----- nvinfo : EIATTR_KPARAM_INFO
	.align		4
.L_1517:
        /*0048*/ 	.byte	0x04, 0x17
        /*004a*/ 	.short	(.L_1519 - .L_1518)
.L_1518:
        /*004c*/ 	.word	0x00000000
        /*0050*/ 	.short	0x0004
        /*0052*/ 	.short	0x0020
        /*0054*/ 	.byte	0x00, 0xf0, 0x11, 0x00


	//----- nvinfo : EIATTR_KPARAM_INFO
	.align		4
.L_1519:
        /*0058*/ 	.byte	0x04, 0x17
        /*005a*/ 	.short	(.L_1521 - .L_1520)
.L_1520:
        /*005c*/ 	.word	0x00000000
        /*0060*/ 	.short	0x0003
        /*0062*/ 	.short	0x0018
        /*0064*/ 	.byte	0x00, 0xf5, 0x21, 0x00


	//----- nvinfo : EIATTR_KPARAM_INFO
	.align		4
.L_1521:
        /*0068*/ 	.byte	0x04, 0x17
        /*006a*/ 	.short	(.L_1523 - .L_1522)
.L_1522:
        /*006c*/ 	.word	0x00000000
        /*0070*/ 	.short	0x0002
        /*0072*/ 	.short	0x0010
        /*0074*/ 	.byte	0x00, 0xf5, 0x21, 0x00


	//----- nvinfo : EIATTR_KPARAM_INFO
	.align		4
.L_1523:
        /*0078*/ 	.byte	0x04, 0x17
        /*007a*/ 	.short	(.L_1525 - .L_1524)
.L_1524:
        /*007c*/ 	.word	0x00000000
        /*0080*/ 	.short	0x0001
        /*0082*/ 	.short	0x0008
        /*0084*/ 	.byte	0x00, 0xf5, 0x21, 0x00


	//----- nvinfo : EIATTR_KPARAM_INFO
	.align		4
.L_1525:
        /*0088*/ 	.byte	0x04, 0x17
        /*008a*/ 	.short	(.L_1527 - .L_1526)
.L_1526:
        /*008c*/ 	.word	0x00000000
        /*0090*/ 	.short	0x0000
        /*0092*/ 	.short	0x0000
        /*0094*/ 	.byte	0x00, 0xf5, 0x21, 0x00


	//----- nvinfo : EIATTR_SPARSE_MMA_MASK
	.align		4
.L_1527:
        /*0098*/ 	.byte	0x03, 0x50
        /*009a*/ 	.short	0x0000


	//----- nvinfo : EIATTR_MAXREG_COUNT
	.align		4
        /*009c*/ 	.byte	0x03, 0x1b
        /*009e*/ 	.short	0x0060


	//----- nvinfo : EIATTR_MERCURY_ISA_VERSION
	.align		4
        /*00a0*/ 	.byte	0x03, 0x5f
        /*00a2*/ 	.short	0x0101


	//----- nvinfo : EIATTR_VRC_CTA_INIT_COUNT
	.align		4
        /*00a4*/ 	.byte	0x02, 0x4a
	.zero		1
	.zero		1


	//----- nvinfo : EIATTR_EXIT_INSTR_OFFSETS
	.align		4
        /*00a8*/ 	.byte	0x04, 0x1c
        /*00aa*/ 	.short	(.L_1529 - .L_1528)


	//   ....[0]....
.L_1528:
        /*00ac*/ 	.word	0x00000010


	//----- nvinfo : EIATTR_MAX_THREADS
	.align		4
.L_1529:
        /*00b0*/ 	.byte	0x04, 0x05
        /*00b2*/ 	.short	(.L_1531 - .L_1530)
.L_1530:
        /*00b4*/ 	.word	0x00000140
        /*00b8*/ 	.word	0x00000001
        /*00bc*/ 	.word	0x00000001


	//----- nvinfo : EIATTR_CBANK_PARAM_SIZE
	.align		4
.L_1531:
        /*00c0*/ 	.byte	0x03, 0x19
        /*00c2*/ 	.short	0x0048


	//----- nvinfo : EIATTR_PARAM_CBANK
	.align		4
        /*00c4*/ 	.byte	0x04, 0x0a
        /*00c6*/ 	.short	(.L_1533 - .L_1532)
	.align		4
.L_1532:
        /*00c8*/ 	.word	index@(.nv.constant0._ZN13group_norm_v214gn_cuda_kernelI13__nv_bfloat16Li320ELi2ELi16ELi160ELi256ELb1ELi64ELi320ELi320ELi4ELb1ELi74ELb0ELb0ENS_16CompileConditionILi1000EEEEEvPT_PKS4_S7_S7_flPfS8_Pj)
        /*00cc*/ 	.short	0x0380
        /*00ce*/ 	.short	0x0048


	//----- nvinfo : EIATTR_SW_WAR
	.align		4
.L_1533:
        /*00d0*/ 	.byte	0x04, 0x36
        /*00d2*/ 	.short	(.L_1535 - .L_1534)
.L_1534:
        /*00d4*/ 	.word	0x00000008
.L_1535:


//--------------------- .nv.info._ZN13group_norm_v218gn_bwd_cuda_kernelI6__halfLi320ELi3ELi32ELi80ELi256ELb0ELb1ELi8ELi320ELi320ELi4ELb1ELi10ELb0ELb0ELNS_15WgradSyncMethodE2ENS_16CompileConditionILi1000EEEEEvPT_S6_S6_PKS5_S8_S8_S8_PKfflPfPj --------------------------
	.section	.nv.info._ZN13group_norm_v218gn_bwd_cuda_kernelI6__halfLi320ELi3ELi32ELi80ELi256ELb0ELb1ELi8ELi320ELi320ELi4ELb1ELi10ELb0ELb0ELNS_15WgradSyncMethodE2ENS_16CompileConditionILi1000EEEEEvPT_S6_S6_PKS5_S8_S8_S8_PKfflPfPj,"",@"SHT_CUDA_INFO"
	.sectionflags	@""
	.align	4


	//----- nvinfo : EIATTR_CUDA_API_VERSION
	.align		4
        /*0000*/ 	.byte	0x04, 0x37
        /*0002*/ 	.short	(.L_1537 - .L_1536)
.L_1536:
        /*0004*/ 	.word	0x00000082


	//----- nvinfo : EIATTR_KPARAM_INFO
	.align		4
.L_1537:
        /*0008*/ 	.byte	0x04, 0x17
        /*000a*/ 	.short	(.L_1539 - .L_1538)
.L_1538:
        /*000c*/ 	.word	0x00000000
        /*0010*/ 	.short	0x000b
        /*0012*/ 	.short	0x0058
        /*0014*/ 	.byte	0x00, 0xf5, 0x21, 0x00


	//----- nvinfo : EIATTR_KPARAM_INFO
	.align		4
.L_1539:
        /*0018*/ 	.byte	0x04, 0x17
        /*001a*/ 	.short	(.L_1541 - .L_1540)
.L_1540:
        /*001c*/ 	.word	0x00000000
        /*0020*/ 	.short	0x000a
        /*0022*/ 	.short	0x0050
        /*0024*/ 	.byte	0x00, 0xf5, 0x21, 0x00


	//----- nvinfo : EIATTR_KPARAM_INFO
	.align		4
.L_1541:
        /*0028*/ 	.byte	0x04, 0x17
        /*002a*/ 	.short	(.L_1543 - .L_1542)
.L_1542:
        /*002c*/ 	.word	0x00000000
        /*0030*/ 	.short	0x0009
        /*0032*/ 	.short	0x0048
        /*0034*/ 	.byte	0x00, 0xf0, 0x21, 0x00


	//----- nvinfo : EIATTR_KPARAM_INFO
	.align		4
.L_1543:
        /*0038*/ 	.byte	0x04, 0x17
        /*003a*/ 	.short	(.L_1545 - .L_1544)
.L_1544:
        /*003c*/ 	.word	0x00000000
        /*0040*/ 	.short	0x0008
        /*0042*/ 	.short	0x0040
        /*0044*/ 	.byte	0x00, 0xf0, 0x11, 0x00


	//----- nvinfo : EIATTR_KPARAM_INFO
	.align		4
.L_1545:
        /*0048*/ 	.byte	0x04, 0x17
        /*004a*/ 	.short	(.L_1547 - .L_1546)
.L_1546:
        /*004c*/ 	.word	0x00000000
        /*0050*/ 	.short	0x0007
        /*0052*/ 	.short	0x0038
        /*0054*/ 	.byte	0x00, 0xf5, 0x21, 0x00


	//----- nvinfo : EIATTR_KPARAM_INFO
	.align		4
.L_1547:
        /*0058*/ 	.byte	0x04, 0x17
        /*005a*/ 	.short	(.L_1549 - .L_1548)
.L_1548:
        /*005c*/ 	.word	0x00000000
        /*0060*/ 	.short	0x0006
        /*0062*/ 	.short	0x0030
        /*0064*/ 	.byte	0x00, 0xf5, 0x21, 0x00


	//----- nvinfo : EIATTR_KPARAM_INFO
	.align		4
.L_1549:
        /*0068*/ 	.byte	0x04, 0x17
        /*006a*/ 	.short	(.L_1551 - .L_1550)
.L_1550:
        /*006c*/ 	.word	0x00000000
        /*0070*/ 	.short	0x0005
        /*0072*/ 	.short	0x0028
        /*0074*/ 	.byte	0x00, 0xf5, 0x21, 0x00


	//----- nvinfo : EIATTR_KPARAM_INFO
	.align		4
.L_1551:
        /*0078*/ 	.byte	0x04, 0x17
        /*007a*/ 	.short	(.L_1553 - .L_1552)
.L_1552:
        /*007c*/ 	.word	0x00000000
        /*0080*/ 	.short	0x0004
        /*0082*/ 	.short	0x0020
        /*0084*/ 	.byte	0x00, 0xf5, 0x21, 0x00


	//----- nvinfo : EIATTR_KPARAM_INFO
	.align		4
.L_1553:
        /*0088*/ 	.byte	0x04, 0x17
        /*008a*/ 	.short	(.L_1555 - .L_1554)
.L_1554:
        /*008c*/ 	.word	0x00000000
        /*0090*/ 	.short	0x0003
        /*0092*/ 	.short	0x0018
        /*0094*/ 	.byte	0x00, 0xf5, 0x21, 0x00


	//----- nvinfo : EIATTR_KPARAM_INFO
	.align		4
.L_1555:
        /*0098*/ 	.byte	0x04, 0x17
        /*009a*/ 	.short	(.L_1557 - .L_1556)
.L_1556:
        /*009c*/ 	.word	0x00000000
        /*00a0*/ 	.short	0x0002
        /*00a2*/ 	.short	0x0010
        /*00a4*/ 	.byte	0x00, 0xf5, 0x21, 0x00


	//----- nvinfo : EIATTR_KPARAM_INFO
	.align		4
.L_1557:
        /*00a8*/ 	.byte	0x04, 0x17
        /*00aa*/ 	.short	(.L_1559 - .L_1558)
.L_1558:
        /*00ac*/ 	.word	0x00000000
        /*00b0*/ 	.short	0x0001
        /*00b2*/ 	.short	0x0008
        /*00b4*/ 	.byte	0x00, 0xf5, 0x21, 0x00


	//----- nvinfo : EIATTR_KPARAM_INFO
	.align		4
.L_1559:
        /*00b8*/ 	.byte	0x04, 0x17
        /*00ba*/ 	.short	(.L_1561 - .L_1560)
.L_1560:
        /*00bc*/ 	.word	0x00000000
        /*00c0*/ 	.short	0x0000
        /*00c2*/ 	.short	0x0000
        /*00c4*/ 	.byte	0x00, 0xf5, 0x21, 0x00


	//----- nvinfo : EIATTR_SPARSE_MMA_MASK
	.align		4
.L_1561:
        /*00c8*/ 	.byte	0x03, 0x50
        /*00ca*/ 	.short	0x0000


	//----- nvinfo : EIATTR_MAXREG_COUNT
	.align		4
        /*00cc*/ 	.byte	0x03, 0x1b
        /*00ce*/ 	.short	0x0040


	//----- nvinfo : EIATTR_MERCURY_ISA_VERSION
	.align		4
        /*00d0*/ 	.byte	0x03, 0x5f
        /*00d2*/ 	.short	0x0101


	//----- nvinfo : EIATTR_VRC_CTA_INIT_COUNT
	.align		4
        /*00d4*/ 	.byte	0x02, 0x4a
	.zero		1
	.zero		1


	//----- nvinfo : EIATTR_EXIT_INSTR_OFFSETS
	.align		4
        /*00d8*/ 	.byte	0x04, 0x1c
        /*00da*/ 	.short	(.L_1563 - .L_1562)


	//   ....[0]....
.L_1562:
        /*00dc*/ 	.word	0x00000010


	//----- nvinfo : EIATTR_MAX_THREADS
	.align		4
.L_1563:
        /*00e0*/ 	.byte	0x04, 0x05
        /*00e2*/ 	.short	(.L_1565 - .L_1564)
.L_1564:
        /*00e4*/ 	.word	0x00000140
        /*00e8*/ 	.word	0x00000001
        /*00ec*/ 	.word	0x00000001


	//----- nvinfo : EIATTR_CBANK_PARAM_SIZE
	.align		4
.L_1565:
        /*00f0*/ 	.byte	0x03, 0x19
        /*00f2*/ 	.short	0x0060


	//----- nvinfo : EIATTR_PARAM_CBANK
	.align		4
        /*00f4*/ 	.byte	0x04, 0x0a
        /*00f6*/ 	.short	(.L_1567 - .L_1566)
	.align		4
.L_1566:
        /*00f8*/ 	.word	index@(.nv.constant0._ZN13group_norm_v218gn_bwd_cuda_kernelI6__halfLi320ELi3ELi32ELi80ELi256ELb0ELb1ELi8ELi320ELi320ELi4ELb1ELi10ELb0ELb0ELNS_15WgradSyncMethodE2ENS_16CompileConditionILi1000EEEEEvPT_S6_S6_PKS5_S8_S8_S8_PKfflPfPj)
        /*00fc*/ 	.short	0x0380
        /*00fe*/ 	.short	0x0060


	//----- nvinfo : EIATTR_SW_WAR
	.align		4
.L_1567:
        /*0100*/ 	.byte	0x04, 0x36
        /*0102*/ 	.short	(.L_1569 - .L_1568)
.L_1568:
        /*0104*/ 	.word	0x00000008
.L_1569:


//--------------------- .nv.info._ZN13group_norm_v218gn_bwd_cuda_kernelI6__halfLi320ELi1ELi32ELi80ELi256ELb0ELb1ELi16ELi320ELi320ELi4ELb1ELi9ELb0ELb0ELNS_15WgradSyncMethodE2ENS_16CompileConditionILi1000EEEEEvPT_S6_S6_PKS5_S8_S8_S8_PKfflPfPj --------------------------
	.section	.nv.info._ZN13group_norm_v218gn_bwd_cuda_kernelI6__halfLi320ELi1ELi32ELi80ELi256ELb0ELb1ELi16ELi320ELi320ELi4ELb1ELi9ELb0ELb0ELNS_15WgradSyncMethodE2ENS_16CompileConditionILi1000EEEEEvPT_S6_S6_PKS5_S8_S8_S8_PKfflPfPj,"",@"SHT_CUDA_INFO"
	.sectionflags	@""
	.align	4


	//----- nvinfo : EIATTR_CUDA_API_VERSION
	.align		4
        /*0000*/ 	.byte	0x04, 0x37
        /*0002*/ 	.short	(.L_1571 - .L_1570)
.L_1570:
        /*0004*/ 	.word	0x00000082


	//----- nvinfo : EIATTR_KPARAM_INFO
	.align		4
.L_1571:
        /*0008*/ 	.byte	0x04, 0x17
        /*000a*/ 	.short	(.L_1573 - .L_1572)
.L_1572:
        /*000c*/ 	.word	0x00000000
        /*0010*/ 	.short	0x000b
        /*0012*/ 	.short	0x0058
        /*0014*/ 	.byte	0x00, 0xf5, 0x21, 0x00


	//----- nvinfo : EIATTR_KPARAM_INFO
	.align		4
.L_1573:
        /*0018*/ 	.byte	0x04, 0x17
        /*001a*/ 	.short	(.L_1575 - .L_1574)
.L_1574:
        /*001c*/ 	.word	0x00000000
        /*0020*/ 	.short	0x000a
        /*0022*/ 	.short	0x0050
        /*0024*/ 	.byte	0x00, 0xf5, 0x21, 0x00


	//----- nvinfo : EIATTR_KPARAM_INFO
	.align		4
.L_1575:
        /*0028*/ 	.byte	0x04, 0x17
        /*002a*/ 	.short	(.L_1577 - .L_1576)
.L_1576:
        /*002c*/ 	.word	0x00000000
        /*0030*/ 	.short	0x0009
        /*0032*/ 	.short	0x0048
        /*0034*/ 	.byte	0x00, 0xf0, 0x21, 0x00


	//----- nvinfo : EIATTR_KPARAM_INFO
	.align		4
.L_1577:
        /*0038*/ 	.byte	0x04, 0x17
        /*003a*/ 	.short	(.L_1579 - .L_1578)
.L_1578:
        /*003c*/ 	.word	0x00000000
        /*0040*/ 	.short	0x0008
        /*0042*/ 	.short	0x0040
        /*0044*/ 	.byte	0x00, 0xf0, 0x11, 0x00


	//----- nvinfo : EIATTR_KPARAM_INFO
	.align		4
.L_1579:
        /*0048*/ 	.byte	0x04, 0x17
        /*004a*/ 	.short	(.L_1581 - .L_1580)
.L_1580:
        /*004c*/ 	.word	0x00000000
        /*0050*/ 	.short	0x0007
        /*0052*/ 	.short	0x0038
        /*0054*/ 	.byte	0x00, 0xf5, 0x21, 0x00


	//----- nvinfo : EIATTR_KPARAM_INFO
	.align		4
.L_1581:
        /*0058*/ 	.byte	0x04, 0x17
        /*005a*/ 	.short	(.L_1583 - .L_1582)
.L_1582:
        /*005c*/ 	.word	0x00000000
        /*0060*/ 	.short	0x0006
        /*0062*/ 	.short	0x0030
        /*0064*/ 	.byte	0x00, 0xf5, 0x21, 0x00


	//----- nvinfo : EIATTR_KPARAM_INFO
	.align		4
.L_1583:
        /*0068*/ 	.byte	0x04, 0x17
        /*006a*/ 	.short	(.L_1585 - .L_1584)
.L_1584:
        /*006c*/ 	.word	0x00000000
        /*0070*/ 	.short	0x0005
        /*0072*/ 	.short	0x0028
        /*0074*/ 	.byte	0x00, 0xf5, 0x21, 0x00


	//----- nvinfo : EIATTR_KPARAM_INFO
	.align		4
.L_1585:
        /*0078*/ 	.byte	0x04, 0x17
        /*007a*/ 	.short	(.L_1587 - .L_1586)
.L_1586:
        /*007c*/ 	.word	0x00000000
        /*0080*/ 	.short	0x0004
        /*0082*/ 	.short	0x0020
        /*0084*/ 	.byte	0x00, 0xf5, 0x21, 0x00


	//----- nvinfo : EIATTR_KPARAM_INFO
	.align		4
.L_1587:
        /*0088*/ 	.byte	0x04, 0x17
        /*008a*/ 	.short	(.L_1589 - .L_1588)
.L_1588:
        /*008c*/ 	.word	0x00000000
        /*0090*/ 	.short	0x0003
        /*0092*/ 	.short	0x0018
        /*0094*/ 	.byte	0x00, 0xf5, 0x21, 0x00


	//----- nvinfo : EIATTR_KPARAM_INFO
	.align		4
.L_1589:
        /*0098*/ 	.byte	0x04, 0x17
        /*009a*/ 	.short	(.L_1591 - .L_1590)
.L_1590:
        /*009c*/ 	.word	0x00000000
        /*00a0*/ 	.short	0x0002
        /*00a2*/ 	.short	0x0010
        /*00a4*/ 	.byte	0x00, 0xf5, 0x21, 0x00


	//----- nvinfo : EIATTR_KPARAM_INFO
	.align		4
.L_1591:
        /*00a8*/ 	.byte	0x04, 0x17
        /*00aa*/ 	.short	(.L_1593 - .L_1592)
.L_1592:
        /*00ac*/ 	.word	0x00000000
        /*00b0*/ 	.short	0x0001
        /*00b2*/ 	.short	0x0008
        /*00b4*/ 	.byte	0x00, 0xf5, 0x21, 0x00


	//----- nvinfo : EIATTR_KPARAM_INFO
	.align		4
.L_1593:
        /*00b8*/ 	.byte	0x04, 0x17
        /*00ba*/ 	.short	(.L_1595 - .L_1594)
.L_1594:
        /*00bc*/ 	.word	0x00000000
        /*00c0*/ 	.short	0x0000
        /*00c2*/ 	.short	0x0000
        /*00c4*/ 	.byte	0x00, 0xf5, 0x21, 0x00


	//----- nvinfo : EIATTR_SPARSE_MMA_MASK
	.align		4
.L_1595:
        /*00c8*/ 	.byte	0x03, 0x50
        /*00ca*/ 	.short	0x0000


	//----- nvinfo : EIATTR_MAXREG_COUNT
	.align		4
        /*00cc*/ 	.byte	0x03, 0x1b
        /*00ce*/ 	.short	0x00a8


	//----- nvinfo : EIATTR_MERCURY_ISA_VERSION
	.align		4
        /*00d0*/ 	.byte	0x03, 0x5f
        /*00d2*/ 	.short	0x0101


	//----- nvinfo : EIATTR_VRC_CTA_INIT_COUNT
	.align		4
        /*00d4*/ 	.byte	0x02, 0x4a
	.zero		1
	.zero		1


	//----- nvinfo : EIATTR_EXIT_INSTR_OFFSETS
	.align		4
        /*00d8*/ 	.byte	0x04, 0x1c
        /*00da*/ 	.short	(.L_1597 - .L_1596)


	//   ....[0]....
.L_1596:
        /*00dc*/ 	.word	0x00000010


	//----- nvinfo : EIATTR_MAX_THREADS
	.align		4
.L_1597:
        /*00e0*/ 	.byte	0x04, 0x05
        /*00e2*/ 	.short	(.L_1599 - .L_1598)
.L_1598:
        /*00e4*/ 	.word	0x00000140
        /*00e8*/ 	.word	0x00000001
        /*00ec*/ 	.word	0x00000001


	//----- nvinfo : EIATTR_CBANK_PARAM_SIZE
	.align		4
.L_1599:
        /*00f0*/ 	.byte	0x03, 0x19
        /*00f2*/ 	.short	0x0060


	//----- nvinfo : EIATTR_PARAM_CBANK
	.align		4
        /*00f4*/ 	.byte	0x04, 0x0a
        /*00f6*/ 	.short	(.L_1601 - .L_1600)
	.align		4
.L_1600:
        /*00f8*/ 	.word	index@(.nv.constant0._ZN13group_norm_v218gn_bwd_cuda_kernelI6__halfLi320ELi1ELi32ELi80ELi256ELb0ELb1ELi16ELi320ELi320ELi4ELb1ELi9ELb0ELb0ELNS_15WgradSyncMethodE2ENS_16CompileConditionILi1000EEEEEvPT_S6_S6_PKS5_S8_S8_S8_PKfflPfPj)
        /*00fc*/ 	.short	0x0380
        /*00fe*/ 	.short	0x0060


	//----- nvinfo : EIATTR_SW_WAR
	.align		4
.L_1601:
        /*0100*/ 	.byte	0x04, 0x36
        /*0102*/ 	.short	(.L_1603 - .L_1602)
.L_1602:
        /*0104*/ 	.word	0x00000008
.L_1603:


//--------------------- .nv.info._ZN13group_norm_v218gn_bwd_cuda_kernelI6__halfLi320ELi3ELi32ELi80ELi256ELb0ELb1ELi16ELi320ELi320ELi4ELb1ELi16ELb0ELb0ELNS_15WgradSyncMethodE3ENS_16CompileConditionILi1000EEEEEvPT_S6_S6_PKS5_S8_S8_S8_PKfflPfPj --------------------------
	.section	.nv.info._ZN13group_norm_v218gn_bwd_cuda_kernelI6__halfLi320ELi3ELi32ELi80ELi256ELb0ELb1ELi16ELi320ELi320ELi4ELb1ELi16ELb0ELb0ELNS_15WgradSyncMethodE3ENS_16CompileConditionILi1000EEEEEvPT_S6_S6_PKS5_S8_S8_S8_PKfflPfPj,"",@"SHT_CUDA_INFO"
	.sectionflags	@""
	.align	4


	//----- nvinfo : EIATTR_CUDA_API_VERSION
	.align		4
        /*0000*/ 	.byte	0x04, 0x37
        /*0002*/ 	.short	(.L_1605 - .L_1604)
.L_1604:
        /*0004*/ 	.word	0x00000082


	//----- nvinfo : EIATTR_KPARAM_INFO
	.align		4
.L_1605:
        /*0008*/ 	.byte	0x04, 0x17
        /*000a*/ 	.short	(.L_1607 - .L_1606)
.L_1606:
        /*000c*/ 	.word	0x00000000
        /*0010*/ 	.short	0x000b
        /*0012*/ 	.short	0x0058
        /*0014*/ 	.byte	0x00, 0xf5, 0x21, 0x00


	//----- nvinfo : EIATTR_KPARAM_INFO
	.align		4
.L_1607:
        /*0018*/ 	.byte	0x04, 0x17
        /*001a*/ 	.short	(.L_1609 - .L_1608)
.L_1608:
        /*001c*/ 	.word	0x00000000
        /*0020*/ 	.short	0x000a
        /*0022*/ 	.short	0x0050
        /*0024*/ 	.byte	0x00, 0xf5, 0x21, 0x00


	//----- nvinfo : EIATTR_KPARAM_INFO
	.align		4
.L_1609:
        /*0028*/ 	.byte	0x04, 0x17
        /*002a*/ 	.short	(.L_1611 - .L_1610)
.L_1610:
        /*002c*/ 	.word	0x00000000
        /*0030*/ 	.short	0x0009
        /*0032*/ 	.short	0x0048
        /*0034*/ 	.byte	0x00, 0xf0, 0x21, 0x00


	//----- nvinfo : EIATTR_KPARAM_INFO
	.align		4
.L_1611:
        /*0038*/ 	.byte	0x04, 0x17
        /*003a*/ 	.short	(.L_1613 - .L_1612)
.L_1612:
        /*003c*/ 	.word	0x00000000
        /*0040*/ 	.short	0x0008
        /*0042*/ 	.short	0x0040
        /*0044*/ 	.byte	0x00, 0xf0, 0x11, 0x00


	//----- nvinfo : EIATTR_KPARAM_INFO
	.align		4
.L_1613:
        /*0048*/ 	.byte	0x04, 0x17
        /*004a*/ 	.short	(.L_1615 - .L_1614)
.L_1614:
        /*004c*/ 	.word	0x00000000
        /*0050*/ 	.short	0x0007
        /*0052*/ 	.short	0x0038
        /*0054*/ 	.byte	0x00, 0xf5, 0x21, 0x00


	//----- nvinfo : EIATTR_KPARAM_INFO
	.align		4
.L_1615:
        /*0058*/ 	.byte	0x04, 0x17
        /*005a*/ 	.short	(.L_1617 - .L_1616)
.L_1616:
        /*005c*/ 	.word	0x00000000
        /*0060*/ 	.short	0x0006
        /*0062*/ 	.short	0x0030
        /*0064*/ 	.byte	0x00, 0xf5, 0x21, 0x00


	//----- nvinfo : EIATTR_KPARAM_INFO
	.align		4
.L_1617:
        /*0068*/ 	.byte	0x04, 0x17
        /*006a*/ 	.short	(.L_1619 - .L_1618)
.L_1618:
        /*006c*/ 	.word	0x00000000
        /*0070*/ 	.short	0x0005
        /*0072*/ 	.short	0x0028
        /*0074*/ 	.byte	0x00, 0xf5, 0x21, 0x00


	//----- nvinfo : EIATTR_KPARAM_INFO
	.align		4
.L_1619:
        /*0078*/ 	.byte	0x04, 0x17
        /*007a*/ 	.short	(.L_1621 - .L_1620)
.L_1620:
        /*007c*/ 	.word	0x00000000
        /*0080*/ 	.short	0x0004
        /*0082*/ 	.short	0x0020
        /*0084*/ 	.byte	0x00, 0xf5, 0x21, 0x00


	//----- nvinfo : EIATTR_KPARAM_INFO
	.align		4
.L_1621:
        /*0088*/ 	.byte	0x04, 0x17
        /*008a*/ 	.short	(.L_1623 - .L_1622)
.L_1622:
        /*008c*/ 	.word	0x00000000
        /*0090*/ 	.short	0x0003
        /*0092*/ 	.short	0x0018
        /*0094*/ 	.byte	0x00, 0xf5, 0x21, 0x00


	//----- nvinfo : EIATTR_KPARAM_INFO
	.align		4
.L_1623:
        /*0098*/ 	.byte	0x04, 0x17
        /*009a*/ 	.short	(.L_1625 - .L_1624)
.L_1624:
        /*009c*/ 	.word	0x00000000
        /*00a0*/ 	.short	0x0002
        /*00a2*/ 	.short	0x0010
        /*00a4*/ 	.byte	0x00, 0xf5, 0x21, 0x00


	//----- nvinfo : EIATTR_KPARAM_INFO
	.align		4
.L_1625:
        /*00a8*/ 	.byte	0x04, 0x17
        /*00aa*/ 	.short	(.L_1627 - .L_1626)
.L_1626:
        /*00ac*/ 	.word	0x00000000
        /*00b0*/ 	.short	0x0001
        /*00b2*/ 	.short	0x0008
        /*00b4*/ 	.byte	0x00, 0xf5, 0x21, 0x00


	//----- nvinfo : EIATTR_KPARAM_INFO
	.align		4
.L_1627:
        /*00b8*/ 	.byte	0x04, 0x17
        /*00ba*/ 	.short	(.L_1629 - .L_1628)
.L_1628:
        /*00bc*/ 	.word	0x00000000
        /*00c0*/ 	.short	0x0000
        /*00c2*/ 	.short	0x0000
        /*00c4*/ 	.byte	0x00, 0xf5, 0x21, 0x00


	//----- nvinfo : EIATTR_SPARSE_MMA_MASK
	.align		4
.L_1629:
        /*00c8*/ 	.byte	0x03, 0x50
        /*00ca*/ 	.short	0x0000


	//----- nvinfo : EIATTR_MAXREG_COUNT
	.align		4
        /*00cc*/ 	.byte	0x03, 0x1b
        /*00ce*/ 	.short	0x0040


	//----- nvinfo : EIATTR_MERCURY_ISA_VERSION
	.align		4
        /*00d0*/ 	.byte	0x03, 0x5f
        /*00d2*/ 	.short	0x0101


	//----- nvinfo : EIATTR_VRC_CTA_INIT_COUNT
	.align		4
        /*00d4*/ 	.byte	0x02, 0x4a
	.zero		1
	.zero		1


	//----- nvinfo : EIATTR_EXIT_INSTR_OFFSETS
	.align		4
        /*00d8*/ 	.byte	0x04, 0x1c
        /*00da*/ 	.short	(.L_1631 - .L_1630)


	//   ....[0]....
.L_1630:
        /*00dc*/ 	.word	0x00000010


	//----- nvinfo : EIATTR_MAX_THREADS
	.align		4
.L_1631:
        /*00e0*/ 	.byte	0x04, 0x05
        /*00e2*/ 	.short	(.L_1633 - .L_1632)
.L_1632:
        /*00e4*/ 	.word	0x00000140
        /*00e8*/ 	.word	0x00000001
        /*00ec*/ 	.word	0x00000001


	//----- nvinfo : EIATTR_CBANK_PARAM_SIZE
	.align		4
.L_1633:
        /*00f0*/ 	.byte	0x03, 0x19
        /*00f2*/ 	.short	0x0060


	//----- nvinfo : EIATTR_PARAM_CBANK
	.align		4
        /*00f4*/ 	.byte	0x04, 0x0a
        /*00f6*/ 	.short	(.L_1635 - .L_1634)
	.align		4
.L_1634:
        /*00f8*/ 	.word	index@(.nv.constant0._ZN13group_norm_v218gn_bwd_cuda_kernelI6__halfLi320ELi3ELi32ELi80ELi256ELb0ELb1ELi16ELi320ELi320ELi4ELb1ELi16ELb0ELb0ELNS_15WgradSyncMethodE3ENS_16CompileConditionILi1000EEEEEvPT_S6_S6_PKS5_S8_S8_S8_PKfflPfPj)
        /*00fc*/ 	.short	0x0380
        /*00fe*/ 	.short	0x0060


	//----- nvinfo : EIATTR_SW_WAR
	.align		4
.L_1635:
        /*0100*/ 	.byte	0x04, 0x36
        /*0102*/ 	.short	(.L_1637 - .L_1636)
.L_1636:
        /*0104*/ 	.word	0x00000008
.L_1637:


//--------------------- .nv.info._ZN13group_norm_v218gn_bwd_cuda_kernelI6__halfLi320ELi1ELi32ELi80ELi256ELb0ELb1ELi32ELi320ELi320ELi4ELb1ELi16ELb0ELb0ELNS_15WgradSyncMethodE3ENS_16CompileConditionILi1000EEEEEvPT_S6_S6_PKS5_S8_S8_S8_PKfflPfPj --------------------------
	.section	.nv.info._ZN13group_norm_v218gn_bwd_cuda_kernelI6__halfLi320ELi1ELi32ELi80ELi256ELb0ELb1ELi32ELi320ELi320ELi4ELb1ELi16ELb0ELb0ELNS_15WgradSyncMethodE3ENS_16CompileConditionILi1000EEEEEvPT_S6_S6_PKS5_S8_S8_S8_PKfflPfPj,"",@"SHT_CUDA_INFO"
	.sectionflags	@""
	.align	4


	//----- nvinfo : EIATTR_CUDA_API_VERSION
	.align		4
        /*0000*/ 	.byte	0x04, 0x37
        /*0002*/ 	.short	(.L_1639 - .L_1638)
.L_1638:
        /*0004*/ 	.word	0x00000082


	//----- nvinfo : EIATTR_KPARAM_INFO
	.align		4
.L_1639:
        /*0008*/ 	.byte	0x04, 0x17
        /*000a*/ 	.short	(.L_1641 - .L_1640)
.L_1640:
        /*000c*/ 	.word	0x00000000
        /*0010*/ 	.short	0x000b
        /*0012*/ 	.short	0x0058
        /*0014*/ 	.byte	0x00, 0xf5, 0x21, 0x00


	//----- nvinfo : EIATTR_KPARAM_INFO
	.align		4
.L_1641:
        /*0018*/ 	.byte	0x04, 0x17
        /*001a*/ 	.short	(.L_1643 - .L_1642)
.L_1642:
        /*001c*/ 	.word	0x00000000
        /*0020*/ 	.short	0x000a
        /*0022*/ 	.short	0x0050
        /*0024*/ 	.byte	0x00, 0xf5, 0x21, 0x00


	//----- nvinfo : EIATTR_KPARAM_INFO
	.align		4
.L_1643:
        /*0028*/ 	.byte	0x04, 0x17
        /*002a*/ 	.short	(.L_1645 - .L_1644)
.L_1644:
        /*002c*/ 	.word	0x00000000
        /*0030*/ 	.short	0x0009
        /*0032*/ 	.short	0x0048
        /*0034*/ 	.byte	0x00, 0xf0, 0x21, 0x00


	//----- nvinfo : EIATTR_KPARAM_INFO
	.align		4
.L_1645:
        /*0038*/ 	.byte	0x04, 0x17
        /*003a*/ 	.short	(.L_1647 - .L_1646)
.L_1646:
        /*003c*/ 	.word	0x00000000
        /*0040*/ 	.short	0x0008
        /*0042*/ 	.short	0x0040
        /*0044*/ 	.byte	0x00, 0xf0, 0x11, 0x00


	//----- nvinfo : EIATTR_KPARAM_INFO
	.align		4
.L_1647:
        /*0048*/ 	.byte	0x04, 0x17
        /*004a*/ 	.short	(.L_1649 - .L_1648)
.L_1648:
        /*004c*/ 	.word	0x00000000
        /*0050*/ 	.short	0x0007
        /*0052*/ 	.short	0x0038
        /*0054*/ 	.byte	0x00, 0xf5, 0x21, 0x00


	//----- nvinfo : EIATTR_KPARAM_INFO
	.align		4
.L_1649:
        /*0058*/ 	.byte	0x04, 0x17
        /*005a*/ 	.short	(.L_1651 - .L_1650)
.L_1650:
        /*005c*/ 	.word	0x00000000
        /*0060*/ 	.short	0x0006
        /*0062*/ 	.short	0x0030
        /*0064*/ 	.byte	0x00, 0xf5, 0x21, 0x00


	//----- nvinfo : EIATTR_KPARAM_INFO
	.align		4
.L_1651:
        /*0068*/ 	.byte	0x04, 0x17
        /*006a*/ 	.short	(.L_1653 - .L_1652)
.L_1652:
        /*006c*/ 	.word	0x00000000
        /*0070*/ 	.short	0x0005
        /*0072*/ 	.short	0x0028
        /*0074*/ 	.byte	0x00, 0xf5, 0x21, 0x00


	//----- nvinfo : EIATTR_KPARAM_INFO
	.align		4
.L_1653:
        /*0078*/ 	.byte	0x04, 0x17
        /*007a*/ 	.short	(.L_1655 - .L_1654)
.L_1654:
        /*007c*/ 	.word	0x00000000
        /*0080*/ 	.short	0x0004
        /*0082*/ 	.short	0x0020
        /*0084*/ 	.byte	0x00, 0xf5, 0x21, 0x00


	//----- nvinfo : EIATTR_KPARAM_INFO
	.align		4
.L_1655:
        /*0088*/ 	.byte	0x04, 0x17
        /*008a*/ 	.short	(.L_1657 - .L_1656)
.L_1656:
        /*008c*/ 	.word	0x00000000
        /*0090*/ 	.short	0x0003
        /*0092*/ 	.short	0x0018
        /*0094*/ 	.byte	0x00, 0xf5, 0x21, 0x00


	//----- nvinfo : EIATTR_KPARAM_INFO
	.align		4
.L_1657:
        /*0098*/ 	.byte	0x04, 0x17
        /*009a*/ 	.short	(.L_1659 - .L_1658)
.L_1658:
        /*009c*/ 	.word	0x00000000
        /*00a0*/ 	.short	0x0002
        /*00a2*/ 	.short	0x0010
        /*00a4*/ 	.byte	0x00, 0xf5, 0x21, 0x00


	//----- nvinfo : EIATTR_KPARAM_INFO
	.align		4
.L_1659:
        /*00a8*/ 	.byte	0x04, 0x17
        /*00aa*/ 	.short	(.L_1661 - .L_1660)
.L_1660:
        /*00ac*/ 	.word	0x00000000
        /*00b0*/ 	.short	0x0001
        /*00b2*/ 	.short	0x0008
        /*00b4*/ 	.byte	0x00, 0xf5, 0x21, 0x00


	//----- nvinfo : EIATTR_KPARAM_INFO
	.align		4
.L_1661:
        /*00b8*/ 	.byte	0x04, 0x17
        /*00ba*/ 	.short	(.L_1663 - .L_1662)
.L_1662:
        /*00bc*/ 	.word	0x00000000
        /*00c0*/ 	.short	0x0000
        /*00c2*/ 	.short	0x0000
        /*00c4*/ 	.byte	0x00, 0xf5, 0x21, 0x00


	//----- nvinfo : EIATTR_SPARSE_MMA_MASK
	.align		4
.L_1663:
        /*00c8*/ 	.byte	0x03, 0x50
        /*00ca*/ 	.short	0x0000


	//----- nvinfo : EIATTR_MAXREG_COUNT
	.align		4
        /*00cc*/ 	.byte	0x03, 0x1b
        /*00ce*/ 	.short	0x00a8


	//----- nvinfo : EIATTR_MERCURY_ISA_VERSION
	.align		4
        /*00d0*/ 	.byte	0x03, 0x5f
        /*00d2*/ 	.short	0x0101


	//----- nvinfo : EIATTR_VRC_CTA_INIT_COUNT
	.align		4
        /*00d4*/ 	.byte	0x02, 0x4a
	.zero		1
	.zero		1


	//----- nvinfo : EIATTR_EXIT_INSTR_OFFSETS
	.align		4
        /*00d8*/ 	.byte	0x04, 0x1c
        /*00da*/ 	.short	(.L_1665 - .L_1664)


	//   ....[0]....
.L_1664:
        /*00dc*/ 	.word	0x00000010


	//----- nvinfo : EIATTR_MAX_THREADS
	.align		4
.L_1665:
        /*00e0*/ 	.byte	0x04, 0x05
        /*00e2*/ 	.short	(.L_1667 - .L_1666)
.L_1666:
        /*00e4*/ 	.word	0x00000140
        /*00e8*/ 	.word	0x00000001
        /*00ec*/ 	.word	0x00000001


	//----- nvinfo : EIATTR_CBANK_PARAM_SIZE
	.align		4
.L_1667:
        /*00f0*/ 	.byte	0x03, 0x19
        /*00f2*/ 	.short	0x0060


	//----- nvinfo : EIATTR_PARAM_CBANK
	.align		4
        /*00f4*/ 	.byte	0x04, 0x0a
        /*00f6*/ 	.short	(.L_1669 - .L_1668)
	.align		4
.L_1668:
        /*00f8*/ 	.word	index@(.nv.constant0._ZN13group_norm_v218gn_bwd_cuda_kernelI6__halfLi320ELi1ELi32ELi80ELi256ELb0ELb1ELi32ELi320ELi320ELi4ELb1ELi16ELb0ELb0ELNS_15WgradSyncMethodE3ENS_16CompileConditionILi1000EEEEEvPT_S6_S6_PKS5_S8_S8_S8_PKfflPfPj)
        /*00fc*/ 	.short	0x0380
        /*00fe*/ 	.short	0x0060


	//----- nvinfo : EIATTR_SW_WAR
	.align		4
.L_1669:
        /*0100*/ 	.byte	0x04, 0x36
        /*0102*/ 	.short	(.L_1671 - .L_1670)
.L_1670:
        /*0104*/ 	.word	0x00000008
.L_1671:


//--------------------- .nv.info._ZN13group_norm_v218gn_bwd_cuda_kernelI6__halfLi320ELi1ELi32ELi80ELi256ELb0ELb1ELi64ELi320ELi320ELi4ELb1ELi32ELb0ELb0ELNS_15WgradSyncMethodE3ENS_16CompileConditionILi1000EEEEEvPT_S6_S6_PKS5_S8_S8_S8_PKfflPfPj --------------------------
	.section	.nv.info._ZN13group_norm_v218gn_bwd_cuda_kernelI6__halfLi320ELi1ELi32ELi80ELi256ELb0ELb1ELi64ELi320ELi320ELi4ELb1ELi32ELb0ELb0ELNS_15WgradSyncMethodE3ENS_16CompileConditionILi1000EEEEEvPT_S6_S6_PKS5_S8_S8_S8_PKfflPfPj,"",@"SHT_CUDA_INFO"
	.sectionflags	@""
	.align	4


	//----- nvinfo : EIATTR_CUDA_API_VERSION
	.align		4
        /*0000*/ 	.byte	0x04, 0x37
        /*0002*/ 	.short	(.L_1673 - .L_1672)
.L_1672:
        /*0004*/ 	.word	0x00000082


	//----- nvinfo : EIATTR_KPARAM_INFO
	.align		4
.L_1673:
        /*0008*/ 	.byte	0x04, 0x17
        /*000a*/ 	.short	(.L_1675 - .L_1674)
.L_1674:
        /*000c*/ 	.word	0x00000000
        /*0010*/ 	.short	0x000b
        /*0012*/ 	.short	0x0058
        /*0014*/ 	.byte	0x00, 0xf5, 0x21, 0x00


	//----- nvinfo : EIATTR_KPARAM_INFO
	.align		4
.L_1675:
        /*0018*/ 	.byte	0x04, 0x17
        /*001a*/ 	.short	(.L_1677 - .L_1676)
.L_1676:
        /*001c*/ 	.word	0x00000000
        /*0020*/ 	.short	0x000a
        /*0022*/ 	.short	0x0050
        /*0024*/ 	.byte	0x00, 0xf5, 0x21, 0x00


	//----- nvinfo : EIATTR_KPARAM_INFO
	.align		4
.L_1677:
        /*0028*/ 	.byte	0x04, 0x17
        /*002a*/ 	.short	(.L_1679 - .L_1678)
.L_1678:
        /*002c*/ 	.word	0x00000000
        /*0030*/ 	.short	0x0009
        /*0032*/ 	.short	0x0048
        /*0034*/ 	.byte	0x00, 0xf0, 0x21, 0x00


	//----- nvinfo : EIATTR_KPARAM_INFO
	.align		4
.L_1679:
        /*0038*/ 	.byte	0x04, 0x17
        /*003a*/ 	.short	(.L_1681 - .L_1680)
.L_1680:
        /*003c*/ 	.word	0x00000000
        /*0040*/ 	.short	0x0008
        /*0042*/ 	.short	0x0040
        /*0044*/ 	.byte	0x00, 0xf0, 0x11, 0x00


	//----- nvinfo : EIATTR_KPARAM_INFO
	.align		4
.L_1681:
        /*0048*/ 	.byte	0x04, 0x17
        /*004a*/ 	.short	(.L_1683 - .L_1682)
.L_1682:
        /*004c*/ 	.word	0x00000000
        /*0050*/ 	.short	0x0007
        /*0052*/ 	.short	0x0038
        /*0054*/ 	.byte	0x00, 0xf5, 0x21, 0x00


	//----- nvinfo : EIATTR_KPARAM_INFO
	.align		4
.L_1683:
        /*0058*/ 	.byte	0x04, 0x17
        /*005a*/ 	.short	(.L_1685 - .L_1684)
.L_1684:
        /*005c*/ 	.word	0x00000000
        /*0060*/ 	.short	0x0006
        /*0062*/ 	.short	0x0030
        /*0064*/ 	.byte	0x00, 0xf5, 0x21, 0x00


	//----- nvinfo : EIATTR_KPARAM_INFO
	.align		4
.L_1685:
        /*0068*/ 	.byte	0x04, 0x17
        /*006a*/ 	.short	(.L_1687 - .L_1686)
.L_1686:
        /*006c*/ 	.word	0x00000000
        /*0070*/ 	.short	0x0005
        /*0072*/ 	.short	0x0028
        /*0074*/ 	.byte	0x00, 0xf5, 0x21, 0x00


	//----- nvinfo : EIATTR_KPARAM_INFO
	.align		4
.L_1687:
        /*0078*/ 	.byte	0x04, 0x17
        /*007a*/ 	.short	(.L_1689 - .L_1688)
.L_1688:
        /*007c*/ 	.word	0x00000000
        /*0080*/ 	.short	0x0004
        /*0082*/ 	.short	0x0020
        /*0084*/ 	.byte	0x00, 0xf5, 0x21, 0x00


	//----- nvinfo : EIATTR_KPARAM_INFO
	.align		4
.L_1689:
        /*0088*/ 	.byte	0x04, 0x17
        /*008a*/ 	.short	(.L_1691 - .L_1690)
.L_1690:
        /*008c*/ 	.word	0x00000000
        /*0090*/ 	.short	0x0003
        /*0092*/ 	.short	0x0018
        /*0094*/ 	.byte	0x00, 0xf5, 0x21, 0x00


	//----- nvinfo : EIATTR_KPARAM_INFO
	.align		4
.L_1691:
        /*0098*/ 	.byte	0x04, 0x17
        /*009a*/ 	.short	(.L_1693 - .L_1692)
.L_1692:
        /*009c*/ 	.word	0x00000000
        /*00a0*/ 	.short	0x0002
        /*00a2*/ 	.short	0x0010
        /*00a4*/ 	.byte	0x00, 0xf5, 0x21, 0x00


	//----- nvinfo : EIATTR_KPARAM_INFO
	.align		4
.L_1693:
        /*00a8*/ 	.byte	0x04, 0x17
        /*00aa*/ 	.short	(.L_1695 - .L_1694)
.L_1694:
        /*00ac*/ 	.word	0x00000000
        /*00b0*/ 	.short	0x0001
        /*00b2*/ 	.short	0x0008
        /*00b4*/ 	.byte	0x00, 0xf5, 0x21, 0x00


	//----- nvinfo : EIATTR_KPARAM_INFO
	.align		4
.L_1695:
        /*00b8*/ 	.byte	0x04, 0x17
        /*00ba*/ 	.short	(.L_1697 - .L_1696)
.L_1696:
        /*00bc*/ 	.word	0x00000000
        /*00c0*/ 	.short	0x0000
        /*00c2*/ 	.short	0x0000
        /*00c4*/ 	.byte	0x00, 0xf5, 0x21, 0x00


	//----- nvinfo : EIATTR_SPARSE_MMA_MASK
	.align		4
.L_1697:
        /*00c8*/ 	.byte	0x03, 0x50
        /*00ca*/ 	.short	0x0000


	//----- nvinfo : EIATTR_MAXREG_COUNT
	.align		4
        /*00cc*/ 	.byte	0x03, 0x1b
        /*00ce*/ 	.short	0x00a8


	//----- nvinfo : EIATTR_MERCURY_ISA_VERSION
	.align		4
        /*00d0*/ 	.byte	0x03, 0x5f
        /*00d2*/ 	.short	0x0101


	//----- nvinfo : EIATTR_VRC_CTA_INIT_COUNT
	.align		4
        /*00d4*/ 	.byte	0x02, 0x4a
	.zero		1
	.zero		1


	//----- nvinfo : EIATTR_EXIT_INSTR_OFFSETS
	.align		4
        /*00d8*/ 	.byte	0x04, 0x1c
        /*00da*/ 	.short	(.L_1699 - .L_1698)


	//   ....[0]....
.L_1698:
        /*00dc*/ 	.word	0x00000010


	//----- nvinfo : EIATTR_MAX_THREADS
	.align		4
.L_1699:
        /*00e0*/ 	.byte	0x04, 0x05
        /*00e2*/ 	.short	(.L_1701 - .L_1700)
.L_1700:
        /*00e4*/ 	.word	0x00000140
        /*00e8*/ 	.word	0x00000001
        /*00ec*/ 	.word	0x00000001


	//----- nvinfo : EIATTR_CBANK_PARAM_SIZE
	.align		4
.L_1701:
        /*00f0*/ 	.byte	0x03, 0x19
        /*00f2*/ 	.short	0x0060


	//----- nvinfo : EIATTR_PARAM_CBANK
	.align		4
        /*00f4*/ 	.byte	0x04, 0x0a
        /*00f6*/ 	.short	(.L_1703 - .L_1702)
	.align		4
.L_1702:
        /*00f8*/ 	.word	index@(.nv.constant0._ZN13group_norm_v218gn_bwd_cuda_kernelI6__halfLi320ELi1ELi32ELi80ELi256ELb0ELb1ELi64ELi320ELi320ELi4ELb1ELi32ELb0ELb0ELNS_15WgradSyncMethodE3ENS_16CompileConditionILi1000EEEEEvPT_S6_S6_PKS5_S8_S8_S8_PKfflPfPj)
        /*00fc*/ 	.short	0x0380
        /*00fe*/ 	.short	0x0060


	//----- nvinfo : EIATTR_SW_WAR
	.align		4
.L_1703:
        /*0100*/ 	.byte	0x04, 0x36
        /*0102*/ 	.short	(.L_1705 - .L_1704)
.L_1704:
        /*0104*/ 	.word	0x00000008
.L_1705:


//--------------------- .nv.info._ZN13group_norm_v218gn_bwd_cuda_kernelI6__halfLi320ELi2ELi32ELi80ELi256ELb0ELb1ELi32ELi320ELi320ELi4ELb1ELi32ELb0ELb0ELNS_15WgradSyncMethodE3ENS_16CompileConditionILi1000EEEEEvPT_S6_S6_PKS5_S8_S8_S8_PKfflPfPj --------------------------
	.section	.nv.info._ZN13group_norm_v218gn_bwd_cuda_kernelI6__halfLi320ELi2ELi32ELi80ELi256ELb0ELb1ELi32ELi320ELi320ELi4ELb1ELi32ELb0ELb0ELNS_15WgradSyncMethodE3ENS_16CompileConditionILi1000EEEEEvPT_S6_S6_PKS5_S8_S8_S8_PKfflPfPj,"",@"SHT_CUDA_INFO"
	.sectionflags	@""
	.align	4


	//----- nvinfo : EIATTR_CUDA_API_VERSION
	.align		4
        /*0000*/ 	.byte	0x04, 0x37
        /*0002*/ 	.short	(.L_1707 - .L_1706)
.L_1706:
        /*0004*/ 	.word	0x00000082


	//----- nvinfo : EIATTR_KPARAM_INFO
	.align		4
.L_1707:
        /*0008*/ 	.byte	0x04, 0x17
        /*000a*/ 	.short	(.L_1709 - .L_1708)
.L_1708:
        /*000c*/ 	.word	0x00000000
        /*0010*/ 	.short	0x000b
        /*0012*/ 	.short	0x0058
        /*0014*/ 	.byte	0x00, 0xf5, 0x21, 0x00


	//----- nvinfo : EIATTR_KPARAM_INFO
	.align		4
.L_1709:
        /*0018*/ 	.byte	0x04, 0x17
        /*001a*/ 	.short	(.L_1711 - .L_1710)
.L_1710:
        /*001c*/ 	.word	0x00000000
        /*0020*/ 	.short	0x000a
        /*0022*/ 	.short	0x0050
        /*0024*/ 	.byte	0x00, 0xf5, 0x21, 0x00


	//----- nvinfo : EIATTR_KPARAM_INFO
	.align		4
.L_1711:
        /*0028*/ 	.byte	0x04, 0x17
        /*002a*/ 	.short	(.L_1713 - .L_1712)
.L_1712:
        /*002c*/ 	.word	0x00000000
        /*0030*/ 	.short	0x0009
        /*0032*/ 	.short	0x0048
        /*0034*/ 	.byte	0x00, 0xf0, 0x21, 0x00


	//----- nvinfo : EIATTR_KPARAM_INFO
	.align		4
.L_1713:
        /*0038*/ 	.byte	0x04, 0x17
        /*003a*/ 	.short	(.L_1715 - .L_1714)
.L_1714:
        /*003c*/ 	.word	0x00000000
        /*0040*/ 	.short	0x0008
        /*0042*/ 	.short	0x0040
        /*0044*/ 	.byte	0x00, 0xf0, 0x11, 0x00


	//----- nvinfo : EIATTR_KPARAM_INFO
	.align		4
.L_1715:
        /*0048*/ 	.byte	0x04, 0x17
        /*004a*/ 	.short	(.L_1717 - .L_1716)
.L_1716:
        /*004c*/ 	.word	0x00000000
        /*0050*/ 	.short	0x0007
        /*0052*/ 	.short	0x0038
        /*0054*/ 	.byte	0x00, 0xf5, 0x21, 0x00


	//----- nvinfo : EIATTR_KPARAM_INFO
	.align		4
.L_1717:
        /*0058*/ 	.byte	0x04, 0x17
        /*005a*/ 	.short	(.L_1719 - .L_1718)
.L_1718:
        /*005c*/ 	.word	0x00000000
        /*0060*/ 	.short	0x0006
        /*0062*/ 	.short	0x0030
        /*0064*/ 	.byte	0x00, 0xf5, 0x21, 0x00


	//----- nvinfo : EIATTR_KPARAM_INFO
	.align		4
.L_1719:
        /*0068*/ 	.byte	0x04, 0x17
        /*006a*/ 	.short	(.L_1721 - .L_1720)
.L_1720:
        /*006c*/ 	.word	0x00000000
        /*0070*/ 	.short	0x0005
        /*0072*/ 	.short	0x0028
        /*0074*/ 	.byte	0x00, 0xf5, 0x21, 0x00


	//----- nvinfo : EIATTR_KPARAM_INFO
	.align		4
.L_1721:
        /*0078*/ 	.byte	0x04, 0x17
        /*007a*/ 	.short	(.L_1723 - .L_1722)
.L_1722:
        /*007c*/ 	.word	0x00000000
        /*0080*/ 	.short	0x0004
        /*0082*/ 	.short	0x0020
        /*0084*/ 	.byte	0x00, 0xf5, 0x21, 0x00


	//----- nvinfo : EIATTR_KPARAM_INFO
	.align		4
.L_1723:
        /*0088*/ 	.byte	0x04, 0x17
        /*008a*/ 	.short	(.L_1725 - .L_1724)
.L_1724:
        /*008c*/ 	.word	0x00000000
        /*0090*/ 	.short	0x0003
        /*0092*/ 	.short	0x0018
        /*0094*/ 	.byte	0x00, 0xf5, 0x21, 0x00


	//----- nvinfo : EIATTR_KPARAM_INFO
	.align		4
.L_1725:
        /*0098*/ 	.byte	0x04, 0x17
        /*009a*/ 	.short	(.L_1727 - .L_1726)
.L_1726:
        /*009c*/ 	.word	0x00000000
        /*00a0*/ 	.short	0x0002
        /*00a2*/ 	.short	0x0010
        /*00a4*/ 	.byte	0x00, 0xf5, 0x21, 0x00


	//----- nvinfo : EIATTR_KPARAM_INFO
	.align		4
.L_1727:
        /*00a8*/ 	.byte	0x04, 0x17
        /*00aa*/ 	.short	(.L_1729 - .L_1728)
.L_1728:
        /*00ac*/ 	.word	0x00000000
        /*00b0*/ 	.short	0x0001
        /*00b2*/ 	.short	0x0008
        /*00b4*/ 	.byte	0x00, 0xf5, 0x21, 0x00


	//----- nvinfo : EIATTR_KPARAM_INFO
	.align		4
.L_1729:
        /*00b8*/ 	.byte	0x04, 0x17
        /*00ba*/ 	.short	(.L_1731 - .L_1730)
.L_1730:
        /*00bc*/ 	.word	0x00000000
        /*00c0*/ 	.short	0x0000
        /*00c2*/ 	.short	0x0000
        /*00c4*/ 	.byte	0x00, 0xf5, 0x21, 0x00


	//----- nvinfo : EIATTR_SPARSE_MMA_MASK
	.align		4
.L_1731:
        /*00c8*/ 	.byte	0x03, 0x50
        /*00ca*/ 	.short	0x0000


	//----- nvinfo : EIATTR_MAXREG_COUNT
	.align		4
        /*00cc*/ 	.byte	0x03, 0x1b
        /*00ce*/ 	.short	0x0060


	//----- nvinfo : EIATTR_MERCURY_ISA_VERSION
	.align		4
        /*00d0*/ 	.byte	0x03, 0x5f
        /*00d2*/ 	.short	0x0101


	//----- nvinfo : EIATTR_VRC_CTA_INIT_COUNT
	.align		4
        /*00d4*/ 	.byte	0x02, 0x4a
	.zero		1
	.zero		1


	//----- nvinfo : EIATTR_EXIT_INSTR_OFFSETS
	.align		4
        /*00d8*/ 	.byte	0x04, 0x1c
        /*00da*/ 	.short	(.L_1733 - .L_1732)


	//   ....[0]....
.L_1732:
        /*00dc*/ 	.word	0x00000010


	//----- nvinfo : EIATTR_MAX_THREADS
	.align		4
.L_1733:
        /*00e0*/ 	.byte	0x04, 0x05
        /*00e2*/ 	.short	(.L_1735 - .L_1734)
.L_1734:
        /*00e4*/ 	.word	0x00000140
        /*00e8*/ 	.word	0x00000001
        /*00ec*/ 	.word	0x00000001


	//----- nvinfo : EIATTR_CBANK_PARAM_SIZE
	.align		4
.L_1735:
        /*00f0*/ 	.byte	0x03, 0x19
        /*00f2*/ 	.short	0x0060


	//----- nvinfo : EIATTR_PARAM_CBANK
	.align		4
        /*00f4*/ 	.byte	0x04, 0x0a
        /*00f6*/ 	.short	(.L_1737 - .L_1736)
	.align		4
.L_1736:
        /*00f8*/ 	.word	index@(.nv.constant0._ZN13group_norm_v218gn_bwd_cuda_kernelI6__halfLi320ELi2ELi32ELi80ELi256ELb0ELb1ELi32ELi320ELi320ELi4ELb1ELi32ELb0ELb0ELNS_15WgradSyncMethodE3ENS_16CompileConditionILi1000EEEEEvPT_S6_S6_PKS5_S8_S8_S8_PKfflPfPj)
        /*00fc*/ 	.short	0x0380
        /*00fe*/ 	.short	0x0060


	//----- nvinfo : EIATTR_SW_WAR
	.align		4
.L_1737:
        /*0100*/ 	.byte	0x04, 0x36
        /*0102*/ 	.short	(.L_1739 - .L_1738)
.L_1738:
        /*0104*/ 	.word	0x00000008
.L_1739:


//--------------------- .nv.info._ZN13group_norm_v218gn_bwd_cuda_kernelI6__halfLi320ELi3ELi32ELi80ELi256ELb0ELb1ELi32ELi320ELi320ELi4ELb1ELi40ELb0ELb0ELNS_15WgradSyncMethodE3ENS_16CompileConditionILi1000EEEEEvPT_S6_S6_PKS5_S8_S8_S8_PKfflPfPj --------------------------
	.section	.nv.info._ZN13group_norm_v218gn_bwd_cuda_kernelI6__halfLi320ELi3ELi32ELi80ELi256ELb0ELb1ELi32ELi320ELi320ELi4ELb1ELi40ELb0ELb0ELNS_15WgradSyncMethodE3ENS_16CompileConditionILi1000EEEEEvPT_S6_S6_PKS5_S8_S8_S8_PKfflPfPj,"",@"SHT_CUDA_INFO"
	.sectionflags	@""
	.align	4


	//----- nvinfo : EIATTR_CUDA_API_VERSION
	.align		4
        /*0000*/ 	.byte	0x04, 0x37
        /*0002*/ 	.short	(.L_1741 - .L_1740)
.L_1740:
        /*0004*/ 	.word	0x00000082


	//----- nvinfo : EIATTR_KPARAM_INFO
	.align		4
.L_1741:
        /*0008*/ 	.byte	0x04, 0x17
        /*000a*/ 	.short	(.L_1743 - .L_1742)
.L_1742:
        /*000c*/ 	.word	0x00000000
        /*0010*/ 	.short	0x000b
        /*0012*/ 	.short	0x0058
        /*0014*/ 	.byte	0x00, 0xf5, 0x21, 0x00


	//----- nvinfo : EIATTR_KPARAM_INFO
	.align		4
.L_1743:
        /*0018*/ 	.byte	0x04, 0x17
        /*001a*/ 	.short	(.L_1745 - .L_1744)
.L_1744:
        /*001c*/ 	.word	0x00000000
        /*0020*/ 	.short	0x000a
        /*0022*/ 	.short	0x0050
        /*0024*/ 	.byte	0x00, 0xf5, 0x21, 0x00


	//----- nvinfo : EIATTR_KPARAM_INFO
	.align		4
.L_1745:
        /*0028*/ 	.byte	0x04, 0x17
        /*002a*/ 	.short	(.L_1747 - .L_1746)
.L_1746:
        /*002c*/ 	.word	0x00000000
        /*0030*/ 	.short	0x0009
        /*0032*/ 	.short	0x0048
        /*0034*/ 	.byte	0x00, 0xf0, 0x21, 0x00


	//----- nvinfo : EIATTR_KPARAM_INFO
	.align		4
.L_1747:
        /*0038*/ 	.byte	0x04, 0x17
        /*003a*/ 	.short	(.L_1749 - .L_1748)
.L_1748:
        /*003c*/ 	.word	0x00000000
        /*0040*/ 	.short	0x0008
        /*0042*/ 	.short	0x0040
        /*0044*/ 	.byte	0x00, 0xf0, 0x11, 0x00


	//----- nvinfo : EIATTR_KPARAM_INFO
	.align		4
.L_1749:
        /*0048*/ 	.byte	0x04, 0x17
        /*004a*/ 	.short	(.L_1751 - .L_1750)
.L_1750:
        /*004c*/ 	.word	0x00000000
        /*0050*/ 	.short	0x0007
        /*0052*/ 	.short	0x0038
        /*0054*/ 	.byte	0x00, 0xf5, 0x21, 0x00


	//----- nvinfo : EIATTR_KPARAM_INFO
	.align		4
.L_1751:
        /*0058*/ 	.byte	0x04, 0x17
        /*005a*/ 	.short	(.L_1753 - .L_1752)
.L_1752:
        /*005c*/ 	.word	0x00000000
        /*0060*/ 	.short	0x0006
        /*0062*/ 	.short	0x0030
        /*0064*/ 	.byte	0x00, 0xf5, 0x21, 0x00


	//----- nvinfo : EIATTR_KPARAM_INFO
	.align		4
.L_1753:
        /*0068*/ 	.byte	0x04, 0x17
        /*006a*/ 	.short	(.L_1755 - .L_1754)
.L_1754:
        /*006c*/ 	.word	0x00000000
        /*0070*/ 	.short	0x0005
        /*0072*/ 	.short	0x0028
        /*0074*/ 	.byte	0x00, 0xf5, 0x21, 0x00


	//----- nvinfo : EIATTR_KPARAM_INFO
	.align		4
.L_1755:
        /*0078*/ 	.byte	0x04, 0x17
        /*007a*/ 	.short	(.L_1757 - .L_1756)
.L_1756:
        /*007c*/ 	.word	0x00000000
        /*0080*/ 	.short	0x0004
        /*0082*/ 	.short	0x0020
        /*0084*/ 	.byte	0x00, 0xf5, 0x21, 0x00


	//----- nvinfo : EIATTR_KPARAM_INFO
	.align		4
.L_1757:
        /*0088*/ 	.byte	0x04, 0x17
        /*008a*/ 	.short	(.L_1759 - .L_1758)
.L_1758:
        /*008c*/ 	.word	0x00000000
        /*0090*/ 	.short	0x0003
        /*0092*/ 	.short	0x0018
        /*0094*/ 	.byte	0x00, 0xf5, 0x21, 0x00


	//----- nvinfo : EIATTR_KPARAM_INFO
	.align		4
.L_1759:
        /*0098*/ 	.byte	0x04, 0x17
        /*009a*/ 	.short	(.L_1761 - .L_1760)
.L_1760:
        /*009c*/ 	.word	0x00000000
        /*00a0*/ 	.short	0x0002
        /*00a2*/ 	.short	0x0010
        /*00a4*/ 	.byte	0x00, 0xf5, 0x21, 0x00


	//----- nvinfo : EIATTR_KPARAM_INFO
	.align		4
.L_1761:
        /*00a8*/ 	.byte	0x04, 0x17
        /*00aa*/ 	.short	(.L_1763 - .L_1762)
.L_1762:
        /*00ac*/ 	.word	0x00000000
        /*00b0*/ 	.short	0x0001
        /*00b2*/ 	.short	0x0008
        /*00b4*/ 	.byte	0x00, 0xf5, 0x21, 0x00


	//----- nvinfo : EIATTR_KPARAM_INFO
	.align		4
.L_1763:
        /*00b8*/ 	.byte	0x04, 0x17
        /*00ba*/ 	.short	(.L_1765 - .L_1764)
.L_1764:
        /*00bc*/ 	.word	0x00000000
        /*00c0*/ 	.short	0x0000
        /*00c2*/ 	.short	0x0000
        /*00c4*/ 	.byte	0x00, 0xf5, 0x21, 0x00


	//----- nvinfo : EIATTR_SPARSE_MMA_MASK
	.align		4
.L_1765:
        /*00c8*/ 	.byte	0x03, 0x50
        /*00ca*/ 	.short	0x0000


	//----- nvinfo : EIATTR_MAXREG_COUNT
	.align		4
        /*00cc*/ 	.byte	0x03, 0x1b
        /*00ce*/ 	.short	0x0040


	//----- nvinfo : EIATTR_MERCURY_ISA_VERSION
	.align		4
        /*00d0*/ 	.byte	0x03, 0x5f
        /*00d2*/ 	.short	0x0101


	//----- nvinfo : EIATTR_VRC_CTA_INIT_COUNT
	.align		4
        /*00d4*/ 	.byte	0x02, 0x4a
	.zero		1
	.zero		1


	//----- nvinfo : EIATTR_EXIT_INSTR_OFFSETS
	.align		4
        /*00d8*/ 	.byte	0x04, 0x1c
        /*00da*/ 	.short	(.L_1767 - .L_1766)


	//   ....[0]....
.L_1766:
        /*00dc*/ 	.word	0x00000010


	//----- nvinfo : EIATTR_MAX_THREADS
	.align		4
.L_1767:
        /*00e0*/ 	.byte	0x04, 0x05
        /*00e2*/ 	.short	(.L_1769 - .L_1768)
.L_1768:
        /*00e4*/ 	.word	0x00000140
        /*00e8*/ 	.word	0x00000001
        /*00ec*/ 	.word	0x00000001


	//----- nvinfo : EIATTR_CBANK_PARAM_SIZE
	.align		4
.L_1769:
        /*00f0*/ 	.byte	0x03, 0x19
        /*00f2*/ 	.short	0x0060


	//----- nvinfo : EIATTR_PARAM_CBANK
	.align		4
        /*00f4*/ 	.byte	0x04, 0x0a
        /*00f6*/ 	.short	(.L_1771 - .L_1770)
	.align		4
.L_1770:
        /*00f8*/ 	.word	index@(.nv.constant0._ZN13group_norm_v218gn_bwd_cuda_kernelI6__halfLi320ELi3ELi32ELi80ELi256ELb0ELb1ELi32ELi320ELi320ELi4ELb1ELi40ELb0ELb0ELNS_15WgradSyncMethodE3ENS_16CompileConditionILi1000EEEEEvPT_S6_S6_PKS5_S8_S8_S8_PKfflPfPj)
        /*00fc*/ 	.short	0x0380
        /*00fe*/ 	.short	0x0060


	//----- nvinfo : EIATTR_SW_WAR
	.align		4
.L_1771:
        /*0100*/ 	.byte	0x04, 0x36
        /*0102*/ 	.short	(.L_1773 - .L_1772)
.L_1772:
        /*0104*/ 	.word	0x00000008
.L_1773:


//--------------------- .nv.info._ZN13group_norm_v218gn_bwd_cuda_kernelI6__halfLi320ELi3ELi32ELi80ELi256ELb0ELb1ELi32ELi320ELi320ELi4ELb1ELi48ELb0ELb0ELNS_15WgradSyncMethodE3ENS_16CompileConditionILi1000EEEEEvPT_S6_S6_PKS5_S8_S8_S8_PKfflPfPj --------------------------
	.section	.nv.info._ZN13group_norm_v218gn_bwd_cuda_kernelI6__halfLi320ELi3ELi32ELi80ELi256ELb0ELb1ELi32ELi320ELi320ELi4ELb1ELi48ELb0ELb0ELNS_15WgradSyncMethodE3ENS_16CompileConditionILi1000EEEEEvPT_S6_S6_PKS5_S8_S8_S8_PKfflPfPj,"",@"SHT_CUDA_INFO"
	.sectionflags	@""
	.align	4


	//----- nvinfo : EIATTR_CUDA_API_VERSION
	.align		4
        /*0000*/ 	.byte	0x04, 0x37
        /*0002*/ 	.short	(.L_1775 - .L_1774)
.L_1774:
        /*0004*/ 	.word	0x00000082


	//----- nvinfo : EIATTR_KPARAM_INFO
	.align		4
.L_1775:
        /*0008*/ 	.byte	0x04, 0x17
        /*000a*/ 	.short	(.L_1777 - .L_1776)
.L_1776:
        /*000c*/ 	.word	0x00000000
        /*0010*/ 	.short	0x000b
        /*0012*/ 	.short	0x0058
        /*0014*/ 	.byte	0x00, 0xf5, 0x21, 0x00


	//----- nvinfo : EIATTR_KPARAM_INFO
	.align		4
.L_1777:
        /*0018*/ 	.byte	0x04, 0x17
        /*001a*/ 	.short	(.L_1779 - .L_1778)
.L_1778:
        /*001c*/ 	.word	0x00000000
        /*0020*/ 	.short	0x000a
        /*0022*/ 	.short	0x0050
        /*0024*/ 	.byte	0x00, 0xf5, 0x21, 0x00


	//----- nvinfo : EIATTR_KPARAM_INFO
	.align		4
.L_1779:
        /*0028*/ 	.byte	0x04, 0x17
        /*002a*/ 	.short	(.L_1781 - .L_1780)
.L_1780:
        /*002c*/ 	.word	0x00000000
        /*0030*/ 	.short	0x0009
        /*0032*/ 	.short	0x0048
        /*0034*/ 	.byte	0x00, 0xf0, 0x21, 0x00


	//----- nvinfo : EIATTR_KPARAM_INFO
	.align		4
.L_1781:
        /*0038*/ 	.byte	0x04, 0x17
        /*003a*/ 	.short	(.L_1783 - .L_1782)
.L_1782:
        /*003c*/ 	.word	0x00000000
        /*0040*/ 	.short	0x0008
        /*0042*/ 	.short	0x0040
        /*0044*/ 	.byte	0x00, 0xf0, 0x11, 0x00


	//----- nvinfo : EIATTR_KPARAM_INFO
	.align		4
.L_1783:
        /*0048*/ 	.byte	0x04, 0x17
        /*004a*/ 	.short	(.L_1785 - .L_1784)
.L_1784:
        /*004c*/ 	.word	0x00000000
        /*0050*/ 	.short	0x0007
        /*0052*/ 	.short	0x0038
        /*0054*/ 	.byte	0x00, 0xf5, 0x21, 0x00


	//----- nvinfo : EIATTR_KPARAM_INFO
	.align		4
.L_1785:
        /*0058*/ 	.byte	0x04, 0x17
        /*005a*/ 	.short	(.L_1787 - .L_1786)
.L_1786:
        /*005c*/ 	.word	0x00000000
        /*0060*/ 	.short	0x0006
        /*0062*/ 	.short	0x0030
        /*0064*/ 	.byte	0x00, 0xf5, 0x21, 0x00


	//----- nvinfo : EIATTR_KPARAM_INFO
	.align		4
.L_1787:
        /*0068*/ 	.byte	0x04, 0x17
        /*006a*/ 	.short	(.L_1789 - .L_1788)
.L_1788:
        /*006c*/ 	.word	0x00000000
        /*0070*/ 	.short	0x0005
        /*0072*/ 	.short	0x0028
        /*0074*/ 	.byte	0x00, 0xf5, 0x21, 0x00


	//----- nvinfo : EIATTR_KPARAM_INFO
	.align		4
.L_1789:
        /*0078*/ 	.byte	0x04, 0x17
        /*007a*/ 	.short	(.L_1791 - .L_1790)
.L_1790:
        /*007c*/ 	.word	0x00000000
        /*0080*/ 	.short	0x0004
        /*0082*/ 	.short	0x0020
        /*0084*/ 	.byte	0x00, 0xf5, 0x21, 0x00


	//----- nvinfo : EIATTR_KPARAM_INFO
	.align		4
.L_1791:
        /*0088*/ 	.byte	0x04, 0x17
        /*008a*/ 	.short	(.L_1793 - .L_1792)
.L_1792:
        /*008c*/ 	.word	0x00000000
        /*0090*/ 	.short	0x0003
        /*0092*/ 	.short	0x0018
        /*0094*/ 	.byte	0x00, 0xf5, 0x21, 0x00


	//----- nvinfo : EIATTR_KPARAM_INFO
	.align		4
.L_1793:
        /*0098*/ 	.byte	0x04, 0x17
        /*009a*/ 	.short	(.L_1795 - .L_1794)
.L_1794:
        /*009c*/ 	.word	0x00000000
        /*00a0*/ 	.short	0x0002
        /*00a2*/ 	.short	0x0010
        /*00a4*/ 	.byte	0x00, 0xf5, 0x21, 0x00


	//----- nvinfo : EIATTR_KPARAM_INFO
	.align		4
.L_1795:
        /*00a8*/ 	.byte	0x04, 0x17
        /*00aa*/ 	.short	(.L_1797 - .L_1796)
.L_1796:
        /*00ac*/ 	.word	0x00000000
        /*00b0*/ 	.short	0x0001
        /*00b2*/ 	.short	0x0008
        /*00b4*/ 	.byte	0x00, 0xf5, 0x21, 0x00


	//----- nvinfo : EIATTR_KPARAM_INFO
	.align		4
.L_1797:
        /*00b8*/ 	.byte	0x04, 0x17
        /*00ba*/ 	.short	(.L_1799 - .L_1798)
.L_1798:
        /*00bc*/ 	.word	0x00000000
        /*00c0*/ 	.short	0x0000
        /*00c2*/ 	.short	0x0000
        /*00c4*/ 	.byte	0x00, 0xf5, 0x21, 0x00


	//----- nvinfo : EIATTR_SPARSE_MMA_MASK
	.align		4
.L_1799:
        /*00c8*/ 	.byte	0x03, 0x50
        /*00ca*/ 	.short	0x0000


	//----- nvinfo : EIATTR_MAXREG_COUNT
	.align		4
        /*00cc*/ 	.byte	0x03, 0x1b
        /*00ce*/ 	.short	0x0040


	//----- nvinfo : EIATTR_MERCURY_ISA_VERSION
	.align		4
        /*00d0*/ 	.byte	0x03, 0x5f
        /*00d2*/ 	.short	0x0101


	//----- nvinfo : EIATTR_VRC_CTA_INIT_COUNT
	.align		4
        /*00d4*/ 	.byte	0x02, 0x4a
	.zero		1
	.zero		1


	//----- nvinfo : EIATTR_EXIT_INSTR_OFFSETS
	.align		4
        /*00d8*/ 	.byte	0x04, 0x1c
        /*00da*/ 	.short	(.L_1801 - .L_1800)


	//   ....[0]....
.L_1800:
        /*00dc*/ 	.word	0x00000010


	//----- nvinfo : EIATTR_MAX_THREADS
	.align		4
.L_1801:
        /*00e0*/ 	.byte	0x04, 0x05
        /*00e2*/ 	.short	(.L_1803 - .L_1802)
.L_1802:
        /*00e4*/ 	.word	0x00000140
        /*00e8*/ 	.word	0x00000001
        /*00ec*/ 	.word	0x00000001


	//----- nvinfo : EIATTR_CBANK_PARAM_SIZE
	.align		4
.L_1803:
        /*00f0*/ 	.byte	0x03, 0x19
        /*00f2*/ 	.short	0x0060


	//----- nvinfo : EIATTR_PARAM_CBANK
	.align		4
        /*00f4*/ 	.byte	0x04, 0x0a
        /*00f6*/ 	.short	(.L_1805 - .L_1804)
	.align		4
.L_1804:
        /*00f8*/ 	.word	index@(.nv.constant0._ZN13group_norm_v218gn_bwd_cuda_kernelI6__halfLi320ELi3ELi32ELi80ELi256ELb0ELb1ELi32ELi320ELi320ELi4ELb1ELi48ELb0ELb0ELNS_15WgradSyncMethodE3ENS_16CompileConditionILi1000EEEEEvPT_S6_S6_PKS5_S8_S8_S8_PKfflPfPj)
        /*00fc*/ 	.short	0x0380
        /*00fe*/ 	.short	0x0060


	//----- nvinfo : EIATTR_SW_WAR
	.align		4
.L_1805:
        /*0100*/ 	.byte	0x04, 0x36
        /*0102*/ 	.short	(.L_1807 - .L_1806)
.L_1806:
        /*0104*/ 	.word	0x00000008
.L_1807:


//--------------------- .nv.info._ZN13group_norm_v218gn_bwd_cuda_kernelI6__halfLi320ELi3ELi16ELi160ELi256ELb1ELb1ELi8ELi320ELi320ELi4ELb1ELi10ELb0ELb0ELNS_15WgradSyncMethodE2ENS_16CompileConditionILi1000EEEEEvPT_S6_S6_PKS5_S8_S8_S8_PKfflPfPj --------------------------
	.section	.nv.info._ZN13group_norm_v218gn_bwd_cuda_kernelI6__halfLi320ELi3ELi16ELi160ELi256ELb1ELb1ELi8ELi320ELi320ELi4ELb1ELi10ELb0ELb0ELNS_15WgradSyncMethodE2ENS_16CompileConditionILi1000EEEEEvPT_S6_S6_PKS5_S8_S8_S8_PKfflPfPj,"",@"SHT_CUDA_INFO"
	.sectionflags	@""
	.align	4


	//----- nvinfo : EIATTR_CUDA_API_VERSION
	.align		4
        /*0000*/ 	.byte	0x04, 0x37
        /*0002*/ 	.short	(.L_1809 - .L_1808)
.L_1808:
        /*0004*/ 	.word	0x00000082


	//----- nvinfo : EIATTR_KPARAM_INFO
	.align		4
.L_1809:
        /*0008*/ 	.byte	0x04, 0x17
        /*000a*/ 	.short	(.L_1811 - .L_1810)
.L_1810:
        /*000c*/ 	.word	0x00000000
        /*0010*/ 	.short	0x000b
        /*0012*/ 	.short	0x0058
        /*0014*/ 	.byte	0x00, 0xf5, 0x21, 0x00


	//----- nvinfo : EIATTR_KPARAM_INFO
	.align		4
.L_1811:
        /*0018*/ 	.byte	0x04, 0x17
        /*001a*/ 	.short	(.L_1813 - .L_1812)
.L_1812:
        /*001c*/ 	.word	0x00000000
        /*0020*/ 	.short	0x000a
        /*0022*/ 	.short	0x0050
        /*0024*/ 	.byte	0x00, 0xf5, 0x21, 0x00


	//----- nvinfo : EIATTR_KPARAM_INFO
	.align		4
.L_1813:
        /*0028*/ 	.byte	0x04, 0x17
        /*002a*/ 	.short	(.L_1815 - .L_1814)
.L_1814:
        /*002c*/ 	.word	0x00000000
        /*0030*/ 	.short	0x0009
        /*0032*/ 	.short	0x0048
        /*0034*/ 	.byte	0x00, 0xf0, 0x21, 0x00


	//----- nvinfo : EIATTR_KPARAM_INFO
	.align		4
.L_1815:
        /*0038*/ 	.byte	0x04, 0x17
        /*003a*/ 	.short	(.L_1817 - .L_1816)
.L_1816:
        /*003c*/ 	.word	0x00000000
        /*0040*/ 	.short	0x0008
        /*0042*/ 	.short	0x0040
        /*0044*/ 	.byte	0x00, 0xf0, 0x11, 0x00


	//----- nvinfo : EIATTR_KPARAM_INFO
	.align		4
.L_1817:
        /*0048*/ 	.byte	0x04, 0x17
        /*004a*/ 	.short	(.L_1819 - .L_1818)
.L_1818:
        /*004c*/ 	.word	0x00000000
        /*0050*/ 	.short	0x0007
        /*0052*/ 	.short	0x0038
        /*0054*/ 	.byte	0x00, 0xf5, 0x21, 0x00


	//----- nvinfo : EIATTR_KPARAM_INFO
	.align		4
.L_1819:
        /*0058*/ 	.byte	0x04, 0x17
        /*005a*/ 	.short	(.L_1821 - .L_1820)
.L_1820:
        /*005c*/ 	.word	0x00000000
        /*0060*/ 	.short	0x0006
        /*0062*/ 	.short	0x0030
        /*0064*/ 	.byte	0x00, 0xf5, 0x21, 0x00


	//----- nvinfo : EIATTR_KPARAM_INFO
	.align		4
.L_1821:
        /*0068*/ 	.byte	0x04, 0x17
        /*006a*/ 	.short	(.L_1823 - .L_1822)
.L_1822:
        /*006c*/ 	.word	0x00000000
        /*0070*/ 	.short	0x0005
        /*0072*/ 	.short	0x0028
        /*0074*/ 	.byte	0x00, 0xf5, 0x21, 0x00


	//----- nvinfo : EIATTR_KPARAM_INFO
	.align		4
.L_1823:
        /*0078*/ 	.byte	0x04, 0x17
        /*007a*/ 	.short	(.L_1825 - .L_1824)
.L_1824:
        /*007c*/ 	.word	0x00000000
        /*0080*/ 	.short	0x0004
        /*0082*/ 	.short	0x0020
        /*0084*/ 	.byte	0x00, 0xf5, 0x21, 0x00


	//----- nvinfo : EIATTR_KPARAM_INFO
	.align		4
.L_1825:
        /*0088*/ 	.byte	0x04, 0x17
        /*008a*/ 	.short	(.L_1827 - .L_1826)
.L_1826:
        /*008c*/ 	.word	0x00000000
        /*0090*/ 	.short	0x0003
        /*0092*/ 	.short	0x0018
        /*0094*/ 	.byte	0x00, 0xf5, 0x21, 0x00


	//----- nvinfo : EIATTR_KPARAM_INFO
	.align		4
.L_1827:
        /*0098*/ 	.byte	0x04, 0x17
        /*009a*/ 	.short	(.L_1829 - .L_1828)
.L_1828:
        /*009c*/ 	.word	0x00000000
        /*00a0*/ 	.short	0x0002
        /*00a2*/ 	.short	0x0010
        /*00a4*/ 	.byte	0x00, 0xf5, 0x21, 0x00


	//----- nvinfo : EIATTR_KPARAM_INFO
	.align		4
.L_1829:
        /*00a8*/ 	.byte	0x04, 0x17
        /*00aa*/ 	.short	(.L_1831 - .L_1830)
.L_1830:
        /*00ac*/ 	.word	0x00000000
        /*00b0*/ 	.short	0x0001
        /*00b2*/ 	.short	0x0008
        /*00b4*/ 	.byte	0x00, 0xf5, 0x21, 0x00


	//----- nvinfo : EIATTR_KPARAM_INFO
	.align		4
.L_1831:
        /*00b8*/ 	.byte	0x04, 0x17
        /*00ba*/ 	.short	(.L_1833 - .L_1832)
.L_1832:
        /*00bc*/ 	.word	0x00000000
        /*00c0*/ 	.short	0x0000
        /*00c2*/ 	.short	0x0000
        /*00c4*/ 	.byte	0x00, 0xf5, 0x21, 0x00


	//----- nvinfo : EIATTR_SPARSE_MMA_MASK
	.align		4
.L_1833:
        /*00c8*/ 	.byte	0x03, 0x50
        /*00ca*/ 	.short	0x0000


	//----- nvinfo : EIATTR_MAXREG_COUNT
	.align		4
        /*00cc*/ 	.byte	0x03, 0x1b
        /*00ce*/ 	.short	0x0040


	//----- nvinfo : EIATTR_MERCURY_ISA_VERSION
	.align		4
        /*00d0*/ 	.byte	0x03, 0x5f
        /*00d2*/ 	.short	0x0101


	//----- nvinfo : EIATTR_VRC_CTA_INIT_COUNT
	.align		4
        /*00d4*/ 	.byte	0x02, 0x4a
	.zero		1
	.zero		1


	//----- nvinfo : EIATTR_EXIT_INSTR_OFFSETS
	.align		4
        /*00d8*/ 	.byte	0x04, 0x1c
        /*00da*/ 	.short	(.L_1835 - .L_1834)


	//   ....[0]....
.L_1834:
        /*00dc*/ 	.word	0x00000010


	//----- nvinfo : EIATTR_MAX_THREADS
	.align		4
.L_1835:
        /*00e0*/ 	.byte	0x04, 0x05
        /*00e2*/ 	.short	(.L_1837 - .L_1836)
.L_1836:
        /*00e4*/ 	.word	0x00000140
        /*00e8*/ 	.word	0x00000001
        /*00ec*/ 	.word	0x00000001


	//----- nvinfo : EIATTR_CBANK_PARAM_SIZE
	.align		4
.L_1837:
        /*00f0*/ 	.byte	0x03, 0x19
        /*00f2*/ 	.short	0x0060


	//----- nvinfo : EIATTR_PARAM_CBANK
	.align		4
        /*00f4*/ 	.byte	0x04, 0x0a
        /*00f6*/ 	.short	(.L_1839 - .L_1838)
	.align		4
.L_1838:
        /*00f8*/ 	.word	index@(.nv.constant0._ZN13group_norm_v218gn_bwd_cuda_kernelI6__halfLi320ELi3ELi16ELi160ELi256ELb1ELb1ELi8ELi320ELi320ELi4ELb1ELi10ELb0ELb0ELNS_15WgradSyncMethodE2ENS_16CompileConditionILi1000EEEEEvPT_S6_S6_PKS5_S8_S8_S8_PKfflPfPj)
        /*00fc*/ 	.short	0x0380
        /*00fe*/ 	.short	0x0060


	//----- nvinfo : EIATTR_SW_WAR
	.align		4
.L_1839:
        /*0100*/ 	.byte	0x04, 0x36
        /*0102*/ 	.short	(.L_1841 - .L_1840)
.L_1840:
        /*0104*/ 	.word	0x00000008
.L_1841:


//--------------------- .nv.info._ZN13group_norm_v218gn_bwd_cuda_kernelI6__halfLi320ELi1ELi16ELi160ELi256ELb1ELb1ELi16ELi320ELi320ELi4ELb1ELi9ELb0ELb0ELNS_15WgradSyncMethodE2ENS_16CompileConditionILi1000EEEEEvPT_S6_S6_PKS5_S8_S8_S8_PKfflPfPj --------------------------
	.section	.nv.info._ZN13group_norm_v218gn_bwd_cuda_kernelI6__halfLi320ELi1ELi16ELi160ELi256ELb1ELb1ELi16ELi320ELi320ELi4ELb1ELi9ELb0ELb0ELNS_15WgradSyncMethodE2ENS_16CompileConditionILi1000EEEEEvPT_S6_S6_PKS5_S8_S8_S8_PKfflPfPj,"",@"SHT_CUDA_INFO"
	.sectionflags	@""
	.align	4


	//----- nvinfo : EIATTR_CUDA_API_VERSION
	.align		4
        /*0000*/ 	.byte	0x04, 0x37
        /*0002*/ 	.short	(.L_1843 - .L_1842)
.L_1842:
        /*0004*/ 	.word	0x00000082


	//----- nvinfo : EIATTR_KPARAM_INFO
	.align		4
.L_1843:
        /*0008*/ 	.byte	0x04, 0x17
        /*000a*/ 	.short	(.L_1845 - .L_1844)
.L_1844:
        /*000c*/ 	.word	0x00000000
        /*0010*/ 	.short	0x000b
        /*0012*/ 	.short	0x0058
        /*0014*/ 	.byte	0x00, 0xf5, 0x21, 0x00


	//----- nvinfo : EIATTR_KPARAM_INFO
	.align		4
.L_1845:
        /*0018*/ 	.byte	0x04, 0x17
        /*001a*/ 	.short	(.L_1847 - .L_1846)
.L_1846:
        /*001c*/ 	.word	0x00000000
        /*0020*/ 	.short	0x000a
        /*0022*/ 	.short	0x0050
        /*0024*/ 	.byte	0x00, 0xf5, 0x21, 0x00


	//----- nvinfo : EIATTR_KPARAM_INFO
	.align		4
.L_1847:
        /*0028*/ 	.byte	0x04, 0x17
        /*002a*/ 	.short	(.L_1849 - .L_1848)
.L_1848:
        /*002c*/ 	.word	0x00000000
        /*0030*/ 	.short	0x0009
        /*0032*/ 	.short	0x0048
        /*0034*/ 	.byte	0x00, 0xf0, 0x21, 0x00


	//----- nvinfo : EIATTR_KPARAM_INFO
	.align		4
.L_1849:
        /*0038*/ 	.byte	0x04, 0x17
        /*003a*/ 	.short	(.L_1851 - .L_1850)
.L_1850:
        /*003c*/ 	.word	0x00000000
        /*0040*/ 	.short	0x0008
        /*0042*/ 	.short	0x0040
        /*0044*/ 	.byte	0x00, 0xf0, 0x11, 0x00


	//----- nvinfo : EIATTR_KPARAM_INFO
	.align		4
.L_1851:
        /*0048*/ 	.byte	0x04, 0x17
        /*004a*/ 	.short	(.L_1853 - .L_1852)
.L_1852:
        /*004c*/ 	.word	0x00000000
        /*0050*/ 	.short	0x0007
        /*0052*/ 	.short	0x0038
        /*0054*/ 	.byte	0x00, 0xf5, 0x21, 0x00


	//----- nvinfo : EIATTR_KPARAM_INFO
	.align		4
.L_1853:
        /*0058*/ 	.byte	0x04, 0x17
        /*005a*/ 	.short	(.L_1855 - .L_1854)
.L_1854:
        /*005c*/ 	.word	0x00000000
        /*0060*/ 	.short	0x0006
        /*0062*/ 	.short	0x0030
        /*0064*/ 	.byte	0x00, 0xf5, 0x21, 0x00


	//----- nvinfo : EIATTR_KPARAM_INFO
	.align		4
.L_1855:
        /*0068*/ 	.byte	0x04, 0x17
        /*006a*/ 	.short	(.L_1857 - .L_1856)
.L_1856:
        /*006c*/ 	.word	0x00000000
        /*0070*/ 	.short	0x0005
        /*0072*/ 	.short	0x0028
        /*0074*/ 	.byte	0x00, 0xf5, 0x21, 0x00


	//----- nvinfo : EIATTR_KPARAM_INFO
	.align		4
.L_1857:
        /*0078*/ 	.byte	0x04, 0x17
        /*007a*/ 	.short	(.L_1859 - .L_1858)
.L_1858:
        /*007c*/ 	.word	0x00000000
        /*0080*/ 	.short	0x0004
        /*0082*/ 	.short	0x0020
        /*0084*/ 	.byte	0x00, 0xf5, 0x21, 0x00


	//----- nvinfo : EIATTR_KPARAM_INFO
	.align		4
.L_1859:
        /*0088*/ 	.byte	0x04, 0x17
        /*008a*/ 	.short	(.L_1861 - .L_1860)
.L_1860:
        /*008c*/ 	.word	0x00000000
        /*0090*/ 	.short	0x0003
        /*0092*/ 	.short	0x0018
        /*0094*/ 	.byte	0x00, 0xf5, 0x21, 0x00


	//----- nvinfo : EIATTR_KPARAM_INFO
	.align		4
.L_1861:
        /*0098*/ 	.byte	0x04, 0x17
        /*009a*/ 	.short	(.L_1863 - .L_1862)
.L_1862:
        /*009c*/ 	.word	0x00000000
        /*00a0*/ 	.short	0x0002
        /*00a2*/ 	.short	0x0010
        /*00a4*/ 	.byte	0x00, 0xf5, 0x21, 0x00


	//----- nvinfo : EIATTR_KPARAM_INFO
	.align		4
.L_1863:
        /*00a8*/ 	.byte	0x04, 0x17
        /*00aa*/ 	.short	(.L_1865 - .L_1864)
.L_1864:
        /*00ac*/ 	.word	0x00000000
        /*00b0*/ 	.short	0x0001
        /*00b2*/ 	.short	0x0008
        /*00b4*/ 	.byte	0x00, 0xf5, 0x21, 0x00


	//----- nvinfo : EIATTR_KPARAM_INFO
	.align		4
.L_1865:
        /*00b8*/ 	.byte	0x04, 0x17
        /*00ba*/ 	.short	(.L_1867 - .L_1866)
.L_1866:
        /*00bc*/ 	.word	0x00000000
        /*00c0*/ 	.short	0x0000
        /*00c2*/ 	.short	0x0000
        /*00c4*/ 	.byte	0x00, 0xf5, 0x21, 0x00


	//----- nvinfo : EIATTR_SPARSE_MMA_MASK
	.align		4
.L_1867:
        /*00c8*/ 	.byte	0x03, 0x50
        /*00ca*/ 	.short	0x0000


	//----- nvinfo : EIATTR_MAXREG_COUNT
	.align		4
        /*00cc*/ 	.byte	0x03, 0x1b
        /*00ce*/ 	.short	0x00a8


	//----- nvinfo : EIATTR_MERCURY_ISA_VERSION
	.align		4
        /*00d0*/ 	.byte	0x03, 0x5f
        /*00d2*/ 	.short	0x0101


	//----- nvinfo : EIATTR_VRC_CTA_INIT_COUNT
	.align		4
        /*00d4*/ 	.byte	0x02, 0x4a
	.zero		1
	.zero		1


	//----- nvinfo : EIATTR_EXIT_INSTR_OFFSETS
	.align		4
        /*00d8*/ 	.byte	0x04, 0x1c
        /*00da*/ 	.short	(.L_1869 - .L_1868)


	//   ....[0]....
.L_1868:
        /*00dc*/ 	.word	0x00000010


	//----- nvinfo : EIATTR_MAX_THREADS
	.align		4
.L_1869:
        /*00e0*/ 	.byte	0x04, 0x05
        /*00e2*/ 	.short	(.L_1871 - .L_1870)
.L_1870:
        /*00e4*/ 	.word	0x00000140
        /*00e8*/ 	.word	0x00000001
        /*00ec*/ 	.word	0x00000001


	//----- nvinfo : EIATTR_CBANK_PARAM_SIZE
	.align		4
.L_1871:
        /*00f0*/ 	.byte	0x03, 0x19
        /*00f2*/ 	.short	0x0060


	//----- nvinfo : EIATTR_PARAM_CBANK
	.align		4
        /*00f4*/ 	.byte	0x04, 0x0a
        /*00f6*/ 	.short	(.L_1873 - .L_1872)
	.align		4
.L_1872:
        /*00f8*/ 	.word	index@(.nv.constant0._ZN13group_norm_v218gn_bwd_cuda_kernelI6__halfLi320ELi1ELi16ELi160ELi256ELb1ELb1ELi16ELi320ELi320ELi4ELb1ELi9ELb0ELb0ELNS_15WgradSyncMethodE2ENS_16CompileConditionILi1000EEEEEvPT_S6_S6_PKS5_S8_S8_S8_PKfflPfPj)
        /*00fc*/ 	.short	0x0380
        /*00fe*/ 	.short	0x0060


	//----- nvinfo : EIATTR_SW_WAR
	.align		4
.L_1873:
        /*0100*/ 	.byte	0x04, 0x36
        /*0102*/ 	.short	(.L_1875 - .L_1874)
.L_1874:
        /*0104*/ 	.word	0x00000008
.L_1875:


//--------------------- .nv.info._ZN13group_norm_v218gn_bwd_cuda_kernelI6__halfLi320ELi3ELi16ELi160ELi256ELb1ELb1ELi16ELi320ELi320ELi4ELb1ELi16ELb0ELb0ELNS_15WgradSyncMethodE3ENS_16CompileConditionILi1000EEEEEvPT_S6_S6_PKS5_S8_S8_S8_PKfflPfPj --------------------------
	.section	.nv.info._ZN13group_norm_v218gn_bwd_cuda_kernelI6__halfLi320ELi3ELi16ELi160ELi256ELb1ELb1ELi16ELi320ELi320ELi4ELb1ELi16ELb0ELb0ELNS_15WgradSyncMethodE3ENS_16CompileConditionILi1000EEEEEvPT_S6_S6_PKS5_S8_S8_S8_PKfflPfPj,"",@"SHT_CUDA_INFO"
	.sectionflags	@""
	.align	4


	//----- nvinfo : EIATTR_CUDA_API_VERSION
	.align		4
        /*0000*/ 	.byte	0x04, 0x37
        /*0002*/ 	.short	(.L_1877 - .L_1876)
.L_1876:
        /*0004*/ 	.word	0x00000082


	//----- nvinfo : EIATTR_KPARAM_INFO
	.align		4
.L_1877:
        /*0008*/ 	.byte	0x04, 0x17
        /*000a*/ 	.short	(.L_1879 - .L_1878)
.L_1878:
        /*000c*/ 	.word	0x00000000
        /*0010*/ 	.short	0x000b
        /*0012*/ 	.short	0x0058
        /*0014*/ 	.byte	0x00, 0xf5, 0x21, 0x00


	//----- nvinfo : EIATTR_KPARAM_INFO
	.align		4
.L_1879:
        /*0018*/ 	.byte	0x04, 0x17
        /*001a*/ 	.short	(.L_1881 - .L_1880)
.L_1880:
        /*001c*/ 	.word	0x00000000
        /*0020*/ 	.short	0x000a
        /*0022*/ 	.short	0x0050
        /*0024*/ 	.byte	0x00, 0xf5, 0x21, 0x00


	//----- nvinfo : EIATTR_KPARAM_INFO
	.align		4
.L_1881:
        /*0028*/ 	.byte	0x04, 0x17
        /*002a*/ 	.short	(.L_1883 - .L_1882)
.L_1882:
        /*002c*/ 	.word	0x00000000
        /*0030*/ 	.short	0x0009
        /*0032*/ 	.short	0x0048
        /*0034*/ 	.byte	0x00, 0xf0, 0x21, 0x00


	//----- nvinfo : EIATTR_KPARAM_INFO
	.align		4
.L_1883:
        /*0038*/ 	.byte	0x04, 0x17
        /*003a*/ 	.short	(.L_1885 - .L_1884)
.L_1884:
        /*003c*/ 	.word	0x00000000
        /*0040*/ 	.short	0x0008
        /*0042*/ 	.short	0x0040
        /*0044*/ 	.byte	0x00, 0xf0, 0x11, 0x00


	//----- nvinfo : EIATTR_KPARAM_INFO
	.align		4
.L_1885:
        /*0048*/ 	.byte	0x04, 0x17
        /*004a*/ 	.short	(.L_1887 - .L_1886)
.L_1886:
        /*004c*/ 	.word	0x00000000
        /*0050*/ 	.short	0x0007
        /*0052*/ 	.short	0x0038
        /*0054*/ 	.byte	0x00, 0xf5, 0x21, 0x00


	//----- nvinfo : EIATTR_KPARAM_INFO
	.align		4
.L_1887:
        /*0058*/ 	.byte	0x04, 0x17
        /*005a*/ 	.short	(.L_1889 - .L_1888)
.L_1888:
        /*005c*/ 	.word	0x00000000
        /*0060*/ 	.short	0x0006
        /*0062*/ 	.short	0x0030
        /*0064*/ 	.byte	0x00, 0xf5, 0x21, 0x00


	//----- nvinfo : EIATTR_KPARAM_INFO
	.align		4
.L_1889:
        /*0068*/ 	.byte	0x04, 0x17
        /*006a*/ 	.short	(.L_1891 - .L_1890)
.L_1890:
        /*006c*/ 	.word	0x00000000
        /*0070*/ 	.short	0x0005
        /*0072*/ 	.short	0x0028
        /*0074*/ 	.byte	0x00, 0xf5, 0x21, 0x00


	//----- nvinfo : EIATTR_KPARAM_INFO
	.align		4
.L_1891:
        /*0078*/ 	.byte	0x04, 0x17
        /*007a*/ 	.short	(.L_1893 - .L_1892)
.L_1892:
        /*007c*/ 	.word	0x00000000
        /*0080*/ 	.short	0x0004
        /*0082*/ 	.short	0x0020
        /*0084*/ 	.byte	0x00, 0xf5, 0x21, 0x00


	//----- nvinfo : EIATTR_KPARAM_INFO
	.align		4
.L_1893:
        /*0088*/ 	.byte	0x04, 0x17
        /*008a*/ 	.short	(.L_1895 - .L_1894)
.L_1894:
        /*008c*/ 	.word	0x00000000
        /*0090*/ 	.short	0x0003
        /*0092*/ 	.short	0x0018
        /*0094*/ 	.byte	0x00, 0xf5, 0x21, 0x00


	//----- nvinfo : EIATTR_KPARAM_INFO
	.align		4
.L_1895:
        /*0098*/ 	.byte	0x04, 0x17
        /*009a*/ 	.short	(.L_1897 - .L_1896)
.L_1896:
        /*009c*/ 	.word	0x00000000
        /*00a0*/ 	.short	0x0002
        /*00a2*/ 	.short	0x0010
        /*00a4*/ 	.byte	0x00, 0xf5, 0x21, 0x00


	//----- nvinfo : EIATTR_KPARAM_INFO
	.align		4
.L_1897:
        /*00a8*/ 	.byte	0x04, 0x17
        /*00aa*/ 	.short	(.L_1899 - .L_1898)
.L_1898:
        /*00ac*/ 	.word	0x00000000
        /*00b0*/ 	.short	0x0001
        /*00b2*/ 	.short	0x0008
        /*00b4*/ 	.byte	0x00, 0xf5, 0x21, 0x00


	//----- nvinfo : EIATTR_KPARAM_INFO
	.align		4
.L_1899:
        /*00b8*/ 	.byte	0x04, 0x17
        /*00ba*/ 	.short	(.L_1901 - .L_1900)
.L_1900:
        /*00bc*/ 	.word	0x00000000
        /*00c0*/ 	.short	0x0000
        /*00c2*/ 	.short	0x0000
        /*00c4*/ 	.byte	0x00, 0xf5, 0x21, 0x00


	//----- nvinfo : EIATTR_SPARSE_MMA_MASK
	.align		4
.L_1901:
        /*00c8*/ 	.byte	0x03, 0x50
        /*00ca*/ 	.short	0x0000


	//----- nvinfo : EIATTR_MAXREG_COUNT
	.align		4
        /*00cc*/ 	.byte	0x03, 0x1b
        /*00ce*/ 	.short	0x0040


	//----- nvinfo : EIATTR_MERCURY_ISA_VERSION
	.align		4
        /*00d0*/ 	.byte	0x03, 0x5f
        /*00d2*/ 	.short	0x0101


	//----- nvinfo : EIATTR_VRC_CTA_INIT_COUNT
	.align		4
        /*00d4*/ 	.byte	0x02, 0x4a
	.zero		1
	.zero		1


	//----- nvinfo : EIATTR_EXIT_INSTR_OFFSETS
	.align		4
        /*00d8*/ 	.byte	0x04, 0x1c
        /*00da*/ 	.short	(.L_1903 - .L_1902)


	//   ....[0]....
.L_1902:
        /*00dc*/ 	.word	0x00000010


	//----- nvinfo : EIATTR_MAX_THREADS
	.align		4
.L_1903:
        /*00e0*/ 	.byte	0x04, 0x05
        /*00e2*/ 	.short	(.L_1905 - .L_1904)
.L_1904:
        /*00e4*/ 	.word	0x00000140
        /*00e8*/ 	.word	0x00000001
        /*00ec*/ 	.word	0x00000001


	//----- nvinfo : EIATTR_CBANK_PARAM_SIZE
	.align		4
.L_1905:
        /*00f0*/ 	.byte	0x03, 0x19
        /*00f2*/ 	.short	0x0060


	//----- nvinfo : EIATTR_PARAM_CBANK
	.align		4
        /*00f4*/ 	.byte	0x04, 0x0a
        /*00f6*/ 	.short	(.L_1907 - .L_1906)
	.align		4
.L_1906:
        /*00f8*/ 	.word	index@(.nv.constant0._ZN13group_norm_v218gn_bwd_cuda_kernelI6__halfLi320ELi3ELi16ELi160ELi256ELb1ELb1ELi16ELi320ELi320ELi4ELb1ELi16ELb0ELb0ELNS_15WgradSyncMethodE3ENS_16CompileConditionILi1000EEEEEvPT_S6_S6_PKS5_S8_S8_S8_PKfflPfPj)
        /*00fc*/ 	.short	0x0380
        /*00fe*/ 	.short	0x0060


	//----- nvinfo : EIATTR_SW_WAR
	.align		4
.L_1907:
        /*0100*/ 	.byte	0x04, 0x36
        /*0102*/ 	.short	(.L_1909 - .L_1908)
.L_1908:
        /*0104*/ 	.word	0x00000008
.L_1909:


//--------------------- .nv.info._ZN13group_norm_v218gn_bwd_cuda_kernelI6__halfLi320ELi1ELi16ELi160ELi256ELb1ELb1ELi32ELi320ELi320ELi4ELb1ELi16ELb0ELb0ELNS_15WgradSyncMethodE3ENS_16CompileConditionILi1000EEEEEvPT_S6_S6_PKS5_S8_S8_S8_PKfflPfPj --------------------------
	.section	.nv.info._ZN13group_norm_v218gn_bwd_cuda_kernelI6__halfLi320ELi1ELi16ELi160ELi256ELb1ELb1ELi32ELi320ELi320ELi4ELb1ELi16ELb0ELb0ELNS_15WgradSyncMethodE3ENS_16CompileConditionILi1000EEEEEvPT_S6_S6_PKS5_S8_S8_S8_PKfflPfPj,"",@"SHT_CUDA_INFO"
	.sectionflags	@""
	.align	4


	//----- nvinfo : EIATTR_CUDA_API_VERSION
	.align		4
        /*0000*/ 	.byte	0x04, 0x37
        /*0002*/ 	.short	(.L_1911 - .L_1910)
.L_1910:
        /*0004*/ 	.word	0x00000082


	//----- nvinfo : EIATTR_KPARAM_INFO
	.align		4
.L_1911:
        /*0008*/ 	.byte	0x04, 0x17
        /*000a*/ 	.short	(.L_1913 - .L_1912)
.L_1912:
        /*000c*/ 	.word	0x00000000
        /*0010*/ 	.short	0x000b
        /*0012*/ 	.short	0x0058
        /*0014*/ 	.byte	0x00, 0xf5, 0x21, 0x00


	//----- nvinfo : EIATTR_KPARAM_INFO
	.align		4
.L_1913:
        /*0018*/ 	.byte	0x04, 0x17
        /*001a*/ 	.short	(.L_1915 - .L_1914)
.L_1914:
        /*001c*/ 	.word	0x00000000
        /*0020*/ 	.short	0x000a
        /*0022*/ 	.short	0x0050
        /*0024*/ 	.byte	0x00, 0xf5, 0x21, 0x00


	//----- nvinfo : EIATTR_KPARAM_INFO
	.align		4
.L_1915:
        /*0028*/ 	.byte	0x04, 0x17
        /*002a*/ 	.short	(.L_1917 - .L_1916)
.L_1916:
        /*002c*/ 	.word	0x00000000
        /*0030*/ 	.short	0x0009
        /*0032*/ 	.short	0x0048
        /*0034*/ 	.byte	0x00, 0xf0, 0x21, 0x00


	//----- nvinfo : EIATTR_KPARAM_INFO
	.align		4
.L_1917:
        /*0038*/ 	.byte	0x04, 0x17
        /*003a*/ 	.short	(.L_1919 - .L_1918)
.L_1918:
        /*003c*/ 	.word	0x00000000
        /*0040*/ 	.short	0x0008
        /*0042*/ 	.short	0x0040
        /*0044*/ 	.byte	0x00, 0xf0, 0x11, 0x00


	//----- nvinfo : EIATTR_KPARAM_INFO
	.align		4
.L_1919:
        /*0048*/ 	.byte	0x04, 0x17
        /*004a*/ 	.short	(.L_1921 - .L_1920)
.L_1920:
        /*004c*/ 	.word	0x00000000
        /*0050*/ 	.short	0x0007
        /*0052*/ 	.short	0x0038
        /*0054*/ 	.byte	0x00, 0xf5, 0x21, 0x00


	//----- nvinfo : EIATTR_KPARAM_INFO
	.align		4
.L_1921:
        /*0058*/ 	.byte	0x04, 0x17
        /*005a*/ 	.short	(.L_1923 - .L_1922)
.L_1922:
        /*005c*/ 	.word	0x00000000
        /*0060*/ 	.short	0x0006
        /*0062*/ 	.short	0x0030
        /*0064*/ 	.byte	0x00, 0xf5, 0x21, 0x00


	//----- nvinfo : EIATTR_KPARAM_INFO
	.align		4
.L_1923:
        /*0068*/ 	.byte	0x04, 0x17
        /*006a*/ 	.short	(.L_1925 - .L_1924)
.L_1924:
        /*006c*/ 	.word	0x00000000
        /*0070*/ 	.short	0x0005
        /*0072*/ 	.short	0x0028
        /*0074*/ 	.byte	0x00, 0xf5, 0x21, 0x00


	//----- nvinfo : EIATTR_KPARAM_INFO
	.align		4
.L_1925:
        /*0078*/ 	.byte	0x04, 0x17
        /*007a*/ 	.short	(.L_1927 - .L_1926)
.L_1926:
        /*007c*/ 	.word	0x00000000
        /*0080*/ 	.short	0x0004
        /*0082*/ 	.short	0x0020
        /*0084*/ 	.byte	0x00, 0xf5, 0x21, 0x00


	//----- nvinfo : EIATTR_KPARAM_INFO
	.align		4
.L_1927:
        /*0088*/ 	.byte	0x04, 0x17
        /*008a*/ 	.short	(.L_1929 - .L_1928)
.L_1928:
        /*008c*/ 	.word	0x00000000
        /*0090*/ 	.short	0x0003
        /*0092*/ 	.short	0x0018
        /*0094*/ 	.byte	0x00, 0xf5, 0x21, 0x00


	//----- nvinfo : EIATTR_KPARAM_INFO
	.align		4
.L_1929:
        /*0098*/ 	.byte	0x04, 0x17
        /*009a*/ 	.short	(.L_1931 - .L_1930)
.L_1930:
        /*009c*/ 	.word	0x00000000
        /*00a0*/ 	.short	0x0002
        /*00a2*/ 	.short	0x0010
        /*00a4*/ 	.byte	0x00, 0xf5, 0x21, 0x00


	//----- nvinfo : EIATTR_KPARAM_INFO
	.align		4
.L_1931:
        /*00a8*/ 	.byte	0x04, 0x17
        /*00aa*/ 	.short	(.L_1933 - .L_1932)
.L_1932:
        /*00ac*/ 	.word	0x00000000
        /*00b0*/ 	.short	0x0001
        /*00b2*/ 	.short	0x0008
        /*00b4*/ 	.byte	0x00, 0xf5, 0x21, 0x00


	//----- nvinfo : EIATTR_KPARAM_INFO
	.align		4
.L_1933:
        /*00b8*/ 	.byte	0x04, 0x17
        /*00ba*/ 	.short	(.L_1935 - .L_1934)
.L_1934:
        /*00bc*/ 	.word	0x00000000
        /*00c0*/ 	.short	0x0000
        /*00c2*/ 	.short	0x0000
        /*00c4*/ 	.byte	0x00, 0xf5, 0x21, 0x00


	//----- nvinfo : EIATTR_SPARSE_MMA_MASK
	.align		4
.L_1935:
        /*00c8*/ 	.byte	0x03, 0x50
        /*00ca*/ 	.short	0x0000


	//----- nvinfo : EIATTR_MAXREG_COUNT
	.align		4
        /*00cc*/ 	.byte	0x03, 0x1b
        /*00ce*/ 	.short	0x00a8


	//----- nvinfo : EIATTR_MERCURY_ISA_VERSION
	.align		4
        /*00d0*/ 	.byte	0x03, 0x5f
        /*00d2*/ 	.short	0x0101


	//----- nvinfo : EIATTR_VRC_CTA_INIT_COUNT
	.align		4
        /*00d4*/ 	.byte	0x02, 0x4a
	.zero		1
	.zero		1


	//----- nvinfo : EIATTR_EXIT_INSTR_OFFSETS
	.align		4
        /*00d8*/ 	.byte	0x04, 0x1c
        /*00da*/ 	.short	(.L_1937 - .L_1936)


	//   ....[0]....
.L_1936:
        /*00dc*/ 	.word	0x00000010


	//----- nvinfo : EIATTR_MAX_THREADS
	.align		4
.L_1937:
        /*00e0*/ 	.byte	0x04, 0x05
        /*00e2*/ 	.short	(.L_1939 - .L_1938)
.L_1938:
        /*00e4*/ 	.word	0x00000140
        /*00e8*/ 	.word	0x00000001
        /*00ec*/ 	.word	0x00000001


	//----- nvinfo : EIATTR_CBANK_PARAM_SIZE
	.align		4
.L_1939:
        /*00f0*/ 	.byte	0x03, 0x19
        /*00f2*/ 	.short	0x0060


	//----- nvinfo : EIATTR_PARAM_CBANK
	.align		4
        /*00f4*/ 	.byte	0x04, 0x0a
        /*00f6*/ 	.short	(.L_1941 - .L_1940)
	.align		4
.L_1940:
        /*00f8*/ 	.word	index@(.nv.constant0._ZN13group_norm_v218gn_bwd_cuda_kernelI6__halfLi320ELi1ELi16ELi160ELi256ELb1ELb1ELi32ELi320ELi320ELi4ELb1ELi16ELb0ELb0ELNS_15WgradSyncMethodE3ENS_16CompileConditionILi1000EEEEEvPT_S6_S6_PKS5_S8_S8_S8_PKfflPfPj)
        /*00fc*/ 	.short	0x0380
        /*00fe*/ 	.short	0x0060


	//----- nvinfo : EIATTR_SW_WAR
	.align		4
.L_1941:
        /*0100*/ 	.byte	0x04, 0x36
        /*0102*/ 	.short	(.L_1943 - .L_1942)
.L_1942:
        /*0104*/ 	.word	0x00000008
.L_1943:


//--------------------- .nv.info._ZN13group_norm_v218gn_bwd_cuda_kernelI6__halfLi320ELi1ELi16ELi160ELi256ELb1ELb1ELi64ELi320ELi320ELi4ELb1ELi32ELb0ELb0ELNS_15WgradSyncMethodE3ENS_16CompileConditionILi1000EEEEEvPT_S6_S6_PKS5_S8_S8_S8_PKfflPfPj --------------------------
	.section	.nv.info._ZN13group_norm_v218gn_bwd_cuda_kernelI6__halfLi320ELi1ELi16ELi160ELi256ELb1ELb1ELi64ELi320ELi320ELi4ELb1ELi32ELb0ELb0ELNS_15WgradSyncMethodE3ENS_16CompileConditionILi1000EEEEEvPT_S6_S6_PKS5_S8_S8_S8_PKfflPfPj,"",@"SHT_CUDA_INFO"
	.sectionflags	@""
	.align	4


	//----- nvinfo : EIATTR_CUDA_API_VERSION
	.align		4
        /*0000*/ 	.byte	0x04, 0x37
        /*0002*/ 	.short	(.L_1945 - .L_1944)
.L_1944:
        /*0004*/ 	.word	0x00000082


	//----- nvinfo : EIATTR_KPARAM_INFO
	.align		4
.L_1945:
        /*0008*/ 	.byte	0x04, 0x17
        /*000a*/ 	.short	(.L_1947 - .L_1946)
.L_1946:
        /*000c*/ 	.word	0x00000000
        /*0010*/ 	.short	0x000b
        /*0012*/ 	.short	0x0058
        /*0014*/ 	.byte	0x00, 0xf5, 0x21, 0x00


	//----- nvinfo : EIATTR_KPARAM_INFO
	.align		4
.L_1947:
        /*0018*/ 	.byte	0x04, 0x17
        /*001a*/ 	.short	(.L_1949 - .L_1948)
.L_1948:
        /*001c*/ 	.word	0x00000000
        /*0020*/ 	.short	0x000a
        /*0022*/ 	.short	0x0050
        /*0024*/ 	.byte	0x00, 0xf5, 0x21, 0x00


	//----- nvinfo : EIATTR_KPARAM_INFO
	.align		4
.L_1949:
        /*0028*/ 	.byte	0x04, 0x17
        /*002a*/ 	.short	(.L_1951 - .L_1950)
.L_1950:
        /*002c*/ 	.word	0x00000000
        /*0030*/ 	.short	0x0009
        /*0032*/ 	.short	0x0048
        /*0034*/ 	.byte	0x00, 0xf0, 0x21, 0x00


	//----- nvinfo : EIATTR_KPARAM_INFO
	.align		4
.L_1951:
        /*0038*/ 	.byte	0x04, 0x17
        /*003a*/ 	.short	(.L_1953 - .L_1952)
.L_1952:
        /*003c*/ 	.word	0x00000000
        /*0040*/ 	.short	0x0008
        /*0042*/ 	.short	0x0040
        /*0044*/ 	.byte	0x00, 0xf0, 0x11, 0x00


	//----- nvinfo : EIATTR_KPARAM_INFO
	.align		4
.L_1953:
        /*0048*/ 	.byte	0x04, 0x17
        /*004a*/ 	.short	(.L_1955 - .L_1954)
.L_1954:
        /*004c*/ 	.word	0x00000000
        /*0050*/ 	.short	0x0007
        /*0052*/ 	.short	0x0038
        /*0054*/ 	.byte	0x00, 0xf5, 0x21, 0x00


	//----- nvinfo : EIATTR_KPARAM_INFO
	.align		4
.L_1955:
        /*0058*/ 	.byte	0x04, 0x17
        /*005a*/ 	.short	(.L_1957 - .L_1956)
.L_1956:
        /*005c*/ 	.word	0x00000000
        /*0060*/ 	.short	0x0006
        /*0062*/ 	.short	0x0030
        /*0064*/ 	.byte	0x00, 0xf5, 0x21, 0x00


	//----- nvinfo : EIATTR_KPARAM_INFO
	.align		4
.L_1957:
        /*0068*/ 	.byte	0x04, 0x17
        /*006a*/ 	.short	(.L_1959 - .L_1958)
.L_1958:
        /*006c*/ 	.word	0x00000000
        /*0070*/ 	.short	0x0005
        /*0072*/ 	.short	0x0028
        /*0074*/ 	.byte	0x00, 0xf5, 0x21, 0x00


	//----- nvinfo : EIATTR_KPARAM_INFO
	.align		4
.L_1959:
        /*0078*/ 	.byte	0x04, 0x17
        /*007a*/ 	.short	(.L_1961 - .L_1960)
.L_1960:
        /*007c*/ 	.word	0x00000000
        /*0080*/ 	.short	0x0004
        /*0082*/ 	.short	0x0020
        /*0084*/ 	.byte	0x00, 0xf5, 0x21, 0x00


	//----- nvinfo : EIATTR_KPARAM_INFO
	.align		4
.L_1961:
        /*0088*/ 	.byte	0x04, 0x17
        /*008a*/ 	.short	(.L_1963 - .L_1962)
.L_1962:
        /*008c*/ 	.word	0x00000000
        /*0090*/ 	.short	0x0003
        /*0092*/ 	.short	0x0018
        /*0094*/ 	.byte	0x00, 0xf5, 0x21, 0x00


	//----- nvinfo : EIATTR_KPARAM_INFO
	.align		4
.L_1963:
        /*0098*/ 	.byte	0x04, 0x17
        /*009a*/ 	.short	(.L_1965 - .L_1964)
.L_1964:
        /*009c*/ 	.word	0x00000000
        /*00a0*/ 	.short	0x0002
        /*00a2*/ 	.short	0x0010
        /*00a4*/ 	.byte	0x00, 0xf5, 0x21, 0x00


	//----- nvinfo : EIATTR_KPARAM_INFO
	.align		4
.L_1965:
        /*00a8*/ 	.byte	0x04, 0x17
        /*00aa*/ 	.short	(.L_1967 - .L_1966)
.L_1966:
        /*00ac*/ 	.word	0x00000000
        /*00b0*/ 	.short	0x0001
        /*00b2*/ 	.short	0x0008
        /*00b4*/ 	.byte	0x00, 0xf5, 0x21, 0x00


	//----- nvinfo : EIATTR_KPARAM_INFO
	.align		4
.L_1967:
        /*00b8*/ 	.byte	0x04, 0x17
        /*00ba*/ 	.short	(.L_1969 - .L_1968)
.L_1968:
        /*00bc*/ 	.word	0x00000000
        /*00c0*/ 	.short	0x0000
        /*00c2*/ 	.short	0x0000
        /*00c4*/ 	.byte	0x00, 0xf5, 0x21, 0x00


	//----- nvinfo : EIATTR_SPARSE_MMA_MASK
	.align		4
.L_1969:
        /*00c8*/ 	.byte	0x03, 0x50
        /*00ca*/ 	.short	0x0000


	//----- nvinfo : EIATTR_MAXREG_COUNT
	.align		4
        /*00cc*/ 	.byte	0x03, 0x1b
        /*00ce*/ 	.short	0x00a8


	//----- nvinfo : EIATTR_MERCURY_ISA_VERSION
	.align		4
        /*00d0*/ 	.byte	0x03, 0x5f
        /*00d2*/ 	.short	0x0101


	//----- nvinfo : EIATTR_VRC_CTA_INIT_COUNT
	.align		4
        /*00d4*/ 	.byte	0x02, 0x4a
	.zero		1
	.zero		1


	//----- nvinfo : EIATTR_EXIT_INSTR_OFFSETS
	.align		4
        /*00d8*/ 	.byte	0x04, 0x1c
        /*00da*/ 	.short	(.L_1971 - .L_1970)


	//   ....[0]....
.L_1970:
        /*00dc*/ 	.word	0x00000010


	//----- nvinfo : EIATTR_MAX_THREADS
	.align		4
.L_1971:
        /*00e0*/ 	.byte	0x04, 0x05
        /*00e2*/ 	.short	(.L_1973 - .L_1972)
.L_1972:
        /*00e4*/ 	.word	0x00000140
        /*00e8*/ 	.word	0x00000001
        /*00ec*/ 	.word	0x00000001


	//----- nvinfo : EIATTR_CBANK_PARAM_SIZE
	.align		4
.L_1973:
        /*00f0*/ 	.byte	0x03, 0x19
        /*00f2*/ 	.short	0x0060


	//----- nvinfo : EIATTR_PARAM_CBANK
	.align		4
        /*00f4*/ 	.byte	0x04, 0x0a
        /*00f6*/ 	.short	(.L_1975 - .L_1974)
	.align		4
.L_1974:
        /*00f8*/ 	.word	index@(.nv.constant0._ZN13group_norm_v218gn_bwd_cuda_kernelI6__halfLi320ELi1ELi16ELi160ELi256ELb1ELb1ELi64ELi320ELi320ELi4ELb1ELi32ELb0ELb0ELNS_15WgradSyncMethodE3ENS_16CompileConditionILi1000EEEEEvPT_S6_S6_PKS5_S8_S8_S8_PKfflPfPj)
        /*00fc*/ 	.short	0x0380
        /*00fe*/ 	.short	0x0060


	//----- nvinfo : EIATTR_SW_WAR
	.align		4
.L_1975:
        /*0100*/ 	.byte	0x04, 0x36
        /*0102*/ 	.short	(.L_1977 - .L_1976)
.L_1976:
        /*0104*/ 	.word	0x00000008
.L_1977:


//--------------------- .nv.info._ZN13group_norm_v218gn_bwd_cuda_kernelI6__halfLi320ELi2ELi16ELi160ELi256ELb1ELb1ELi32ELi320ELi320ELi4ELb1ELi32ELb0ELb0ELNS_15WgradSyncMethodE3ENS_16CompileConditionILi1000EEEEEvPT_S6_S6_PKS5_S8_S8_S8_PKfflPfPj --------------------------
	.section	.nv.info._ZN13group_norm_v218gn_bwd_cuda_kernelI6__halfLi320ELi2ELi16ELi160ELi256ELb1ELb1ELi32ELi320ELi320ELi4ELb1ELi32ELb0ELb0ELNS_15WgradSyncMethodE3ENS_16CompileConditionILi1000EEEEEvPT_S6_S6_PKS5_S8_S8_S8_PKfflPfPj,"",@"SHT_CUDA_INFO"
	.sectionflags	@""
	.align	4


	//----- nvinfo : EIATTR_CUDA_API_VERSION
	.align		4
        /*0000*/ 	.byte	0x04, 0x37
        /*0002*/ 	.short	(.L_1979 - .L_1978)
.L_1978:
        /*0004*/ 	.word	0x00000082


	//----- nvinfo : EIATTR_KPARAM_INFO
	.align		4
.L_1979:
        /*0008*/ 	.byte	0x04, 0x17
        /*000a*/ 	.short	(.L_1981 - .L_1980)
.L_1980:
        /*000c*/ 	.word	0x00000000
        /*0010*/ 	.short	0x000b
        /*0012*/ 	.short	0x0058
        /*0014*/ 	.byte	0x00, 0xf5, 0x21, 0x00


	//----- nvinfo : EIATTR_KPARAM_INFO
	.align		4
.L_1981:
        /*0018*/ 	.byte	0x04, 0x17
        /*001a*/ 	.short	(.L_1983 - .L_1982)
.L_1982:
        /*001c*/ 	.word	0x00000000
        /*0020*/ 	.short	0x000a
        /*0022*/ 	.short	0x0050
        /*0024*/ 	.byte	0x00, 0xf5, 0x21, 0x00


	//----- nvinfo : EIATTR_KPARAM_INFO
	.align		4
.L_1983:
        /*0028*/ 	.byte	0x04, 0x17
        /*002a*/ 	.short	(.L_1985 - .L_1984)
.L_1984:
        /*002c*/ 	.word	0x00000000
        /*0030*/ 	.short	0x0009
        /*0032*/ 	.short	0x0048
        /*0034*/ 	.byte	0x00, 0xf0, 0x21, 0x00


	//----- nvinfo : EIATTR_KPARAM_INFO
	.align		4
.L_1985:
        /*0038*/ 	.byte	0x04, 0x17
        /*003a*/ 	.short	(.L_1987 - .L_1986)
.L_1986:
        /*003c*/ 	.word	0x00000000
        /*0040*/ 	.short	0x0008
        /*0042*/ 	.short	0x0040
        /*0044*/ 	.byte	0x00, 0xf0, 0x11, 0x00


	//----- nvinfo : EIATTR_KPARAM_INFO
	.align		4
.L_1987:
        /*0048*/ 	.byte	0x04, 0x17
        /*004a*/ 	.short	(.L_1989 - .L_1988)
.L_1988:
        /*004c*/ 	.word	0x00000000
        /*0050*/ 	.short	0x0007
        /*0052*/ 	.short	0x0038
        /*0054*/ 	.byte	0x00, 0xf5, 0x21, 0x00


	//----- nvinfo : EIATTR_KPARAM_INFO
	.align		4
.L_1989:
        /*0058*/ 	.byte	0x04, 0x17
        /*005a*/ 	.short	(.L_1991 - .L_1990)
.L_1990:
        /*005c*/ 	.word	0x00000000
        /*0060*/ 	.short	0x0006
        /*0062*/ 	.short	0x0030
        /*0064*/ 	.byte	0x00, 0xf5, 0x21, 0x00


	//----- nvinfo : EIATTR_KPARAM_INFO
	.align		4
.L_1991:
        /*0068*/ 	.byte	0x04, 0x17
        /*006a*/ 	.short	(.L_1993 - .L_1992)
.L_1992:
        /*006c*/ 	.word	0x00000000
        /*0070*/ 	.short	0x0005
        /*0072*/ 	.short	0x0028
        /*0074*/ 	.byte	0x00, 0xf5, 0x21, 0x00


	//----- nvinfo : EIATTR_KPARAM_INFO
	.align		4
.L_1993:
        /*0078*/ 	.byte	0x04, 0x17
        /*007a*/ 	.short	(.L_1995 - .L_1994)
.L_1994:
        /*007c*/ 	.word	0x00000000
        /*0080*/ 	.short	0x0004
        /*0082*/ 	.short	0x0020
        /*0084*/ 	.byte	0x00, 0xf5, 0x21, 0x00


	//----- nvinfo : EIATTR_KPARAM_INFO
	.align		4
.L_1995:
        /*0088*/ 	.byte	0x04, 0x17
        /*008a*/ 	.short	(.L_1997 - .L_1996)
.L_1996:
        /*008c*/ 	.word	0x00000000
        /*0090*/ 	.short	0x0003
        /*0092*/ 	.short	0x0018
        /*0094*/ 	.byte	0x00, 0xf5, 0x21, 0x00


	//----- nvinfo : EIATTR_KPARAM_INFO
	.align		4
.L_1997:
        /*0098*/ 	.byte	0x04, 0x17
        /*009a*/ 	.short	(.L_1999 - .L_1998)
.L_1998:
        /*009c*/ 	.word	0x00000000
        /*00a0*/ 	.short	0x0002
        /*00a2*/ 	.short	0x0010
        /*00a4*/ 	.byte	0x00, 0xf5, 0x21, 0x00


	//----- nvinfo : EIATTR_KPARAM_INFO
	.align		4
.L_1999:
        /*00a8*/ 	.byte	0x04, 0x17
        /*00aa*/ 	.short	(.L_2001 - .L_2000)
.L_2000:
        /*00ac*/ 	.word	0x00000000
        /*00b0*/ 	.short	0x0001
        /*00b2*/ 	.short	0x0008
        /*00b4*/ 	.byte	0x00, 0xf5, 0x21, 0x00


	//----- nvinfo : EIATTR_KPARAM_INFO
	.align		4
.L_2001:
        /*00b8*/ 	.byte	0x04, 0x17
        /*00ba*/ 	.short	(.L_2003 - .L_2002)
.L_2002:
        /*00bc*/ 	.word	0x00000000
        /*00c0*/ 	.short	0x0000
        /*00c2*/ 	.short	0x0000
        /*00c4*/ 	.byte	0x00, 0xf5, 0x21, 0x00


	//----- nvinfo : EIATTR_SPARSE_MMA_MASK
	.align		4
.L_2003:
        /*00c8*/ 	.byte	0x03, 0x50
        /*00ca*/ 	.short	0x0000


	//----- nvinfo : EIATTR_MAXREG_COUNT
	.align		4
        /*00cc*/ 	.byte	0x03, 0x1b
        /*00ce*/ 	.short	0x0060


	//----- nvinfo : EIATTR_MERCURY_ISA_VERSION
	.align		4
        /*00d0*/ 	.byte	0x03, 0x5f
        /*00d2*/ 	.short	0x0101


	//----- nvinfo : EIATTR_VRC_CTA_INIT_COUNT
	.align		4
        /*00d4*/ 	.byte	0x02, 0x4a
	.zero		1
	.zero		1


	//----- nvinfo : EIATTR_EXIT_INSTR_OFFSETS
	.align		4
        /*00d8*/ 	.byte	0x04, 0x1c
        /*00da*/ 	.short	(.L_2005 - .L_2004)


	//   ....[0]....
.L_2004:
        /*00dc*/ 	.word	0x00000010


	//----- nvinfo : EIATTR_MAX_THREADS
	.align		4
.L_2005:
        /*00e0*/ 	.byte	0x04, 0x05
        /*00e2*/ 	.short	(.L_2007 - .L_2006)
.L_2006:
        /*00e4*/ 	.word	0x00000140
        /*00e8*/ 	.word	0x00000001
        /*00ec*/ 	.word	0x00000001


	//----- nvinfo : EIATTR_CBANK_PARAM_SIZE
	.align		4
.L_2007:
        /*00f0*/ 	.byte	0x03, 0x19
        /*00f2*/ 	.short	0x0060


	//----- nvinfo : EIATTR_PARAM_CBANK
	.align		4
        /*00f4*/ 	.byte	0x04, 0x0a
        /*00f6*/ 	.short	(.L_2009 - .L_2008)
	.align		4
.L_2008:
        /*00f8*/ 	.word	index@(.nv.constant0._ZN13group_norm_v218gn_bwd_cuda_kernelI6__halfLi320ELi2ELi16ELi160ELi256ELb1ELb1ELi32ELi320ELi320ELi4ELb1ELi32ELb0ELb0ELNS_15WgradSyncMethodE3ENS_16CompileConditionILi1000EEEEEvPT_S6_S6_PKS5_S8_S8_S8_PKfflPfPj)
        /*00fc*/ 	.short	0x0380
        /*00fe*/ 	.short	0x0060


	//----- nvinfo : EIATTR_SW_WAR
	.align		4
.L_2009:
        /*0100*/ 	.byte	0x04, 0x36
        /*0102*/ 	.short	(.L_2011 - .L_2010)
.L_2010:
        /*0104*/ 	.word	0x00000008
.L_2011:


//--------------------- .nv.info._ZN13group_norm_v218gn_bwd_cuda_kernelI6__halfLi320ELi3ELi16ELi160ELi256ELb1ELb1ELi32ELi320ELi320ELi4ELb1ELi40ELb0ELb0ELNS_15WgradSyncMethodE3ENS_16CompileConditionILi1000EEEEEvPT_S6_S6_PKS5_S8_S8_S8_PKfflPfPj --------------------------
	.section	.nv.info._ZN13group_norm_v218gn_bwd_cuda_kernelI6__halfLi320ELi3ELi16ELi160ELi256ELb1ELb1ELi32ELi320ELi320ELi4ELb1ELi40ELb0ELb0ELNS_15WgradSyncMethodE3ENS_16CompileConditionILi1000EEEEEvPT_S6_S6_PKS5_S8_S8_S8_PKfflPfPj,"",@"SHT_CUDA_INFO"
	.sectionflags	@""
	.align	4


	//----- nvinfo : EIATTR_CUDA_API_VERSION
	.align		4
        /*0000*/ 	.byte	0x04, 0x37
        /*0002*/ 	.short	(.L_2013 - .L_2012)
.L_2012:
        /*0004*/ 	.word	0x00000082


	//----- nvinfo : EIATTR_KPARAM_INFO
	.align		4
.L_2013:
        /*0008*/ 	.byte	0x04, 0x17
        /*000a*/ 	.short	(.L_2015 - .L_2014)
.L_2014:
        /*000c*/ 	.word	0x00000000
        /*0010*/ 	.short	0x000b
        /*0012*/ 	.short	0x0058
        /*0014*/ 	.byte	0x00, 0xf5, 0x21, 0x00


	//----- nvinfo : EIATTR_KPARAM_INFO
	.align		4
.L_2015:
        /*0018*/ 	.byte	0x04, 0x17
        /*001a*/ 	.short	(.L_2017 - .L_2016)
.L_2016:
        /*001c*/ 	.word	0x00000000
        /*0020*/ 	.short	0x000a
        /*0022*/ 	.short	0x0050
        /*0024*/ 	.byte	0x00, 0xf5, 0x21, 0x00


	//----- nvinfo : EIATTR_KPARAM_INFO
	.align		4
.L_2017:
        /*0028*/ 	.byte	0x04, 0x17
        /*002a*/ 	.short	(.L_2019 - .L_2018)
.L_2018:
        /*002c*/ 	.word	0x00000000
        /*0030*/ 	.short	0x0009
        /*0032*/ 	.short	0x0048
        /*0034*/ 	.byte	0x00, 0xf0, 0x21, 0x00


	//----- nvinfo : EIATTR_KPARAM_INFO
	.align		4
.L_2019:
        /*0038*/ 	.byte	0x04, 0x17
        /*003a*/ 	.short	(.L_2021 - .L_2020)
.L_2020:
        /*003c*/ 	.word	0x00000000
        /*0040*/ 	.short	0x0008
        /*0042*/ 	.short	0x0040
        /*0044*/ 	.byte	0x00, 0xf0, 0x11, 0x00


	//----- nvinfo : EIATTR_KPARAM_INFO
	.align		4
.L_2021:
        /*0048*/ 	.byte	0x04, 0x17
        /*004a*/ 	.short	(.L_2023 - .L_2022)
.L_2022:
        /*004c*/ 	.word	0x00000000
        /*0050*/ 	.short	0x0007
        /*0052*/ 	.short	0x0038
        /*0054*/ 	.byte	0x00, 0xf5, 0x21, 0x00


	//----- nvinfo : EIATTR_KPARAM_INFO
	.align		4
.L_2023:
        /*0058*/ 	.byte	0x04, 0x17
        /*005a*/ 	.short	(.L_2025 - .L_2024)
.L_2024:
        /*005c*/ 	.word	0x00000000
        /*0060*/ 	.short	0x0006
        /*0062*/ 	.short	0x0030
        /*0064*/ 	.byte	0x00, 0xf5, 0x21, 0x00


	//----- nvinfo : EIATTR_KPARAM_INFO
	.align		4
.L_2025:
        /*0068*/ 	.byte	0x04, 0x17
        /*006a*/ 	.short	(.L_2027 - .L_2026)
.L_2026:
        /*006c*/ 	.word	0x00000000
        /*0070*/ 	.short	0x0005
        /*0072*/ 	.short	0x0028
        /*0074*/ 	.byte	0x00, 0xf5, 0x21, 0x00


	//----- nvinfo : EIATTR_KPARAM_INFO
	.align		4
.L_2027:
        /*0078*/ 	.byte	0x04, 0x17
        /*007a*/ 	.short	(.L_2029 - .L_2028)
.L_2028:
        /*007c*/ 	.word	0x00000000
        /*0080*/ 	.short	0x0004
        /*0082*/ 	.short	0x0020
        /*0084*/ 	.byte	0x00, 0xf5, 0x21, 0x00


	//----- nvinfo : EIATTR_KPARAM_INFO
	.align		4
.L_2029:
        /*0088*/ 	.byte	0x04, 0x17
        /*008a*/ 	.short	(.L_2031 - .L_2030)
.L_2030:
        /*008c*/ 	.word	0x00000000
        /*0090*/ 	.short	0x0003
        /*0092*/ 	.short	0x0018
        /*0094*/ 	.byte	0x00, 0xf5, 0x21, 0x00


	//----- nvinfo : EIATTR_KPARAM_INFO
	.align		4
.L_2031:
        /*0098*/ 	.byte	0x04, 0x17
        /*009a*/ 	.short	(.L_2033 - .L_2032)
.L_2032:
        /*009c*/ 	.word	0x00000000
        /*00a0*/ 	.short	0x0002
        /*00a2*/ 	.short	0x0010
        /*00a4*/ 	.byte	0x00, 0xf5, 0x21, 0x00


	//----- nvinfo : EIATTR_KPARAM_INFO
	.align		4
.L_2033:
        /*00a8*/ 	.byte	0x04, 0x17
        /*00aa*/ 	.short	(.L_2035 - .L_2034)
.L_2034:
        /*00ac*/ 	.word	0x00000000
        /*00b0*/ 	.short	0x0001
        /*00b2*/ 	.short	0x0008
        /*00b4*/ 	.byte	0x00, 0xf5, 0x21, 0x00


	//----- nvinfo : EIATTR_KPARAM_INFO
	.align		4
.L_2035:
        /*00b8*/ 	.byte	0x04, 0x17
        /*00ba*/ 	.short	(.L_2037 - .L_2036)
.L_2036:
        /*00bc*/ 	.word	0x00000000
        /*00c0*/ 	.short	0x0000
        /*00c2*/ 	.short	0x0000
        /*00c4*/ 	.byte	0x00, 0xf5, 0x21, 0x00


	//----- nvinfo : EIATTR_SPARSE_MMA_MASK
	.align		4
.L_2037:
        /*00c8*/ 	.byte	0x03, 0x50
        /*00ca*/ 	.short	0x0000


	//----- nvinfo : EIATTR_MAXREG_COUNT
	.align		4
        /*00cc*/ 	.byte	0x03, 0x1b
        /*00ce*/ 	.short	0x0040


	//----- nvinfo : EIATTR_MERCURY_ISA_VERSION
	.align		4
        /*00d0*/ 	.byte	0x03, 0x5f
        /*00d2*/ 	.short	0x0101


	//----- nvinfo : EIATTR_VRC_CTA_INIT_COUNT
	.align		4
        /*00d4*/ 	.byte	0x02, 0x4a
	.zero		1
	.zero		1


	//----- nvinfo : EIATTR_EXIT_INSTR_OFFSETS
	.align		4
        /*00d8*/ 	.byte	0x04, 0x1c
        /*00da*/ 	.short	(.L_2039 - .L_2038)


	//   ....[0]....
.L_2038:
        /*00dc*/ 	.word	0x00000010


	//----- nvinfo : EIATTR_MAX_THREADS
	.align		4
.L_2039:
        /*00e0*/ 	.byte	0x04, 0x05
        /*00e2*/ 	.short	(.L_2041 - .L_2040)
.L_2040:
        /*00e4*/ 	.word	0x00000140
        /*00e8*/ 	.word	0x00000001
        /*00ec*/ 	.word	0x00000001


	//----- nvinfo : EIATTR_CBANK_PARAM_SIZE
	.align		4
.L_2041:
        /*00f0*/ 	.byte	0x03, 0x19
        /*00f2*/ 	.short	0x0060


	//----- nvinfo : EIATTR_PARAM_CBANK
	.align		4
        /*00f4*/ 	.byte	0x04, 0x0a
        /*00f6*/ 	.short	(.L_2043 - .L_2042)
	.align		4
.L_2042:
        /*00f8*/ 	.word	index@(.nv.constant0._ZN13group_norm_v218gn_bwd_cuda_kernelI6__halfLi320ELi3ELi16ELi160ELi256ELb1ELb1ELi32ELi320ELi320ELi4ELb1ELi40ELb0ELb0ELNS_15WgradSyncMethodE3ENS_16CompileConditionILi1000EEEEEvPT_S6_S6_PKS5_S8_S8_S8_PKfflPfPj)
        /*00fc*/ 	.short	0x0380
        /*00fe*/ 	.short	0x0060


	//----- nvinfo : EIATTR_SW_WAR
	.align		4
.L_2043:
        /*0100*/ 	.byte	0x04, 0x36
        /*0102*/ 	.short	(.L_2045 - .L_2044)
.L_2044:
        /*0104*/ 	.word	0x00000008
.L_2045:


//--------------------- .nv.info._ZN13group_norm_v218gn_bwd_cuda_kernelI6__halfLi320ELi3ELi16ELi160ELi256ELb1ELb1ELi32ELi320ELi320ELi4ELb1ELi48ELb0ELb0ELNS_15WgradSyncMethodE3ENS_16CompileConditionILi1000EEEEEvPT_S6_S6_PKS5_S8_S8_S8_PKfflPfPj --------------------------
	.section	.nv.info._ZN13group_norm_v218gn_bwd_cuda_kernelI6__halfLi320ELi3ELi16ELi160ELi256ELb1ELb1ELi32ELi320ELi320ELi4ELb1ELi48ELb0ELb0ELNS_15WgradSyncMethodE3ENS_16CompileConditionILi1000EEEEEvPT_S6_S6_PKS5_S8_S8_S8_PKfflPfPj,"",@"SHT_CUDA_INFO"
	.sectionflags	@""
	.align	4


	//----- nvinfo : EIATTR_CUDA_API_VERSION
	.align		4
        /*0000*/ 	.byte	0x04, 0x37
        /*0002*/ 	.short	(.L_2047 - .L_2046)
.L_2046:
        /*0004*/ 	.word	0x00000082


	//----- nvinfo : EIATTR_KPARAM_INFO
	.align		4
.L_2047:
        /*0008*/ 	.byte	0x04, 0x17
        /*000a*/ 	.short	(.L_2049 - .L_2048)
.L_2048:
        /*000c*/ 	.word	0x00000000
        /*0010*/ 	.short	0x000b
        /*0012*/ 	.short	0x0058
        /*0014*/ 	.byte	0x00, 0xf5, 0x21, 0x00


	//----- nvinfo : EIATTR_KPARAM_INFO
	.align		4
.L_2049:
        /*0018*/ 	.byte	0x04, 0x17
        /*001a*/ 	.short	(.L_2051 - .L_2050)
.L_2050:
        /*001c*/ 	.word	0x00000000
        /*0020*/ 	.short	0x000a
        /*0022*/ 	.short	0x0050
        /*0024*/ 	.byte	0x00, 0xf5, 0x21, 0x00


	//----- nvinfo : EIATTR_KPARAM_INFO
	.align		4
.L_2051:
        /*0028*/ 	.byte	0x04, 0x17
        /*002a*/ 	.short	(.L_2053 - .L_2052)
.L_2052:
        /*002c*/ 	.word	0x00000000
        /*0030*/ 	.short	0x0009
        /*0032*/ 	.short	0x0048
        /*0034*/ 	.byte	0x00, 0xf0, 0x21, 0x00


	//----- nvinfo : EIATTR_KPARAM_INFO
	.align		4
.L_2053:
        /*0038*/ 	.byte	0x04, 0x17
        /*003a*/ 	.short	(.L_2055 - .L_2054)
.L_2054:
        /*003c*/ 	.word	0x00000000
        /*0040*/ 	.short	0x0008
        /*0042*/ 	.short	0x0040
        /*0044*/ 	.byte	0x00, 0xf0, 0x11, 0x00


	//----- nvinfo : EIATTR_KPARAM_INFO
	.align		4
.L_2055:
        /*0048*/ 	.byte	0x04, 0x17
        /*004a*/ 	.short	(.L_2057 - .L_2056)
.L_2056:
        /*004c*/ 	.word	0x00000000
        /*0050*/ 	.short	0x0007
        /*0052*/ 	.short	0x0038
        /*0054*/ 	.byte	0x00, 0xf5, 0x21, 0x00


	//----- nvinfo : EIATTR_KPARAM_INFO
	.align		4
.L_2057:
        /*0058*/ 	.byte	0x04, 0x17
        /*005a*/ 	.short	(.L_2059 - .L_2058)
.L_2058:
        /*005c*/ 	.word	0x00000000
        /*0060*/ 	.short	0x0006
        /*0062*/ 	.short	0x0030
        /*0064*/ 	.byte	0x00, 0xf5, 0x21, 0x00


	//----- nvinfo : EIATTR_KPARAM_INFO
	.align		4
.L_2059:
        /*0068*/ 	.byte	0x04, 0x17
        /*006a*/ 	.short	(.L_2061 - .L_2060)
.L_2060:
        /*006c*/ 	.word	0x00000000
        /*0070*/ 	.short	0x0005
        /*0072*/ 	.short	0x0028
        /*0074*/ 	.byte	0x00, 0xf5, 0x21, 0x00


	//----- nvinfo : EIATTR_KPARAM_INFO
	.align		4
.L_2061:
        /*0078*/ 	.byte	0x04, 0x17
        /*007a*/ 	.short	(.L_2063 - .L_2062)
.L_2062:
        /*007c*/ 	.word	0x00000000
        /*0080*/ 	.short	0x0004
        /*0082*/ 	.short	0x0020
        /*0084*/ 	.byte	0x00, 0xf5, 0x21, 0x00


	//----- nvinfo : EIATTR_KPARAM_INFO
	.align		4
.L_2063:
        /*0088*/ 	.byte	0x04, 0x17
        /*008a*/ 	.short	(.L_2065 - .L_2064)
.L_2064:
        /*008c*/ 	.word	0x00000000
        /*0090*/ 	.short	0x0003
        /*0092*/ 	.short	0x0018
        /*0094*/ 	.byte	0x00, 0xf5, 0x21, 0x00


	//----- nvinfo : EIATTR_KPARAM_INFO
	.align		4
.L_2065:
        /*0098*/ 	.byte	0x04, 0x17
        /*009a*/ 	.short	(.L_2067 - .L_2066)
.L_2066:
        /*009c*/ 	.word	0x00000000
        /*00a0*/ 	.short	0x0002
        /*00a2*/ 	.short	0x0010
        /*00a4*/ 	.byte	0x00, 0xf5, 0x21, 0x00


	//----- nvinfo : EIATTR_KPARAM_INFO
	.align		4
.L_2067:
        /*00a8*/ 	.byte	0x04, 0x17
        /*00aa*/ 	.short	(.L_2069 - .L_2068)
.L_2068:
        /*00ac*/ 	.word	0x00000000
        /*00b0*/ 	.short	0x0001
        /*00b2*/ 	.short	0x0008
        /*00b4*/ 	.byte	0x00, 0xf5, 0x21, 0x00


	//----- nvinfo : EIATTR_KPARAM_INFO
	.align		4
.L_2069:
        /*00b8*/ 	.byte	0x04, 0x17
        /*00ba*/ 	.short	(.L_2071 - .L_2070)
.L_2070:
        /*00bc*/ 	.word	0x00000000
        /*00c0*/ 	.short	0x0000
        /*00c2*/ 	.short	0x0000
        /*00c4*/ 	.byte	0x00, 0xf5, 0x21, 0x00


	//----- nvinfo : EIATTR_SPARSE_MMA_MASK
	.align		4
.L_2071:
        /*00c8*/ 	.byte	0x03, 0x50
        /*00ca*/ 	.short	0x0000


	//----- nvinfo : EIATTR_MAXREG_COUNT
	.align		4
        /*00cc*/ 	.byte	0x03, 0x1b
        /*00ce*/ 	.short	0x0040


	//----- nvinfo : EIATTR_MERCURY_ISA_VERSION
	.align		4
        /*00d0*/ 	.byte	0x03, 0x5f
        /*00d2*/ 	.short	0x0101


	//----- nvinfo : EIATTR_VRC_CTA_INIT_COUNT
	.align		4
        /*00d4*/ 	.byte	0x02, 0x4a
	.zero		1
	.zero		1


	//----- nvinfo : EIATTR_EXIT_INSTR_OFFSETS
	.align		4
        /*00d8*/ 	.byte	0x04, 0x1c
        /*00da*/ 	.short	(.L_2073 - .L_2072)


	//   ....[0]....
.L_2072:
        /*00dc*/ 	.word	0x00000010


	//----- nvinfo : EIATTR_MAX_THREADS
	.align		4
.L_2073:
        /*00e0*/ 	.byte	0x04, 0x05
        /*00e2*/ 	.short	(.L_2075 - .L_2074)
.L_2074:
        /*00e4*/ 	.word	0x00000140
        /*00e8*/ 	.word	0x00000001
        /*00ec*/ 	.word	0x00000001


	//----- nvinfo : EIATTR_CBANK_PARAM_SIZE
	.align		4
.L_2075:
        /*00f0*/ 	.byte	0x03, 0x19
        /*00f2*/ 	.short	0x0060


	//----- nvinfo : EIATTR_PARAM_CBANK
	.align		4
        /*00f4*/ 	.byte	0x04, 0x0a
        /*00f6*/ 	.short	(.L_2077 - .L_2076)
	.align		4
.L_2076:
        /*00f8*/ 	.word	index@(.nv.constant0._ZN13group_norm_v218gn_bwd_cuda_kernelI6__halfLi320ELi3ELi16ELi160ELi256ELb1ELb1ELi32ELi320ELi320ELi4ELb1ELi48ELb0ELb0ELNS_15WgradSyncMethodE3ENS_16CompileConditionILi1000EEEEEvPT_S6_S6_PKS5_S8_S8_S8_PKfflPfPj)
        /*00fc*/ 	.short	0x0380
        /*00fe*/ 	.short	0x0060


	//----- nvinfo : EIATTR_SW_WAR
	.align		4
.L_2077:
        /*0100*/ 	.byte	0x04, 0x36
        /*0102*/ 	.short	(.L_2079 - .L_2078)
.L_2078:
        /*0104*/ 	.word	0x00000008
.L_2079:


//--------------------- .nv.info._ZN13group_norm_v214gn_cuda_kernelI6__halfLi320ELi3ELi32ELi80ELi256ELb0ELi8ELi320ELi320ELi4ELb1ELi10ELb0ELb0ENS_16CompileConditionILi1000EEEEEvPT_PKS4_S7_S7_flPfS8_Pj --------------------------
	.section	.nv.info._ZN13group_norm_v214gn_cuda_kernelI6__halfLi320ELi3ELi32ELi80ELi256ELb0ELi8ELi320ELi320ELi4ELb1ELi10ELb0ELb0ENS_16CompileConditionILi1000EEEEEvPT_PKS4_S7_S7_flPfS8_Pj,"",@"SHT_CUDA_INFO"
	.sectionflags	@""
	.align	4


	//----- nvinfo : EIATTR_CUDA_API_VERSION
	.align		4
        /*0000*/ 	.byte	0x04, 0x37
        /*0002*/ 	.short	(.L_2081 - .L_2080)
.L_2080:
        /*0004*/ 	.word	0x00000082


	//----- nvinfo : EIATTR_KPARAM_INFO
	.align		4
.L_2081:
        /*0008*/ 	.byte	0x04, 0x17
        /*000a*/ 	.short	(.L_2083 - .L_2082)
.L_2082:
        /*000c*/ 	.word	0x00000000
        /*0010*/ 	.short	0x0008
        /*0012*/ 	.short	0x0040
        /*0014*/ 	.byte	0x00, 0xf5, 0x21, 0x00


	//----- nvinfo : EIATTR_KPARAM_INFO
	.align		4
.L_2083:
        /*0018*/ 	.byte	0x04, 0x17
        /*001a*/ 	.short	(.L_2085 - .L_2084)
.L_2084:
        /*001c*/ 	.word	0x00000000
        /*0020*/ 	.short	0x0007
        /*0022*/ 	.short	0x0038
        /*0024*/ 	.byte	0x00, 0xf5, 0x21, 0x00


	//----- nvinfo : EIATTR_KPARAM_INFO
	.align		4
.L_2085:
        /*0028*/ 	.byte	0x04, 0x17
        /*002a*/ 	.short	(.L_2087 - .L_2086)
.L_2086:
        /*002c*/ 	.word	0x00000000
        /*0030*/ 	.short	0x0006
        /*0032*/ 	.short	0x0030
        /*0034*/ 	.byte	0x00, 0xf5, 0x21, 0x00


	//----- nvinfo : EIATTR_KPARAM_INFO
	.align		4
.L_2087:
        /*0038*/ 	.byte	0x04, 0x17
        /*003a*/ 	.short	(.L_2089 - .L_2088)
.L_2088:
        /*003c*/ 	.word	0x00000000
        /*0040*/ 	.short	0x0005
        /*0042*/ 	.short	0x0028
        /*0044*/ 	.byte	0x00, 0xf0, 0x21, 0x00


	//----- nvinfo : EIATTR_KPARAM_INFO
	.align		4
.L_2089:
        /*0048*/ 	.byte	0x04, 0x17
        /*004a*/ 	.short	(.L_2091 - .L_2090)
.L_2090:
        /*004c*/ 	.word	0x00000000
        /*0050*/ 	.short	0x0004
        /*0052*/ 	.short	0x0020
        /*0054*/ 	.byte	0x00, 0xf0, 0x11, 0x00


	//----- nvinfo : EIATTR_KPARAM_INFO
	.align		4
.L_2091:
        /*0058*/ 	.byte	0x04, 0x17
        /*005a*/ 	.short	(.L_2093 - .L_2092)
.L_2092:
        /*005c*/ 	.word	0x00000000
        /*0060*/ 	.short	0x0003
        /*0062*/ 	.short	0x0018
        /*0064*/ 	.byte	0x00, 0xf5, 0x21, 0x00


	//----- nvinfo : EIATTR_KPARAM_INFO
	.align		4
.L_2093:
        /*0068*/ 	.byte	0x04, 0x17
        /*006a*/ 	.short	(.L_2095 - .L_2094)
.L_2094:
        /*006c*/ 	.word	0x00000000
        /*0070*/ 	.short	0x0002
        /*0072*/ 	.short	0x0010
        /*0074*/ 	.byte	0x00, 0xf5, 0x21, 0x00


	//----- nvinfo : EIATTR_KPARAM_INFO
	.align		4
.L_2095:
        /*0078*/ 	.byte	0x04, 0x17
        /*007a*/ 	.short	(.L_2097 - .L_2096)
.L_2096:
        /*007c*/ 	.word	0x00000000
        /*0080*/ 	.short	0x0001
        /*0082*/ 	.short	0x0008
        /*0084*/ 	.byte	0x00, 0xf5, 0x21, 0x00


	//----- nvinfo : EIATTR_KPARAM_INFO
	.align		4
.L_2097:
        /*0088*/ 	.byte	0x04, 0x17
        /*008a*/ 	.short	(.L_2099 - .L_2098)
.L_2098:
        /*008c*/ 	.word	0x00000000
        /*0090*/ 	.short	0x0000
        /*0092*/ 	.short	0x0000
        /*0094*/ 	.byte	0x00, 0xf5, 0x21, 0x00


	//----- nvinfo : EIATTR_SPARSE_MMA_MASK
	.align		4
.L_2099:
        /*0098*/ 	.byte	0x03, 0x50
        /*009a*/ 	.short	0x0000


	//----- nvinfo : EIATTR_MAXREG_COUNT
	.align		4
        /*009c*/ 	.byte	0x03, 0x1b
        /*009e*/ 	.short	0x0040


	//----- nvinfo : EIATTR_MERCURY_ISA_VERSION
	.align		4
        /*00a0*/ 	.byte	0x03, 0x5f
        /*00a2*/ 	.short	0x0101


	//----- nvinfo : EIATTR_VRC_CTA_INIT_COUNT
	.align		4
        /*00a4*/ 	.byte	0x02, 0x4a
	.zero		1
	.zero		1


	//----- nvinfo : EIATTR_EXIT_INSTR_OFFSETS
	.align		4
        /*00a8*/ 	.byte	0x04, 0x1c
        /*00aa*/ 	.short	(.L_2101 - .L_2100)


	//   ....[0]....
.L_2100:
        /*00ac*/ 	.word	0x00000010


	//----- nvinfo : EIATTR_MAX_THREADS
	.align		4
.L_2101:
        /*00b0*/ 	.byte	0x04, 0x05
        /*00b2*/ 	.short	(.L_2103 - .L_2102)
.L_2102:
        /*00b4*/ 	.word	0x00000140
        /*00b8*/ 	.word	0x00000001
        /*00bc*/ 	.word	0x00000001


	//----- nvinfo : EIATTR_CBANK_PARAM_SIZE
	.align		4
.L_2103:
        /*00c0*/ 	.byte	0x03, 0x19
        /*00c2*/ 	.short	0x0048


	//----- nvinfo : EIATTR_PARAM_CBANK
	.align		4
        /*00c4*/ 	.byte	0x04, 0x0a
        /*00c6*/ 	.short	(.L_2105 - .L_2104)
	.align		4
.L_2104:
        /*00c8*/ 	.word	index@(.nv.constant0._ZN13group_norm_v214gn_cuda_kernelI6__halfLi320ELi3ELi32ELi80ELi256ELb0ELi8ELi320ELi320ELi4ELb1ELi10ELb0ELb0ENS_16CompileConditionILi1000EEEEEvPT_PKS4_S7_S7_flPfS8_Pj)
        /*00cc*/ 	.short	0x0380
        /*00ce*/ 	.short	0x0048


	//----- nvinfo : EIATTR_SW_WAR
	.align		4
.L_2105:
        /*00d0*/ 	.byte	0x04, 0x36
        /*00d2*/ 	.short	(.L_2107 - .L_2106)
.L_2106:
        /*00d4*/ 	.word	0x00000008
.L_2107:


//--------------------- .nv.info._ZN13group_norm_v214gn_cuda_kernelI6__halfLi320ELi1ELi32ELi80ELi256ELb0ELi16ELi320ELi320ELi4ELb1ELi9ELb0ELb0ENS_16CompileConditionILi1000EEEEEvPT_PKS4_S7_S7_flPfS8_Pj --------------------------
	.section	.nv.info._ZN13group_norm_v214gn_cuda_kernelI6__halfLi320ELi1ELi32ELi80ELi256ELb0ELi16ELi320ELi320ELi4ELb1ELi9ELb0ELb0ENS_16CompileConditionILi1000EEEEEvPT_PKS4_S7_S7_flPfS8_Pj,"",@"SHT_CUDA_INFO"
	.sectionflags	@""
	.align	4


	//----- nvinfo : EIATTR_CUDA_API_VERSION
	.align		4
        /*0000*/ 	.byte	0x04, 0x37
        /*0002*/ 	.short	(.L_2109 - .L_2108)
.L_2108:
        /*0004*/ 	.word	0x00000082


	//----- nvinfo : EIATTR_KPARAM_INFO
	.align		4
.L_2109:
        /*0008*/ 	.byte	0x04, 0x17
        /*000a*/ 	.short	(.L_2111 - .L_2110)
.L_2110:
        /*000c*/ 	.word	0x00000000
        /*0010*/ 	.short	0x0008
        /*0012*/ 	.short	0x0040
        /*0014*/ 	.byte	0x00, 0xf5, 0x21, 0x00


	//----- nvinfo : EIATTR_KPARAM_INFO
	.align		4
.L_2111:
        /*0018*/ 	.byte	0x04, 0x17
        /*001a*/ 	.short	(.L_2113 - .L_2112)
.L_2112:
        /*001c*/ 	.word	0x00000000
        /*0020*/ 	.short	0x0007
        /*0022*/ 	.short	0x0038
        /*0024*/ 	.byte	0x00, 0xf5, 0x21, 0x00


	//----- nvinfo : EIATTR_KPARAM_INFO
	.align		4
.L_2113:
        /*0028*/ 	.byte	0x04, 0x17
        /*002a*/ 	.short	(.L_2115 - .L_2114)
.L_2114:
        /*002c*/ 	.word	0x00000000
        /*0030*/ 	.short	0x0006
        /*0032*/ 	.short	0x0030
        /*0034*/ 	.byte	0x00, 0xf5, 0x21, 0x00


	//----- nvinfo : EIATTR_KPARAM_INFO
	.align		4
.L_2115:
        /*0038*/ 	.byte	0x04, 0x17
        /*003a*/ 	.short	(.L_2117 - .L_2116)
.L_2116:
        /*003c*/ 	.word	0x00000000
        /*0040*/ 	.short	0x0005
        /*0042*/ 	.short	0x0028
        /*0044*/ 	.byte	0x00, 0xf0, 0x21, 0x00


	//----- nvinfo : EIATTR_KPARAM_INFO
	.align		4
.L_2117:
        /*0048*/ 	.byte	0x04, 0x17
        /*004a*/ 	.short	(.L_2119 - .L_2118)
.L_2118:
        /*004c*/ 	.word	0x00000000
        /*0050*/ 	.short	0x0004
        /*0052*/ 	.short	0x0020
        /*0054*/ 	.byte	0x00, 0xf0, 0x11, 0x00


	//----- nvinfo : EIATTR_KPARAM_INFO
	.align		4
.L_2119:
        /*0058*/ 	.byte	0x04, 0x17
        /*005a*/ 	.short	(.L_2121 - .L_2120)
.L_2120:
        /*005c*/ 	.word	0x00000000
        /*0060*/ 	.short	0x0003
        /*0062*/ 	.short	0x0018
        /*0064*/ 	.byte	0x00, 0xf5, 0x21, 0x00


	//----- nvinfo : EIATTR_KPARAM_INFO
	.align		4
.L_2121:
        /*0068*/ 	.byte	0x04, 0x17
        /*006a*/ 	.short	(.L_2123 - .L_2122)
.L_2122:
        /*006c*/ 	.word	0x00000000
        /*0070*/ 	.short	0x0002
        /*0072*/ 	.short	0x0010
        /*0074*/ 	.byte	0x00, 0xf5, 0x21, 0x00


	//----- nvinfo : EIATTR_KPARAM_INFO
	.align		4
.L_2123:
        /*0078*/ 	.byte	0x04, 0x17
        /*007a*/ 	.short	(.L_2125 - .L_2124)
.L_2124:
        /*007c*/ 	.word	0x00000000
        /*0080*/ 	.short	0x0001
        /*0082*/ 	.short	0x0008
        /*0084*/ 	.byte	0x00, 0xf5, 0x21, 0x00


	//----- nvinfo : EIATTR_KPARAM_INFO
	.align		4
.L_2125:
        /*0088*/ 	.byte	0x04, 0x17
        /*008a*/ 	.short	(.L_2127 - .L_2126)
.L_2126:
        /*008c*/ 	.word	0x00000000
        /*0090*/ 	.short	0x0000
        /*0092*/ 	.short	0x0000
        /*0094*/ 	.byte	0x00, 0xf5, 0x21, 0x00


	//----- nvinfo : EIATTR_SPARSE_MMA_MASK
	.align		4
.L_2127:
        /*0098*/ 	.byte	0x03, 0x50
        /*009a*/ 	.short	0x0000


	//----- nvinfo : EIATTR_MAXREG_COUNT
	.align		4
        /*009c*/ 	.byte	0x03, 0x1b
        /*009e*/ 	.short	0x00a8


	//----- nvinfo : EIATTR_MERCURY_ISA_VERSION
	.align		4
        /*00a0*/ 	.byte	0x03, 0x5f
        /*00a2*/ 	.short	0x0101


	//----- nvinfo : EIATTR_VRC_CTA_INIT_COUNT
	.align		4
        /*00a4*/ 	.byte	0x02, 0x4a
	.zero		1
	.zero		1


	//----- nvinfo : EIATTR_EXIT_INSTR_OFFSETS
	.align		4
        /*00a8*/ 	.byte	0x04, 0x1c
        /*00aa*/ 	.short	(.L_2129 - .L_2128)


	//   ....[0]....
.L_2128:
        /*00ac*/ 	.word	0x00000010


	//----- nvinfo : EIATTR_MAX_THREADS
	.align		4
.L_2129:
        /*00b0*/ 	.byte	0x04, 0x05
        /*00b2*/ 	.short	(.L_2131 - .L_2130)
.L_2130:
        /*00b4*/ 	.word	0x00000140
        /*00b8*/ 	.word	0x00000001
        /*00bc*/ 	.word	0x00000001


	//----- nvinfo : EIATTR_CBANK_PARAM_SIZE
	.align		4
.L_2131:
        /*00c0*/ 	.byte	0x03, 0x19
        /*00c2*/ 	.short	0x0048


	//----- nvinfo : EIATTR_PARAM_CBANK
	.align		4
        /*00c4*/ 	.byte	0x04, 0x0a
        /*00c6*/ 	.short	(.L_2133 - .L_2132)
	.align		4
.L_2132:
        /*00c8*/ 	.word	index@(.nv.constant0._ZN13group_norm_v214gn_cuda_kernelI6__halfLi320ELi1ELi32ELi80ELi256ELb0ELi16ELi320ELi320ELi4ELb1ELi9ELb0ELb0ENS_16CompileConditionILi1000EEEEEvPT_PKS4_S7_S7_flPfS8_Pj)
        /*00cc*/ 	.short	0x0380
        /*00ce*/ 	.short	0x0048


	//----- nvinfo : EIATTR_SW_WAR
	.align		4
.L_2133:
        /*00d0*/ 	.byte	0x04, 0x36
        /*00d2*/ 	.short	(.L_2135 - .L_2134)
.L_2134:
        /*00d4*/ 	.word	0x00000008
.L_2135:


//--------------------- .nv.info._ZN13group_norm_v214gn_cuda_kernelI6__halfLi320ELi3ELi32ELi80ELi256ELb0ELi16ELi320ELi320ELi4ELb1ELi21ELb0ELb0ENS_16CompileConditionILi1000EEEEEvPT_PKS4_S7_S7_flPfS8_Pj --------------------------
	.section	.nv.info._ZN13group_norm_v214gn_cuda_kernelI6__halfLi320ELi3ELi32ELi80ELi256ELb0ELi16ELi320ELi320ELi4ELb1ELi21ELb0ELb0ENS_16CompileConditionILi1000EEEEEvPT_PKS4_S7_S7_flPfS8_Pj,"",@"SHT_CUDA_INFO"
	.sectionflags	@""
	.align	4


	//----- nvinfo : EIATTR_CUDA_API_VERSION
	.align		4
        /*0000*/ 	.byte	0x04, 0x37
        /*0002*/ 	.short	(.L_2137 - .L_2136)
.L_2136:
        /*0004*/ 	.word	0x00000082


	//----- nvinfo : EIATTR_KPARAM_INFO
	.align		4
.L_2137:
        /*0008*/ 	.byte	0x04, 0x17
        /*000a*/ 	.short	(.L_2139 - .L_2138)
.L_2138:
        /*000c*/ 	.word	0x00000000
        /*0010*/ 	.short	0x0008
        /*0012*/ 	.short	0x0040
        /*0014*/ 	.byte	0x00, 0xf5, 0x21, 0x00


	//----- nvinfo : EIATTR_KPARAM_INFO
	.align		4
.L_2139:
        /*0018*/ 	.byte	0x04, 0x17
        /*001a*/ 	.short	(.L_2141 - .L_2140)
.L_2140:
        /*001c*/ 	.word	0x00000000
        /*0020*/ 	.short	0x0007
        /*0022*/ 	.short	0x0038
        /*0024*/ 	.byte	0x00, 0xf5, 0x21, 0x00


	//----- nvinfo : EIATTR_KPARAM_INFO
	.align		4
.L_2141:
        /*0028*/ 	.byte	0x04, 0x17
        /*002a*/ 	.short	(.L_2143 - .L_2142)
.L_2142:
        /*002c*/ 	.word	0x00000000
        /*0030*/ 	.short	0x0006
        /*0032*/ 	.short	0x0030
        /*0034*/ 	.byte	0x00, 0xf5, 0x21, 0x00


	//----- nvinfo : EIATTR_KPARAM_INFO
	.align		4
.L_2143:
        /*0038*/ 	.byte	0x04, 0x17
        /*003a*/ 	.short	(.L_2145 - .L_2144)
.L_2144:
        /*003c*/ 	.word	0x00000000
        /*0040*/ 	.short	0x0005
        /*0042*/ 	.short	0x0028
        /*0044*/ 	.byte	0x00, 0xf0, 0x21, 0x00


	//----- nvinfo : EIATTR_KPARAM_INFO
	.align		4
.L_2145:
        /*0048*/ 	.byte	0x04, 0x17
        /*004a*/ 	.short	(.L_2147 - .L_2146)
.L_2146:
        /*004c*/ 	.word	0x00000000
        /*0050*/ 	.short	0x0004
        /*0052*/ 	.short	0x0020
        /*0054*/ 	.byte	0x00, 0xf0, 0x11, 0x00


	//----- nvinfo : EIATTR_KPARAM_INFO
	.align		4
.L_2147:
        /*0058*/ 	.byte	0x04, 0x17
        /*005a*/ 	.short	(.L_2149 - .L_2148)
.L_2148:
        /*005c*/ 	.word	0x00000000
        /*0060*/ 	.short	0x0003
        /*0062*/ 	.short	0x0018
        /*0064*/ 	.byte	0x00, 0xf5, 0x21, 0x00


	//----- nvinfo : EIATTR_KPARAM_INFO
	.align		4
.L_2149:
        /*0068*/ 	.byte	0x04, 0x17
        /*006a*/ 	.short	(.L_2151 - .L_2150)
.L_2150:
        /*006c*/ 	.word	0x00000000
        /*0070*/ 	.short	0x0002
        /*0072*/ 	.short	0x0010
        /*0074*/ 	.byte	0x00, 0xf5, 0x21, 0x00


	//----- nvinfo : EIATTR_KPARAM_INFO
	.align		4
.L_2151:
        /*0078*/ 	.byte	0x04, 0x17
        /*007a*/ 	.short	(.L_2153 - .L_2152)
.L_2152:
        /*007c*/ 	.word	0x00000000
        /*0080*/ 	.short	0x0001
        /*0082*/ 	.short	0x0008
        /*0084*/ 	.byte	0x00, 0xf5, 0x21, 0x00


	//----- nvinfo : EIATTR_KPARAM_INFO
	.align		4
.L_2153:
        /*0088*/ 	.byte	0x04, 0x17
        /*008a*/ 	.short	(.L_2155 - .L_2154)
.L_2154:
        /*008c*/ 	.word	0x00000000
        /*0090*/ 	.short	0x0000
        /*0092*/ 	.short	0x0000
        /*0094*/ 	.byte	0x00, 0xf5, 0x21, 0x00


	//----- nvinfo : EIATTR_SPARSE_MMA_MASK
	.align		4
.L_2155:
        /*0098*/ 	.byte	0x03, 0x50
        /*009a*/ 	.short	0x0000


	//----- nvinfo : EIATTR_MAXREG_COUNT
	.align		4
        /*009c*/ 	.byte	0x03, 0x1b
        /*009e*/ 	.short	0x0040


	//----- nvinfo : EIATTR_MERCURY_ISA_VERSION
	.align		4
        /*00a0*/ 	.byte	0x03, 0x5f
        /*00a2*/ 	.short	0x0101


	//----- nvinfo : EIATTR_VRC_CTA_INIT_COUNT
	.align		4
        /*00a4*/ 	.byte	0x02, 0x4a
	.zero		1
	.zero		1


	//----- nvinfo : EIATTR_EXIT_INSTR_OFFSETS
	.align		4
        /*00a8*/ 	.byte	0x04, 0x1c
        /*00aa*/ 	.short	(.L_2157 - .L_2156)


	//   ....[0]....
.L_2156:
        /*00ac*/ 	.word	0x00000010


	//----- nvinfo : EIATTR_MAX_THREADS
	.align		4
.L_2157:
        /*00b0*/ 	.byte	0x04, 0x05
        /*00b2*/ 	.short	(.L_2159 - .L_2158)
.L_2158:
        /*00b4*/ 	.word	0x00000140
        /*00b8*/ 	.word	0x00000001
        /*00bc*/ 	.word	0x00000001


	//----- nvinfo : EIATTR_CBANK_PARAM_SIZE
	.align		4
.L_2159:
        /*00c0*/ 	.byte	0x03, 0x19
        /*00c2*/ 	.short	0x0048


	//----- nvinfo : EIATTR_PARAM_CBANK
	.align		4
        /*00c4*/ 	.byte	0x04, 0x0a
        /*00c6*/ 	.short	(.L_2161 - .L_2160)
	.align		4
.L_2160:
        /*00c8*/ 	.word	index@(.nv.constant0._ZN13group_norm_v214gn_cuda_kernelI6__halfLi320ELi3ELi32ELi80ELi256ELb0ELi16ELi320ELi320ELi4ELb1ELi21ELb0ELb0ENS_16CompileConditionILi1000EEEEEvPT_PKS4_S7_S7_flPfS8_Pj)
        /*00cc*/ 	.short	0x0380
        /*00ce*/ 	.short	0x0048


	//----- nvinfo : EIATTR_SW_WAR
	.align		4
.L_2161:
        /*00d0*/ 	.byte	0x04, 0x36
        /*00d2*/ 	.short	(.L_2163 - .L_2162)
.L_2162:
        /*00d4*/ 	.word	0x00000008
.L_2163:


//--------------------- .nv.info._ZN13group_norm_v214gn_cuda_kernelI6__halfLi320ELi1ELi32ELi80ELi256ELb0ELi32ELi320ELi320ELi4ELb1ELi18ELb0ELb0ENS_16CompileConditionILi1000EEEEEvPT_PKS4_S7_S7_flPfS8_Pj --------------------------
	.section	.nv.info._ZN13group_norm_v214gn_cuda_kernelI6__halfLi320ELi1ELi32ELi80ELi256ELb0ELi32ELi320ELi320ELi4ELb1ELi18ELb0ELb0ENS_16CompileConditionILi1000EEEEEvPT_PKS4_S7_S7_flPfS8_Pj,"",@"SHT_CUDA_INFO"
	.sectionflags	@""
	.align	4


	//----- nvinfo : EIATTR_CUDA_API_VERSION
	.align		4
        /*0000*/ 	.byte	0x04, 0x37
        /*0002*/ 	.short	(.L_2165 - .L_2164)
.L_2164:
        /*0004*/ 	.word	0x00000082


	//----- nvinfo : EIATTR_KPARAM_INFO
	.align		4
.L_2165:
        /*0008*/ 	.byte	0x04, 0x17
        /*000a*/ 	.short	(.L_2167 - .L_2166)
.L_2166:
        /*000c*/ 	.word	0x00000000
        /*0010*/ 	.short	0x0008
        /*0012*/ 	.short	0x0040
        /*0014*/ 	.byte	0x00, 0xf5, 0x21, 0x00


	//----- nvinfo : EIATTR_KPARAM_INFO
	.align		4
.L_2167:
        /*0018*/ 	.byte	0x04, 0x17
        /*001a*/ 	.short	(.L_2169 - .L_2168)
.L_2168:
        /*001c*/ 	.word	0x00000000
        /*0020*/ 	.short	0x0007
        /*0022*/ 	.short	0x0038
        /*0024*/ 	.byte	0x00, 0xf5, 0x21, 0x00


	//----- nvinfo : EIATTR_KPARAM_INFO
	.align		4
.L_2169:
        /*0028*/ 	.byte	0x04, 0x17
        /*002a*/ 	.short	(.L_2171 - .L_2170)
.L_2170:
        /*002c*/ 	.word	0x00000000
        /*0030*/ 	.short	0x0006
        /*0032*/ 	.short	0x0030
        /*0034*/ 	.byte	0x00, 0xf5, 0x21, 0x00


	//----- nvinfo : EIATTR_KPARAM_INFO
	.align		4
.L_2171:
        /*0038*/ 	.byte	0x04, 0x17
        /*003a*/ 	.short	(.L_2173 - .L_2172)
.L_2172:
        /*003c*/ 	.word	0x00000000
        /*0040*/ 	.short	0x0005
        /*0042*/ 	.short	0x0028
        /*0044*/ 	.byte	0x00, 0xf0, 0x21, 0x00


	//----- nvinfo : EIATTR_KPARAM_INFO
	.align		4
.L_2173:
        /*0048*/ 	.byte	0x04, 0x17
        /*004a*/ 	.short	(.L_2175 - .L_2174)
.L_2174:
        /*004c*/ 	.word	0x00000000
        /*0050*/ 	.short	0x0004
        /*0052*/ 	.short	0x0020
        /*0054*/ 	.byte	0x00, 0xf0, 0x11, 0x00


	//----- nvinfo : EIATTR_KPARAM_INFO
	.align		4
.L_2175:
        /*0058*/ 	.byte	0x04, 0x17
        /*005a*/ 	.short	(.L_2177 - .L_2176)
.L_2176:
        /*005c*/ 	.word	0x00000000
        /*0060*/ 	.short	0x0003
        /*0062*/ 	.short	0x0018
        /*0064*/ 	.byte	0x00, 0xf5, 0x21, 0x00


	//----- nvinfo : EIATTR_KPARAM_INFO
	.align		4
.L_2177:
        /*0068*/ 	.byte	0x04, 0x17
        /*006a*/ 	.short	(.L_2179 - .L_2178)
.L_2178:
        /*006c*/ 	.word	0x00000000
        /*0070*/ 	.short	0x0002
        /*0072*/ 	.short	0x0010
        /*0074*/ 	.byte	0x00, 0xf5, 0x21, 0x00


	//----- nvinfo : EIATTR_KPARAM_INFO
	.align		4
.L_2179:
        /*0078*/ 	.byte	0x04, 0x17
        /*007a*/ 	.short	(.L_2181 - .L_2180)
.L_2180:
        /*007c*/ 	.word	0x00000000
        /*0080*/ 	.short	0x0001
        /*0082*/ 	.short	0x0008
        /*0084*/ 	.byte	0x00, 0xf5, 0x21, 0x00


	//----- nvinfo : EIATTR_KPARAM_INFO
	.align		4
.L_2181:
        /*0088*/ 	.byte	0x04, 0x17
        /*008a*/ 	.short	(.L_2183 - .L_2182)
.L_2182:
        /*008c*/ 	.word	0x00000000
        /*0090*/ 	.short	0x0000
        /*0092*/ 	.short	0x0000
        /*0094*/ 	.byte	0x00, 0xf5, 0x21, 0x00


	//----- nvinfo : EIATTR_SPARSE_MMA_MASK
	.align		4
.L_2183:
        /*0098*/ 	.byte	0x03, 0x50
        /*009a*/ 	.short	0x0000


	//----- nvinfo : EIATTR_MAXREG_COUNT
	.align		4
        /*009c*/ 	.byte	0x03, 0x1b
        /*009e*/ 	.short	0x00a8


	//----- nvinfo : EIATTR_MERCURY_ISA_VERSION
	.align		4
        /*00a0*/ 	.byte	0x03, 0x5f
        /*00a2*/ 	.short	0x0101


	//----- nvinfo : EIATTR_VRC_CTA_INIT_COUNT
	.align		4
        /*00a4*/ 	.byte	0x02, 0x4a
	.zero		1
	.zero		1


	//----- nvinfo : EIATTR_EXIT_INSTR_OFFSETS
	.align		4
        /*00a8*/ 	.byte	0x04, 0x1c
        /*00aa*/ 	.short	(.L_2185 - .L_2184)


	//   ....[0]....
.L_2184:
        /*00ac*/ 	.word	0x00000010


	//----- nvinfo : EIATTR_MAX_THREADS
	.align		4
.L_2185:
        /*00b0*/ 	.byte	0x04, 0x05
        /*00b2*/ 	.short	(.L_2187 - .L_2186)
.L_2186:
        /*00b4*/ 	.word	0x00000140
        /*00b8*/ 	.word	0x00000001
        /*00bc*/ 	.word	0x00000001


	//----- nvinfo : EIATTR_CBANK_PARAM_SIZE
	.align		4
.L_2187:
        /*00c0*/ 	.byte	0x03, 0x19
        /*00c2*/ 	.short	0x0048


	//----- nvinfo : EIATTR_PARAM_CBANK
	.align		4
        /*00c4*/ 	.byte	0x04, 0x0a
        /*00c6*/ 	.short	(.L_2189 - .L_2188)
	.align		4
.L_2188:
        /*00c8*/ 	.word	index@(.nv.constant0._ZN13group_norm_v214gn_cuda_kernelI6__halfLi320ELi1ELi32ELi80ELi256ELb0ELi32ELi320ELi320ELi4ELb1ELi18ELb0ELb0ENS_16CompileConditionILi1000EEEEEvPT_PKS4_S7_S7_flPfS8_Pj)
        /*00cc*/ 	.short	0x0380
        /*00ce*/ 	.short	0x0048


	//----- nvinfo : EIATTR_SW_WAR
	.align		4
.L_2189:
        /*00d0*/ 	.byte	0x04, 0x36
        /*00d2*/ 	.short	(.L_2191 - .L_2190)
.L_2190:
        /*00d4*/ 	.word	0x00000008
.L_2191:


//--------------------- .nv.info._ZN13group_norm_v214gn_cuda_kernelI6__halfLi320ELi3ELi32ELi80ELi256ELb0ELi32ELi320ELi320ELi4ELb1ELi43ELb0ELb0ENS_16CompileConditionILi1000EEEEEvPT_PKS4_S7_S7_flPfS8_Pj --------------------------
	.section	.nv.info._ZN13group_norm_v214gn_cuda_kernelI6__halfLi320ELi3ELi32ELi80ELi256ELb0ELi32ELi320ELi320ELi4ELb1ELi43ELb0ELb0ENS_16CompileConditionILi1000EEEEEvPT_PKS4_S7_S7_flPfS8_Pj,"",@"SHT_CUDA_INFO"
	.sectionflags	@""
	.align	4


	//----- nvinfo : EIATTR_CUDA_API_VERSION
	.align		4
        /*0000*/ 	.byte	0x04, 0x37
        /*0002*/ 	.short	(.L_2193 - .L_2192)
.L_2192:
        /*0004*/ 	.word	0x00000082


	//----- nvinfo : EIATTR_KPARAM_INFO
	.align		4
.L_2193:
        /*0008*/ 	.byte	0x04, 0x17
        /*000a*/ 	.short	(.L_2195 - .L_2194)
.L_2194:
        /*000c*/ 	.word	0x00000000
        /*0010*/ 	.short	0x0008
        /*0012*/ 	.short	0x0040
        /*0014*/ 	.byte	0x00, 0xf5, 0x21, 0x00


	//----- nvinfo : EIATTR_KPARAM_INFO
	.align		4
.L_2195:
        /*0018*/ 	.byte	0x04, 0x17
        /*001a*/ 	.short	(.L_2197 - .L_2196)
.L_2196:
        /*001c*/ 	.word	0x00000000
        /*0020*/ 	.short	0x0007
        /*0022*/ 	.short	0x0038
        /*0024*/ 	.byte	0x00, 0xf5, 0x21, 0x00


	//----- nvinfo : EIATTR_KPARAM_INFO
	.align		4
.L_2197:
        /*0028*/ 	.byte	0x04, 0x17
        /*002a*/ 	.short	(.L_2199 - .L_2198)
.L_2198:
        /*002c*/ 	.word	0x00000000
        /*0030*/ 	.short	0x0006
        /*0032*/ 	.short	0x0030
        /*0034*/ 	.byte	0x00, 0xf5, 0x21, 0x00


	//----- nvinfo : EIATTR_KPARAM_INFO
	.align		4
.L_2199:
        /*0038*/ 	.byte	0x04, 0x17
        /*003a*/ 	.short	(.L_2201 - .L_2200)
.L_2200:
        /*003c*/ 	.word	0x00000000
        /*0040*/ 	.short	0x0005
        /*0042*/ 	.short	0x0028
        /*0044*/ 	.byte	0x00, 0xf0, 0x21, 0x00


	//----- nvinfo : EIATTR_KPARAM_INFO
	.align		4
.L_2201:
        /*0048*/ 	.byte	0x04, 0x17
        /*004a*/ 	.short	(.L_2203 - .L_2202)
.L_2202:
        /*004c*/ 	.word	0x00000000
        /*0050*/ 	.short	0x0004
        /*0052*/ 	.short	0x0020
        /*0054*/ 	.byte	0x00, 0xf0, 0x11, 0x00


	//----- nvinfo : EIATTR_KPARAM_INFO
	.align		4
.L_2203:
        /*0058*/ 	.byte	0x04, 0x17
        /*005a*/ 	.short	(.L_2205 - .L_2204)
.L_2204:
        /*005c*/ 	.word	0x00000000
        /*0060*/ 	.short	0x0003
        /*0062*/ 	.short	0x0018
        /*0064*/ 	.byte	0x00, 0xf5, 0x21, 0x00


	//----- nvinfo : EIATTR_KPARAM_INFO
	.align		4
.L_2205:
        /*0068*/ 	.byte	0x04, 0x17
        /*006a*/ 	.short	(.L_2207 - .L_2206)
.L_2206:
        /*006c*/ 	.word	0x00000000
        /*0070*/ 	.short	0x0002
        /*0072*/ 	.short	0x0010
        /*0074*/ 	.byte	0x00, 0xf5, 0x21, 0x00


	//----- nvinfo : EIATTR_KPARAM_INFO
	.align		4
.L_2207:
        /*0078*/ 	.byte	0x04, 0x17
        /*007a*/ 	.short	(.L_2209 - .L_2208)
.L_2208:
        /*007c*/ 	.word	0x00000000
        /*0080*/ 	.short	0x0001
        /*0082*/ 	.short	0x0008
        /*0084*/ 	.byte	0x00, 0xf5, 0x21, 0x00


	//----- nvinfo : EIATTR_KPARAM_INFO
	.align		4
.L_2209:
        /*0088*/ 	.byte	0x04, 0x17
        /*008a*/ 	.short	(.L_2211 - .L_2210)
.L_2210:
        /*008c*/ 	.word	0x00000000
        /*0090*/ 	.short	0x0000
        /*0092*/ 	.short	0x0000
        /*0094*/ 	.byte	0x00, 0xf5, 0x21, 0x00


	//----- nvinfo : EIATTR_SPARSE_MMA_MASK
	.align		4
.L_2211:
        /*0098*/ 	.byte	0x03, 0x50
        /*009a*/ 	.short	0x0000


	//----- nvinfo : EIATTR_MAXREG_COUNT
	.align		4
        /*009c*/ 	.byte	0x03, 0x1b
        /*009e*/ 	.short	0x0040


	//----- nvinfo : EIATTR_MERCURY_ISA_VERSION
	.align		4
        /*00a0*/ 	.byte	0x03, 0x5f
        /*00a2*/ 	.short	0x0101


	//----- nvinfo : EIATTR_VRC_CTA_INIT_COUNT
	.align		4
        /*00a4*/ 	.byte	0x02, 0x4a
	.zero		1
	.zero		1


	//----- nvinfo : EIATTR_EXIT_INSTR_OFFSETS
	.align		4
        /*00a8*/ 	.byte	0x04, 0x1c
        /*00aa*/ 	.short	(.L_2213 - .L_2212)


	//   ....[0]....
.L_2212:
        /*00ac*/ 	.word	0x00000010


	//----- nvinfo : EIATTR_MAX_THREADS
	.align		4
.L_2213:
        /*00b0*/ 	.byte	0x04, 0x05
        /*00b2*/ 	.short	(.L_2215 - .L_2214)
.L_2214:
        /*00b4*/ 	.word	0x00000140
        /*00b8*/ 	.word	0x00000001
        /*00bc*/ 	.word	0x00000001


	//----- nvinfo : EIATTR_CBANK_PARAM_SIZE
	.align		4
.L_2215:
        /*00c0*/ 	.byte	0x03, 0x19
        /*00c2*/ 	.short	0x0048


	//----- nvinfo : EIATTR_PARAM_CBANK
	.align		4
        /*00c4*/ 	.byte	0x04, 0x0a
        /*00c6*/ 	.short	(.L_2217 - .L_2216)
	.align		4
.L_2216:
        /*00c8*/ 	.word	index@(.nv.constant0._ZN13group_norm_v214gn_cuda_kernelI6__halfLi320ELi3ELi32ELi80ELi256ELb0ELi32ELi320ELi320ELi4ELb1ELi43ELb0ELb0ENS_16CompileConditionILi1000EEEEEvPT_PKS4_S7_S7_flPfS8_Pj)
        /*00cc*/ 	.short	0x0380
        /*00ce*/ 	.short	0x0048


	//----- nvinfo : EIATTR_SW_WAR
	.align		4
.L_2217:
        /*00d0*/ 	.byte	0x04, 0x36
        /*00d2*/ 	.short	(.L_2219 - .L_2218)
.L_2218:
        /*00d4*/ 	.word	0x00000008
.L_2219:


//--------------------- .nv.info._ZN13group_norm_v214gn_cuda_kernelI6__halfLi320ELi1ELi32ELi80ELi256ELb0ELi64ELi320ELi320ELi4ELb1ELi37ELb0ELb0ENS_16CompileConditionILi1000EEEEEvPT_PKS4_S7_S7_flPfS8_Pj --------------------------
	.section	.nv.info._ZN13group_norm_v214gn_cuda_kernelI6__halfLi320ELi1ELi32ELi80ELi256ELb0ELi64ELi320ELi320ELi4ELb1ELi37ELb0ELb0ENS_16CompileConditionILi1000EEEEEvPT_PKS4_S7_S7_flPfS8_Pj,"",@"SHT_CUDA_INFO"
	.sectionflags	@""
	.align	4


	//----- nvinfo : EIATTR_CUDA_API_VERSION
	.align		4
        /*0000*/ 	.byte	0x04, 0x37
        /*0002*/ 	.short	(.L_2221 - .L_2220)
.L_2220:
        /*0004*/ 	.word	0x00000082


	//----- nvinfo : EIATTR_KPARAM_INFO
	.align		4
.L_2221:
        /*0008*/ 	.byte	0x04, 0x17
        /*000a*/ 	.short	(.L_2223 - .L_2222)
.L_2222:
        /*000c*/ 	.word	0x00000000
        /*0010*/ 	.short	0x0008
        /*0012*/ 	.short	0x0040
        /*0014*/ 	.byte	0x00, 0xf5, 0x21, 0x00


	//----- nvinfo : EIATTR_KPARAM_INFO
	.align		4
.L_2223:
        /*0018*/ 	.byte	0x04, 0x17
        /*001a*/ 	.short	(.L_2225 - .L_2224)
.L_2224:
        /*001c*/ 	.word	0x00000000
        /*0020*/ 	.short	0x0007
        /*0022*/ 	.short	0x0038
        /*0024*/ 	.byte	0x00, 0xf5, 0x21, 0x00


	//----- nvinfo : EIATTR_KPARAM_INFO
	.align		4
.L_2225:
        /*0028*/ 	.byte	0x04, 0x17
        /*002a*/ 	.short	(.L_2227 - .L_2226)
.L_2226:
        /*002c*/ 	.word	0x00000000
        /*0030*/ 	.short	0x0006
        /*0032*/ 	.short	0x0030
        /*0034*/ 	.byte	0x00, 0xf5, 0x21, 0x00


	//----- nvinfo : EIATTR_KPARAM_INFO
	.align		4
.L_2227:
        /*0038*/ 	.byte	0x04, 0x17
        /*003a*/ 	.short	(.L_2229 - .L_2228)
.L_2228:
        /*003c*/ 	.word	0x00000000
        /*0040*/ 	.short	0x0005
        /*0042*/ 	.short	0x0028
        /*0044*/ 	.byte	0x00, 0xf0, 0x21, 0x00


	//----- nvinfo : EIATTR_KPARAM_INFO
	.align		4
.L_2229:
        /*0048*/ 	.byte	0x04, 0x17
        /*004a*/ 	.short	(.L_2231 - .L_2230)
.L_2230:
        /*004c*/ 	.word	0x00000000
        /*0050*/ 	.short	0x0004
        /*0052*/ 	.short	0x0020
        /*0054*/ 	.byte	0x00, 0xf0, 0x11, 0x00


	//----- nvinfo : EIATTR_KPARAM_INFO
	.align		4
.L_2231:
        /*0058*/ 	.byte	0x04, 0x17
        /*005a*/ 	.short	(.L_2233 - .L_2232)
.L_2232:
        /*005c*/ 	.word	0x00000000
        /*0060*/ 	.short	0x0003
        /*0062*/ 	.short	0x0018
        /*0064*/ 	.byte	0x00, 0xf5, 0x21, 0x00


	//----- nvinfo : EIATTR_KPARAM_INFO
	.align		4
.L_2233:
        /*0068*/ 	.byte	0x04, 0x17
        /*006a*/ 	.short	(.L_2235 - .L_2234)
.L_2234:
        /*006c*/ 	.word	0x00000000
        /*0070*/ 	.short	0x0002
        /*0072*/ 	.short	0x0010
        /*0074*/ 	.byte	0x00, 0xf5, 0x21, 0x00


	//----- nvinfo : EIATTR_KPARAM_INFO
	.align		4
.L_2235:
        /*0078*/ 	.byte	0x04, 0x17
        /*007a*/ 	.short	(.L_2237 - .L_2236)
.L_2236:
        /*007c*/ 	.word	0x00000000
        /*0080*/ 	.short	0x0001
        /*0082*/ 	.short	0x0008
        /*0084*/ 	.byte	0x00, 0xf5, 0x21, 0x00


	//----- nvinfo : EIATTR_KPARAM_INFO
	.align		4
.L_2237:
        /*0088*/ 	.byte	0x04, 0x17
        /*008a*/ 	.short	(.L_2239 - .L_2238)
.L_2238:
        /*008c*/ 	.word	0x00000000
        /*0090*/ 	.short	0x0000
        /*0092*/ 	.short	0x0000
        /*0094*/ 	.byte	0x00, 0xf5, 0x21, 0x00


	//----- nvinfo : EIATTR_SPARSE_MMA_MASK
	.align		4
.L_2239:
        /*0098*/ 	.byte	0x03, 0x50
        /*009a*/ 	.short	0x0000


	//----- nvinfo : EIATTR_MAXREG_COUNT
	.align		4
        /*009c*/ 	.byte	0x03, 0x1b
        /*009e*/ 	.short	0x00a8


	//----- nvinfo : EIATTR_MERCURY_ISA_VERSION
	.align		4
        /*00a0*/ 	.byte	0x03, 0x5f
        /*00a2*/ 	.short	0x0101


	//----- nvinfo : EIATTR_VRC_CTA_INIT_COUNT
	.align		4
        /*00a4*/ 	.byte	0x02, 0x4a
	.zero		1
	.zero		1


	//----- nvinfo : EIATTR_EXIT_INSTR_OFFSETS
	.align		4
        /*00a8*/ 	.byte	0x04, 0x1c
        /*00aa*/ 	.short	(.L_2241 - .L_2240)


	//   ....[0]....
.L_2240:
        /*00ac*/ 	.word	0x00000010


	//----- nvinfo : EIATTR_MAX_THREADS
	.align		4
.L_2241:
        /*00b0*/ 	.byte	0x04, 0x05
        /*00b2*/ 	.short	(.L_2243 - .L_2242)
.L_2242:
        /*00b4*/ 	.word	0x00000140
        /*00b8*/ 	.word	0x00000001
        /*00bc*/ 	.word	0x00000001


	//----- nvinfo : EIATTR_CBANK_PARAM_SIZE
	.align		4
.L_2243:
        /*00c0*/ 	.byte	0x03, 0x19
        /*00c2*/ 	.short	0x0048


	//----- nvinfo : EIATTR_PARAM_CBANK
	.align		4
        /*00c4*/ 	.byte	0x04, 0x0a
        /*00c6*/ 	.short	(.L_2245 - .L_2244)
	.align		4
.L_2244:
        /*00c8*/ 	.word	index@(.nv.constant0._ZN13group_norm_v214gn_cuda_kernelI6__halfLi320ELi1ELi32ELi80ELi256ELb0ELi64ELi320ELi320ELi4ELb1ELi37ELb0ELb0ENS_16CompileConditionILi1000EEEEEvPT_PKS4_S7_S7_flPfS8_Pj)
        /*00cc*/ 	.short	0x0380
        /*00ce*/ 	.short	0x0048


	//----- nvinfo : EIATTR_SW_WAR
	.align		4
.L_2245:
        /*00d0*/ 	.byte	0x04, 0x36
        /*00d2*/ 	.short	(.L_2247 - .L_2246)
.L_2246:
        /*00d4*/ 	.word	0x00000008
.L_2247:


//--------------------- .nv.info._ZN13group_norm_v214gn_cuda_kernelI6__halfLi320ELi1ELi32ELi80ELi256ELb0ELi128ELi320ELi320ELi4ELb1ELi74ELb0ELb0ENS_16CompileConditionILi1000EEEEEvPT_PKS4_S7_S7_flPfS8_Pj --------------------------
	.section	.nv.info._ZN13group_norm_v214gn_cuda_kernelI6__halfLi320ELi1ELi32ELi80ELi256ELb0ELi128ELi320ELi320ELi4ELb1ELi74ELb0ELb0ENS_16CompileConditionILi1000EEEEEvPT_PKS4_S7_S7_flPfS8_Pj,"",@"SHT_CUDA_INFO"
	.sectionflags	@""
	.align	4


	//----- nvinfo : EIATTR_CUDA_API_VERSION
	.align		4
        /*0000*/ 	.byte	0x04, 0x37
        /*0002*/ 	.short	(.L_2249 - .L_2248)
.L_2248:
        /*0004*/ 	.word	0x00000082


	//----- nvinfo : EIATTR_KPARAM_INFO
	.align		4
.L_2249:
        /*0008*/ 	.byte	0x04, 0x17
        /*000a*/ 	.short	(.L_2251 - .L_2250)
.L_2250:
        /*000c*/ 	.word	0x00000000
        /*0010*/ 	.short	0x0008
        /*0012*/ 	.short	0x0040
        /*0014*/ 	.byte	0x00, 0xf5, 0x21, 0x00


	//----- nvinfo : EIATTR_KPARAM_INFO
	.align		4
.L_2251:
        /*0018*/ 	.byte	0x04, 0x17
        /*001a*/ 	.short	(.L_2253 - .L_2252)
.L_2252:
        /*001c*/ 	.word	0x00000000
        /*0020*/ 	.short	0x0007
        /*0022*/ 	.short	0x0038
        /*0024*/ 	.byte	0x00, 0xf5, 0x21, 0x00


	//----- nvinfo : EIATTR_KPARAM_INFO
	.align		4
.L_2253:
        /*0028*/ 	.byte	0x04, 0x17
        /*002a*/ 	.short	(.L_2255 - .L_2254)
.L_2254:
        /*002c*/ 	.word	0x00000000
        /*0030*/ 	.short	0x0006
        /*0032*/ 	.short	0x0030
        /*0034*/ 	.byte	0x00, 0xf5, 0x21, 0x00


	//----- nvinfo : EIATTR_KPARAM_INFO
	.align		4
.L_2255:
        /*0038*/ 	.byte	0x04, 0x17
        /*003a*/ 	.short	(.L_2257 - .L_2256)
.L_2256:
        /*003c*/ 	.word	0x00000000
        /*0040*/ 	.short	0x0005
        /*0042*/ 	.short	0x0028
        /*0044*/ 	.byte	0x00, 0xf0, 0x21, 0x00


	//----- nvinfo : EIATTR_KPARAM_INFO
	.align		4
.L_2257:
        /*0048*/ 	.byte	0x04, 0x17
        /*004a*/ 	.short	(.L_2259 - .L_2258)
.L_2258:
        /*004c*/ 	.word	0x00000000
        /*0050*/ 	.short	0x0004
        /*0052*/ 	.short	0x0020
        /*0054*/ 	.byte	0x00, 0xf0, 0x11, 0x00


	//----- nvinfo : EIATTR_KPARAM_INFO
	.align		4
.L_2259:
        /*0058*/ 	.byte	0x04, 0x17
        /*005a*/ 	.short	(.L_2261 - .L_2260)
.L_2260:
        /*005c*/ 	.word	0x00000000
        /*0060*/ 	.short	0x0003
        /*0062*/ 	.short	0x0018
        /*0064*/ 	.byte	0x00, 0xf5, 0x21, 0x00


	//----- nvinfo : EIATTR_KPARAM_INFO
	.align		4
.L_2261:
        /*0068*/ 	.byte	0x04, 0x17
        /*006a*/ 	.short	(.L_2263 - .L_2262)
.L_2262:
        /*006c*/ 	.word	0x00000000
        /*0070*/ 	.short	0x0002
        /*0072*/ 	.short	0x0010
        /*0074*/ 	.byte	0x00, 0xf5, 0x21, 0x00


	//----- nvinfo : EIATTR_KPARAM_INFO
	.align		4
.L_2263:
        /*0078*/ 	.byte	0x04, 0x17
        /*007a*/ 	.short	(.L_2265 - .L_2264)
.L_2264:
        /*007c*/ 	.word	0x00000000
        /*0080*/ 	.short	0x0001
        /*0082*/ 	.short	0x0008
        /*0084*/ 	.byte	0x00, 0xf5, 0x21, 0x00


	//----- nvinfo : EIATTR_KPARAM_INFO
	.align		4
.L_2265:
        /*0088*/ 	.byte	0x04, 0x17
        /*008a*/ 	.short	(.L_2267 - .L_2266)
.L_2266:
        /*008c*/ 	.word	0x00000000
        /*0090*/ 	.short	0x0000
        /*0092*/ 	.short	0x0000
        /*0094*/ 	.byte	0x00, 0xf5, 0x21, 0x00


	//----- nvinfo : EIATTR_SPARSE_MMA_MASK
	.align		4
.L_2267:
        /*0098*/ 	.byte	0x03, 0x50
        /*009a*/ 	.short	0x0000


	//----- nvinfo : EIATTR_MAXREG_COUNT
	.align		4
        /*009c*/ 	.byte	0x03, 0x1b
        /*009e*/ 	.short	0x00a8


	//----- nvinfo : EIATTR_MERCURY_ISA_VERSION
	.align		4
        /*00a0*/ 	.byte	0x03, 0x5f
        /*00a2*/ 	.short	0x0101


	//----- nvinfo : EIATTR_VRC_CTA_INIT_COUNT
	.align		4
        /*00a4*/ 	.byte	0x02, 0x4a
	.zero		1
	.zero		1


	//----- nvinfo : EIATTR_EXIT_INSTR_OFFSETS
	.align		4
        /*00a8*/ 	.byte	0x04, 0x1c
        /*00aa*/ 	.short	(.L_2269 - .L_2268)


	//   ....[0]....
.L_2268:
        /*00ac*/ 	.word	0x00000010


	//----- nvinfo : EIATTR_MAX_THREADS
	.align		4
.L_2269:
        /*00b0*/ 	.byte	0x04, 0x05
        /*00b2*/ 	.short	(.L_2271 - .L_2270)
.L_2270:
        /*00b4*/ 	.word	0x00000140
        /*00b8*/ 	.word	0x00000001
        /*00bc*/ 	.word	0x00000001


	//----- nvinfo : EIATTR_CBANK_PARAM_SIZE
	.align		4
.L_2271:
        /*00c0*/ 	.byte	0x03, 0x19
        /*00c2*/ 	.short	0x0048


	//----- nvinfo : EIATTR_PARAM_CBANK
	.align		4
        /*00c4*/ 	.byte	0x04, 0x0a
        /*00c6*/ 	.short	(.L_2273 - .L_2272)
	.align		4
.L_2272:
        /*00c8*/ 	.word	index@(.nv.constant0._ZN13group_norm_v214gn_cuda_kernelI6__halfLi320ELi1ELi32ELi80ELi256ELb0ELi128ELi320ELi320ELi4ELb1ELi74ELb0ELb0ENS_16CompileConditionILi1000EEEEEvPT_PKS4_S7_S7_flPfS8_Pj)
        /*00cc*/ 	.short	0x0380
        /*00ce*/ 	.short	0x0048


	//----- nvinfo : EIATTR_SW_WAR
	.align		4
.L_2273:
        /*00d0*/ 	.byte	0x04, 0x36
        /*00d2*/ 	.short	(.L_2275 - .L_2274)
.L_2274:
        /*00d4*/ 	.word	0x00000008
.L_2275:


//--------------------- .nv.info._ZN13group_norm_v214gn_cuda_kernelI6__halfLi320ELi1ELi32ELi80ELi256ELb0ELi128ELi320ELi320ELi4ELb0ELi74ELb0ELb1ENS_16CompileConditionILi1000EEEEEvPT_PKS4_S7_S7_flPfS8_Pj --------------------------
	.section	.nv.info._ZN13group_norm_v214gn_cuda_kernelI6__halfLi320ELi1ELi32ELi80ELi256ELb0ELi128ELi320ELi320ELi4ELb0ELi74ELb0ELb1ENS_16CompileConditionILi1000EEEEEvPT_PKS4_S7_S7_flPfS8_Pj,"",@"SHT_CUDA_INFO"
	.sectionflags	@""
	.align	4


	//----- nvinfo : EIATTR_CUDA_API_VERSION
	.align		4
        /*0000*/ 	.byte	0x04, 0x37
        /*0002*/ 	.short	(.L_2277 - .L_2276)
.L_2276:
        /*0004*/ 	.word	0x00000082


	//----- nvinfo : EIATTR_KPARAM_INFO
	.align		4
.L_2277:
        /*0008*/ 	.byte	0x04, 0x17
        /*000a*/ 	.short	(.L_2279 - .L_2278)
.L_2278:
        /*000c*/ 	.word	0x00000000
        /*0010*/ 	.short	0x0008
        /*0012*/ 	.short	0x0040
        /*0014*/ 	.byte	0x00, 0xf5, 0x21, 0x00


	//----- nvinfo : EIATTR_KPARAM_INFO
	.align		4
.L_2279:
        /*0018*/ 	.byte	0x04, 0x17
        /*001a*/ 	.short	(.L_2281 - .L_2280)
.L_2280:
        /*001c*/ 	.word	0x00000000
        /*0020*/ 	.short	0x0007
        /*0022*/ 	.short	0x0038
        /*0024*/ 	.byte	0x00, 0xf5, 0x21, 0x00


	//----- nvinfo : EIATTR_KPARAM_INFO
	.align		4
.L_2281:
        /*0028*/ 	.byte	0x04, 0x17
        /*002a*/ 	.short	(.L_2283 - .L_2282)
.L_2282:
        /*002c*/ 	.word	0x00000000
        /*0030*/ 	.short	0x0006
        /*0032*/ 	.short	0x0030
        /*0034*/ 	.byte	0x00, 0xf5, 0x21, 0x00


	//----- nvinfo : EIATTR_KPARAM_INFO
	.align		4
.L_2283:
        /*0038*/ 	.byte	0x04, 0x17
        /*003a*/ 	.short	(.L_2285 - .L_2284)
.L_2284:
        /*003c*/ 	.word	0x00000000
        /*0040*/ 	.short	0x0005
        /*0042*/ 	.short	0x0028
        /*0044*/ 	.byte	0x00, 0xf0, 0x21, 0x00


	//----- nvinfo : EIATTR_KPARAM_INFO
	.align		4
.L_2285:
        /*0048*/ 	.byte	0x04, 0x17
        /*004a*/ 	.short	(.L_2287 - .L_2286)
.L_2286:
        /*004c*/ 	.word	0x00000000
        /*0050*/ 	.short	0x0004
        /*0052*/ 	.short	0x0020
        /*0054*/ 	.byte	0x00, 0xf0, 0x11, 0x00


	//----- nvinfo : EIATTR_KPARAM_INFO
	.align		4
.L_2287:
        /*0058*/ 	.byte	0x04, 0x17
        /*005a*/ 	.short	(.L_2289 - .L_2288)
.L_2288:
        /*005c*/ 	.word	0x00000000
        /*0060*/ 	.short	0x0003
        /*0062*/ 	.short	0x0018
        /*0064*/ 	.byte	0x00, 0xf5, 0x21, 0x00


	//----- nvinfo : EIATTR_KPARAM_INFO
	.align		4
.L_2289:
        /*0068*/ 	.byte	0x04, 0x17
        /*006a*/ 	.short	(.L_2291 - .L_2290)
.L_2290:
        /*006c*/ 	.word	0x00000000
        /*0070*/ 	.short	0x0002
        /*0072*/ 	.short	0x0010
        /*0074*/ 	.byte	0x00, 0xf5, 0x21, 0x00


	//----- nvinfo : EIATTR_KPARAM_INFO
	.align		4
.L_2291:
        /*0078*/ 	.byte	0x04, 0x17
        /*007a*/ 	.short	(.L_2293 - .L_2292)
.L_2292:
        /*007c*/ 	.word	0x00000000
        /*0080*/ 	.short	0x0001
        /*0082*/ 	.short	0x0008
        /*0084*/ 	.byte	0x00, 0xf5, 0x21, 0x00


	//----- nvinfo : EIATTR_KPARAM_INFO
	.align		4
.L_2293:
        /*0088*/ 	.byte	0x04, 0x17
        /*008a*/ 	.short	(.L_2295 - .L_2294)
.L_2294:
        /*008c*/ 	.word	0x00000000
        /*0090*/ 	.short	0x0000
        /*0092*/ 	.short	0x0000
        /*0094*/ 	.byte	0x00, 0xf5, 0x21, 0x00


	//----- nvinfo : EIATTR_SPARSE_MMA_MASK
	.align		4
.L_2295:
        /*0098*/ 	.byte	0x03, 0x50
        /*009a*/ 	.short	0x0000


	//----- nvinfo : EIATTR_MAXREG_COUNT
	.align		4
        /*009c*/ 	.byte	0x03, 0x1b
        /*009e*/ 	.short	0x00a8


	//----- nvinfo : EIATTR_MERCURY_ISA_VERSION
	.align		4
        /*00a0*/ 	.byte	0x03, 0x5f
        /*00a2*/ 	.short	0x0101


	//----- nvinfo : EIATTR_VRC_CTA_INIT_COUNT
	.align		4
        /*00a4*/ 	.byte	0x02, 0x4a
	.zero		1
	.zero		1


	//----- nvinfo : EIATTR_EXIT_INSTR_OFFSETS
	.align		4
        /*00a8*/ 	.byte	0x04, 0x1c
        /*00aa*/ 	.short	(.L_2297 - .L_2296)


	//   ....[0]....
.L_2296:
        /*00ac*/ 	.word	0x00000010


	//----- nvinfo : EIATTR_MAX_THREADS
	.align		4
.L_2297:
        /*00b0*/ 	.byte	0x04, 0x05
        /*00b2*/ 	.short	(.L_2299 - .L_2298)
.L_2298:
        /*00b4*/ 	.word	0x00000140
        /*00b8*/ 	.word	0x00000001
        /*00bc*/ 	.word	0x00000001


	//----- nvinfo : EIATTR_CBANK_PARAM_SIZE
	.align		4
.L_2299:
        /*00c0*/ 	.byte	0x03, 0x19
        /*00c2*/ 	.short	0x0048


	//----- nvinfo : EIATTR_PARAM_CBANK
	.align		4
        /*00c4*/ 	.byte	0x04, 0x0a
        /*00c6*/ 	.short	(.L_2301 - .L_2300)
	.align		4
.L_2300:
        /*00c8*/ 	.word	index@(.nv.constant0._ZN13group_norm_v214gn_cuda_kernelI6__halfLi320ELi1ELi32ELi80ELi256ELb0ELi128ELi320ELi320ELi4ELb0ELi74ELb0ELb1ENS_16CompileConditionILi1000EEEEEvPT_PKS4_S7_S7_flPfS8_Pj)
        /*00cc*/ 	.short	0x0380
        /*00ce*/ 	.short	0x0048


	//----- nvinfo : EIATTR_SW_WAR
	.align		4
.L_2301:
        /*00d0*/ 	.byte	0x04, 0x36
        /*00d2*/ 	.short	(.L_2303 - .L_2302)
.L_2302:
        /*00d4*/ 	.word	0x00000008
.L_2303:


//--------------------- .nv.info._ZN13group_norm_v214gn_cuda_kernelI6__halfLi320ELi3ELi32ELi80ELi256ELb0ELi64ELi320ELi320ELi4ELb1ELi87ELb0ELb0ENS_16CompileConditionILi1000EEEEEvPT_PKS4_S7_S7_flPfS8_Pj --------------------------
	.section	.nv.info._ZN13group_norm_v214gn_cuda_kernelI6__halfLi320ELi3ELi32ELi80ELi256ELb0ELi64ELi320ELi320ELi4ELb1ELi87ELb0ELb0ENS_16CompileConditionILi1000EEEEEvPT_PKS4_S7_S7_flPfS8_Pj,"",@"SHT_CUDA_INFO"
	.sectionflags	@""
	.align	4


	//----- nvinfo : EIATTR_CUDA_API_VERSION
	.align		4
        /*0000*/ 	.byte	0x04, 0x37
        /*0002*/ 	.short	(.L_2305 - .L_2304)
.L_2304:
        /*0004*/ 	.word	0x00000082


	//----- nvinfo : EIATTR_KPARAM_INFO
	.align		4
.L_2305:
        /*0008*/ 	.byte	0x04, 0x17
        /*000a*/ 	.short	(.L_2307 - .L_2306)
.L_2306:
        /*000c*/ 	.word	0x00000000
        /*0010*/ 	.short	0x0008
        /*0012*/ 	.short	0x0040
        /*0014*/ 	.byte	0x00, 0xf5, 0x21, 0x00


	//----- nvinfo : EIATTR_KPARAM_INFO
	.align		4
.L_2307:
        /*0018*/ 	.byte	0x04, 0x17
        /*001a*/ 	.short	(.L_2309 - .L_2308)
.L_2308:
        /*001c*/ 	.word	0x00000000
        /*0020*/ 	.short	0x0007
        /*0022*/ 	.short	0x0038
        /*0024*/ 	.byte	0x00, 0xf5, 0x21, 0x00


	//----- nvinfo : EIATTR_KPARAM_INFO
	.align		4
.L_2309:
        /*0028*/ 	.byte	0x04, 0x17
        /*002a*/ 	.short	(.L_2311 - .L_2310)
.L_2310:
        /*002c*/ 	.word	0x00000000
        /*0030*/ 	.short	0x0006
        /*0032*/ 	.short	0x0030
        /*0034*/ 	.byte	0x00, 0xf5, 0x21, 0x00


	//----- nvinfo : EIATTR_KPARAM_INFO
	.align		4
.L_2311:
        /*0038*/ 	.byte	0x04, 0x17
        /*003a*/ 	.short	(.L_2313 - .L_2312)
.L_2312:
        /*003c*/ 	.word	0x00000000
        /*0040*/ 	.short	0x0005
        /*0042*/ 	.short	0x0028
        /*0044*/ 	.byte	0x00, 0xf0, 0x21, 0x00


	//----- nvinfo : EIATTR_KPARAM_INFO
	.align		4
.L_2313:
        /*0048*/ 	.byte	0x04, 0x17
        /*004a*/ 	.short	(.L_2315 - .L_2314)
.L_2314:
        /*004c*/ 	.word	0x00000000
        /*0050*/ 	.short	0x0004
        /*0052*/ 	.short	0x0020
        /*0054*/ 	.byte	0x00, 0xf0, 0x11, 0x00


	//----- nvinfo : EIATTR_KPARAM_INFO
	.align		4
.L_2315:
        /*0058*/ 	.byte	0x04, 0x17
        /*005a*/ 	.short	(.L_2317 - .L_2316)
.L_2316:
        /*005c*/ 	.word	0x00000000
        /*0060*/ 	.short	0x0003
        /*0062*/ 	.short	0x0018
        /*0064*/ 	.byte	0x00, 0xf5, 0x21, 0x00


	//----- nvinfo : EIATTR_KPARAM_INFO
	.align		4
.L_2317:
        /*0068*/ 	.byte	0x04, 0x17
        /*006a*/ 	.short	(.L_2319 - .L_2318)
.L_2318:
        /*006c*/ 	.word	0x00000000
        /*0070*/ 	.short	0x0002
        /*0072*/ 	.short	0x0010
        /*0074*/ 	.byte	0x00, 0xf5, 0x21, 0x00


	//----- nvinfo : EIATTR_KPARAM_INFO
	.align		4
.L_2319:
        /*0078*/ 	.byte	0x04, 0x17
        /*007a*/ 	.short	(.L_2321 - .L_2320)
.L_2320:
        /*007c*/ 	.word	0x00000000
        /*0080*/ 	.short	0x0001
        /*0082*/ 	.short	0x0008
        /*0084*/ 	.byte	0x00, 0xf5, 0x21, 0x00


	//----- nvinfo : EIATTR_KPARAM_INFO
	.align		4
.L_2321:
        /*0088*/ 	.byte	0x04, 0x17
        /*008a*/ 	.short	(.L_2323 - .L_2322)
.L_2322:
        /*008c*/ 	.word	0x00000000
        /*0090*/ 	.short	0x0000
        /*0092*/ 	.short	0x0000
        /*0094*/ 	.byte	0x00, 0xf5, 0x21, 0x00


	//----- nvinfo : EIATTR_SPARSE_MMA_MASK
	.align		4
.L_2323:
        /*0098*/ 	.byte	0x03, 0x50
        /*009a*/ 	.short	0x0000


	//----- nvinfo : EIATTR_MAXREG_COUNT
	.align		4
        /*009c*/ 	.byte	0x03, 0x1b
        /*009e*/ 	.short	0x0040


	//----- nvinfo : EIATTR_MERCURY_ISA_VERSION
	.align		4
        /*00a0*/ 	.byte	0x03, 0x5f
        /*00a2*/ 	.short	0x0101


	//----- nvinfo : EIATTR_VRC_CTA_INIT_COUNT
	.align		4
        /*00a4*/ 	.byte	0x02, 0x4a
	.zero		1
	.zero		1


	//----- nvinfo : EIATTR_EXIT_INSTR_OFFSETS
	.align		4
        /*00a8*/ 	.byte	0x04, 0x1c
        /*00aa*/ 	.short	(.L_2325 - .L_2324)


	//   ....[0]....
.L_2324:
        /*00ac*/ 	.word	0x00000010


	//----- nvinfo : EIATTR_MAX_THREADS
	.align		4
.L_2325:
        /*00b0*/ 	.byte	0x04, 0x05
        /*00b2*/ 	.short	(.L_2327 - .L_2326)
.L_2326:
        /*00b4*/ 	.word	0x00000140
        /*00b8*/ 	.word	0x00000001
        /*00bc*/ 	.word	0x00000001


	//----- nvinfo : EIATTR_CBANK_PARAM_SIZE
	.align		4
.L_2327:
        /*00c0*/ 	.byte	0x03, 0x19
        /*00c2*/ 	.short	0x0048


	//----- nvinfo : EIATTR_PARAM_CBANK
	.align		4
        /*00c4*/ 	.byte	0x04, 0x0a
        /*00c6*/ 	.short	(.L_2329 - .L_2328)
	.align		4
.L_2328:
        /*00c8*/ 	.word	index@(.nv.constant0._ZN13group_norm_v214gn_cuda_kernelI6__halfLi320ELi3ELi32ELi80ELi256ELb0ELi64ELi320ELi320ELi4ELb1ELi87ELb0ELb0ENS_16CompileConditionILi1000EEEEEvPT_PKS4_S7_S7_flPfS8_Pj)
        /*00cc*/ 	.short	0x0380
        /*00ce*/ 	.short	0x0048


	//----- nvinfo : EIATTR_SW_WAR
	.align		4
.L_2329:
        /*00d0*/ 	.byte	0x04, 0x36
        /*00d2*/ 	.short	(.L_2331 - .L_2330)
.L_2330:
        /*00d4*/ 	.word	0x00000008
.L_2331:


//--------------------- .nv.info._ZN13group_norm_v214gn_cuda_kernelI6__halfLi320ELi2ELi32ELi80ELi256ELb0ELi64ELi320ELi320ELi4ELb1ELi74ELb0ELb0ENS_16CompileConditionILi1000EEEEEvPT_PKS4_S7_S7_flPfS8_Pj --------------------------
	.section	.nv.info._ZN13group_norm_v214gn_cuda_kernelI6__halfLi320ELi2ELi32ELi80ELi256ELb0ELi64ELi320ELi320ELi4ELb1ELi74ELb0ELb0ENS_16CompileConditionILi1000EEEEEvPT_PKS4_S7_S7_flPfS8_Pj,"",@"SHT_CUDA_INFO"
	.sectionflags	@""
	.align	4


	//----- nvinfo : EIATTR_CUDA_API_VERSION
	.align		4
        /*0000*/ 	.byte	0x04, 0x37
        /*0002*/ 	.short	(.L_2333 - .L_2332)
.L_2332:
        /*0004*/ 	.word	0x00000082


	//----- nvinfo : EIATTR_KPARAM_INFO
	.align		4
.L_2333:
        /*0008*/ 	.byte	0x04, 0x17
        /*000a*/ 	.short	(.L_2335 - .L_2334)
.L_2334:
        /*000c*/ 	.word	0x00000000
        /*0010*/ 	.short	0x0008
        /*0012*/ 	.short	0x0040
        /*0014*/ 	.byte	0x00, 0xf5, 0x21, 0x00


	//----- nvinfo : EIATTR_KPARAM_INFO
	.align		4
.L_2335:
        /*0018*/ 	.byte	0x04, 0x17
        /*001a*/ 	.short	(.L_2337 - .L_2336)
.L_2336:
        /*001c*/ 	.word	0x00000000
        /*0020*/ 	.short	0x0007
        /*0022*/ 	.short	0x0038
        /*0024*/ 	.byte	0x00, 0xf5, 0x21, 0x00


	//----- nvinfo : EIATTR_KPARAM_INFO
	.align		4
.L_2337:
        /*0028*/ 	.byte	0x04, 0x17
        /*002a*/ 	.short	(.L_2339 - .L_2338)
.L_2338:
        /*002c*/ 	.word	0x00000000
        /*0030*/ 	.short	0x0006
        /*0032*/ 	.short	0x0030
        /*0034*/ 	.byte	0x00, 0xf5, 0x21, 0x00


	//----- nvinfo : EIATTR_KPARAM_INFO
	.align		4
.L_2339:
        /*0038*/ 	.byte	0x04, 0x17
        /*003a*/ 	.short	(.L_2341 - .L_2340)
.L_2340:
        /*003c*/ 	.word	0x00000000
        /*0040*/ 	.short	0x0005
        /*0042*/ 	.short	0x0028
        /*0044*/ 	.byte	0x00, 0xf0, 0x21, 0x00


	//----- nvinfo : EIATTR_KPARAM_INFO
	.align		4
.L_2341:
        /*0048*/ 	.byte	0x04, 0x17
        /*004a*/ 	.short	(.L_2343 - .L_2342)
.L_2342:
        /*004c*/ 	.word	0x00000000
        /*0050*/ 	.short	0x0004
        /*0052*/ 	.short	0x0020
        /*0054*/ 	.byte	0x00, 0xf0, 0x11, 0x00


	//----- nvinfo : EIATTR_KPARAM_INFO
	.align		4
.L_2343:
        /*0058*/ 	.byte	0x04, 0x17
        /*005a*/ 	.short	(.L_2345 - .L_2344)
.L_2344:
        /*005c*/ 	.word	0x00000000
        /*0060*/ 	.short	0x0003
        /*0062*/ 	.short	0x0018
        /*0064*/ 	.byte	0x00, 0xf5, 0x21, 0x00


	//----- nvinfo : EIATTR_KPARAM_INFO
	.align		4
.L_2345:
        /*0068*/ 	.byte	0x04, 0x17
        /*006a*/ 	.short	(.L_2347 - .L_2346)
.L_2346:
        /*006c*/ 	.word	0x00000000
        /*0070*/ 	.short	0x0002
        /*0072*/ 	.short	0x0010
        /*0074*/ 	.byte	0x00, 0xf5, 0x21, 0x00


	//----- nvinfo : EIATTR_KPARAM_INFO
	.align		4
.L_2347:
        /*0078*/ 	.byte	0x04, 0x17
        /*007a*/ 	.short	(.L_2349 - .L_2348)
.L_2348:
        /*007c*/ 	.word	0x00000000
        /*0080*/ 	.short	0x0001
        /*0082*/ 	.short	0x0008
        /*0084*/ 	.byte	0x00, 0xf5, 0x21, 0x00


	//----- nvinfo : EIATTR_KPARAM_INFO
	.align		4
.L_2349:
        /*0088*/ 	.byte	0x04, 0x17
        /*008a*/ 	.short	(.L_2351 - .L_2350)
.L_2350:
        /*008c*/ 	.word	0x00000000
        /*0090*/ 	.short	0x0000
        /*0092*/ 	.short	0x0000
        /*0094*/ 	.byte	0x00, 0xf5, 0x21, 0x00


	//----- nvinfo : EIATTR_SPARSE_MMA_MASK
	.align		4
.L_2351:
        /*0098*/ 	.byte	0x03, 0x50
        /*009a*/ 	.short	0x0000


	//----- nvinfo : EIATTR_MAXREG_COUNT
	.align		4
        /*009c*/ 	.byte	0x03, 0x1b
        /*009e*/ 	.short	0x0060


	//----- nvinfo : EIATTR_MERCURY_ISA_VERSION
	.align		4
        /*00a0*/ 	.byte	0x03, 0x5f
        /*00a2*/ 	.short	0x0101


	//----- nvinfo : EIATTR_VRC_CTA_INIT_COUNT
	.align		4
        /*00a4*/ 	.byte	0x02, 0x4a
	.zero		1
	.zero		1


	//----- nvinfo : EIATTR_EXIT_INSTR_OFFSETS
	.align		4
        /*00a8*/ 	.byte	0x04, 0x1c
        /*00aa*/ 	.short	(.L_2353 - .L_2352)


	//   ....[0]....
.L_2352:
        /*00ac*/ 	.word	0x00000010


	//----- nvinfo : EIATTR_MAX_THREADS
	.align		4
.L_2353:
        /*00b0*/ 	.byte	0x04, 0x05
        /*00b2*/ 	.short	(.L_2355 - .L_2354)
.L_2354:
        /*00b4*/ 	.word	0x00000140
        /*00b8*/ 	.word	0x00000001
        /*00bc*/ 	.word	0x00000001


	//----- nvinfo : EIATTR_CBANK_PARAM_SIZE
	.align		4
.L_2355:
        /*00c0*/ 	.byte	0x03, 0x19
        /*00c2*/ 	.short	0x0048


	//----- nvinfo : EIATTR_PARAM_CBANK
	.align		4
        /*00c4*/ 	.byte	0x04, 0x0a
        /*00c6*/ 	.short	(.L_2357 - .L_2356)
	.align		4
.L_2356:
        /*00c8*/ 	.word	index@(.nv.constant0._ZN13group_norm_v214gn_cuda_kernelI6__halfLi320ELi2ELi32ELi80ELi256ELb0ELi64ELi320ELi320ELi4ELb1ELi74ELb0ELb0ENS_16CompileConditionILi1000EEEEEvPT_PKS4_S7_S7_flPfS8_Pj)
        /*00cc*/ 	.short	0x0380
        /*00ce*/ 	.short	0x0048


	//----- nvinfo : EIATTR_SW_WAR
	.align		4
.L_2357:
        /*00d0*/ 	.byte	0x04, 0x36
        /*00d2*/ 	.short	(.L_2359 - .L_2358)
.L_2358:
        /*00d4*/ 	.word	0x00000008
.L_2359:


//--------------------- .nv.info._ZN13group_norm_v214gn_cuda_kernelI6__halfLi320ELi3ELi16ELi160ELi256ELb1ELi8ELi320ELi320ELi4ELb1ELi10ELb0ELb0ENS_16CompileConditionILi1000EEEEEvPT_PKS4_S7_S7_flPfS8_Pj --------------------------
	.section	.nv.info._ZN13group_norm_v214gn_cuda_kernelI6__halfLi320ELi3ELi16ELi160ELi256ELb1ELi8ELi320ELi320ELi4ELb1ELi10ELb0ELb0ENS_16CompileConditionILi1000EEEEEvPT_PKS4_S7_S7_flPfS8_Pj,"",@"SHT_CUDA_INFO"
	.sectionflags	@""
	.align	4


	//----- nvinfo : EIATTR_CUDA_API_VERSION
	.align		4
        /*0000*/ 	.byte	0x04, 0x37
        /*0002*/ 	.short	(.L_2361 - .L_2360)
.L_2360:
        /*0004*/ 	.word	0x00000082


	//----- nvinfo : EIATTR_KPARAM_INFO
	.align		4
.L_2361:
        /*0008*/ 	.byte	0x04, 0x17
        /*000a*/ 	.short	(.L_2363 - .L_2362)
.L_2362:
        /*000c*/ 	.word	0x00000000
        /*0010*/ 	.short	0x0008
        /*0012*/ 	.short	0x0040
        /*0014*/ 	.byte	0x00, 0xf5, 0x21, 0x00


	//----- nvinfo : EIATTR_KPARAM_INFO
	.align		4
.L_2363:
        /*0018*/ 	.byte	0x04, 0x17
        /*001a*/ 	.short	(.L_2365 - .L_2364)
.L_2364:
        /*001c*/ 	.word	0x00000000
        /*0020*/ 	.short	0x0007
        /*0022*/ 	.short	0x0038
        /*0024*/ 	.byte	0x00, 0xf5, 0x21, 0x00


	//----- nvinfo : EIATTR_KPARAM_INFO
	.align		4
.L_2365:
        /*0028*/ 	.byte	0x04, 0x17
        /*002a*/ 	.short	(.L_2367 - .L_2366)
.L_2366:
        /*002c*/ 	.word	0x00000000
        /*0030*/ 	.short	0x0006
        /*0032*/ 	.short	0x0030
        /*0034*/ 	.byte	0x00, 0xf5, 0x21, 0x00


	//----- nvinfo : EIATTR_KPARAM_INFO
	.align		4
.L_2367:
        /*0038*/ 	.byte	0x04, 0x17
        /*003a*/ 	.short	(.L_2369 - .L_2368)
.L_2368:
        /*003c*/ 	.word	0x00000000
        /*0040*/ 	.short	0x0005
        /*0042*/ 	.short	0x0028
        /*0044*/ 	.byte	0x00, 0xf0, 0x21, 0x00


	//----- nvinfo : EIATTR_KPARAM_INFO
	.align		4
.L_2369:
        /*0048*/ 	.byte	0x04, 0x17
        /*004a*/ 	.short	(.L_2371 - .L_2370)
.L_2370:
        /*004c*/ 	.word	0x00000000
        /*0050*/ 	.short	0x0004
        /*0052*/ 	.short	0x0020
        /*0054*/ 	.byte	0x00, 0xf0, 0x11, 0x00


	//----- nvinfo : EIATTR_KPARAM_INFO
	.align		4
.L_2371:
        /*0058*/ 	.byte	0x04, 0x17
        /*005a*/ 	.short	(.L_2373 - .L_2372)
.L_2372:
        /*005c*/ 	.word	0x00000000
        /*0060*/ 	.short	0x0003
        /*0062*/ 	.short	0x0018
        /*0064*/ 	.byte	0x00, 0xf5, 0x21, 0x00


	//----- nvinfo : EIATTR_KPARAM_INFO
	.align		4
.L_2373:
        /*0068*/ 	.byte	0x04, 0x17
        /*006a*/ 	.short	(.L_2375 - .L_2374)
.L_2374:
        /*006c*/ 	.word	0x00000000
        /*0070*/ 	.short	0x0002
        /*0072*/ 	.short	0x0010
        /*0074*/ 	.byte	0x00, 0xf5, 0x21, 0x00


	//----- nvinfo : EIATTR_KPARAM_INFO
	.align		4
.L_2375:
        /*0078*/ 	.byte	0x04, 0x17
        /*007a*/ 	.short	(.L_2377 - .L_2376)
.L_2376:
        /*007c*/ 	.word	0x00000000
        /*0080*/ 	.short	0x0001
        /*0082*/ 	.short	0x0008
        /*0084*/ 	.byte	0x00, 0xf5, 0x21, 0x00


	//----- nvinfo : EIATTR_KPARAM_INFO
	.align		4
.L_2377:
        /*0088*/ 	.byte	0x04, 0x17
        /*008a*/ 	.short	(.L_2379 - .L_2378)
.L_2378:
        /*008c*/ 	.word	0x00000000
        /*0090*/ 	.short	0x0000
        /*0092*/ 	.short	0x0000
        /*0094*/ 	.byte	0x00, 0xf5, 0x21, 0x00


	//----- nvinfo : EIATTR_SPARSE_MMA_MASK
	.align		4
.L_2379:
        /*0098*/ 	.byte	0x03, 0x50
        /*009a*/ 	.short	0x0000


	//----- nvinfo : EIATTR_MAXREG_COUNT
	.align		4
        /*009c*/ 	.byte	0x03, 0x1b
        /*009e*/ 	.short	0x0040


	//----- nvinfo : EIATTR_MERCURY_ISA_VERSION
	.align		4
        /*00a0*/ 	.byte	0x03, 0x5f
        /*00a2*/ 	.short	0x0101


	//----- nvinfo : EIATTR_VRC_CTA_INIT_COUNT
	.align		4
        /*00a4*/ 	.byte	0x02, 0x4a
	.zero		1
	.zero		1


	//----- nvinfo : EIATTR_EXIT_INSTR_OFFSETS
	.align		4
        /*00a8*/ 	.byte	0x04, 0x1c
        /*00aa*/ 	.short	(.L_2381 - .L_2380)


	//   ....[0]....
.L_2380:
        /*00ac*/ 	.word	0x00000010


	//----- nvinfo : EIATTR_MAX_THREADS
	.align		4
.L_2381:
        /*00b0*/ 	.byte	0x04, 0x05
        /*00b2*/ 	.short	(.L_2383 - .L_2382)
.L_2382:
        /*00b4*/ 	.word	0x00000140
        /*00b8*/ 	.word	0x00000001
        /*00bc*/ 	.word	0x00000001


	//----- nvinfo : EIATTR_CBANK_PARAM_SIZE
	.align		4
.L_2383:
        /*00c0*/ 	.byte	0x03, 0x19
        /*00c2*/ 	.short	0x0048


	//----- nvinfo : EIATTR_PARAM_CBANK
	.align		4
        /*00c4*/ 	.byte	0x04, 0x0a
        /*00c6*/ 	.short	(.L_2385 - .L_2384)
	.align		4
.L_2384:
        /*00c8*/ 	.word	index@(.nv.constant0._ZN13group_norm_v214gn_cuda_kernelI6__halfLi320ELi3ELi16ELi160ELi256ELb1ELi8ELi320ELi320ELi4ELb1ELi10ELb0ELb0ENS_16CompileConditionILi1000EEEEEvPT_PKS4_S7_S7_flPfS8_Pj)
        /*00cc*/ 	.short	0x0380
        /*00ce*/ 	.short	0x0048


	//----- nvinfo : EIATTR_SW_WAR
	.align		4
.L_2385:
        /*00d0*/ 	.byte	0x04, 0x36
        /*00d2*/ 	.short	(.L_2387 - .L_2386)
.L_2386:
        /*00d4*/ 	.word	0x00000008
.L_2387:


//--------------------- .nv.info._ZN13group_norm_v214gn_cuda_kernelI6__halfLi320ELi1ELi16ELi160ELi256ELb1ELi16ELi320ELi320ELi4ELb1ELi9ELb0ELb0ENS_16CompileConditionILi1000EEEEEvPT_PKS4_S7_S7_flPfS8_Pj --------------------------
	.section	.nv.info._ZN13group_norm_v214gn_cuda_kernelI6__halfLi320ELi1ELi16ELi160ELi256ELb1ELi16ELi320ELi320ELi4ELb1ELi9ELb0ELb0ENS_16CompileConditionILi1000EEEEEvPT_PKS4_S7_S7_flPfS8_Pj,"",@"SHT_CUDA_INFO"
	.sectionflags	@""
	.align	4


	//----- nvinfo : EIATTR_CUDA_API_VERSION
	.align		4
        /*0000*/ 	.byte	0x04, 0x37
        /*0002*/ 	.short	(.L_2389 - .L_2388)
.L_2388:
        /*0004*/ 	.word	0x00000082


	//----- nvinfo : EIATTR_KPARAM_INFO
	.align		4
.L_2389:
        /*0008*/ 	.byte	0x04, 0x17
        /*000a*/ 	.short	(.L_2391 - .L_2390)
.L_2390:
        /*000c*/ 	.word	0x00000000
        /*0010*/ 	.short	0x0008
        /*0012*/ 	.short	0x0040
        /*0014*/ 	.byte	0x00, 0xf5, 0x21, 0x00


	//----- nvinfo : EIATTR_KPARAM_INFO
	.align		4
.L_2391:
        /*0018*/ 	.byte	0x04, 0x17
        /*001a*/ 	.short	(.L_2393 - .L_2392)
.L_2392:
        /*001c*/ 	.word	0x00000000
        /*0020*/ 	.short	0x0007
        /*0022*/ 	.short	0x0038
        /*0024*/ 	.byte	0x00, 0xf5, 0x21, 0x00


	//----- nvinfo : EIATTR_KPARAM_INFO
	.align		4
.L_2393:
        /*0028*/ 	.byte	0x04, 0x17
        /*002a*/ 	.short	(.L_2395 - .L_2394)
.L_2394:
        /*002c*/ 	.word	0x00000000
        /*0030*/ 	.short	0x0006
        /*0032*/ 	.short	0x0030
        /*0034*/ 	.byte	0x00, 0xf5, 0x21, 0x00


	//----- nvinfo : EIATTR_KPARAM_INFO
	.align		4
.L_2395:
        /*0038*/ 	.byte	0x04, 0x17
        /*003a*/ 	.short	(.L_2397 - .L_2396)
.L_2396:
        /*003c*/ 	.word	0x00000000
        /*0040*/ 	.short	0x0005
        /*0042*/ 	.short	0x0028
        /*0044*/ 	.byte	0x00, 0xf0, 0x21, 0x00


	//----- nvinfo : EIATTR_KPARAM_INFO
	.align		4
.L_2397:
        /*0048*/ 	.byte	0x04, 0x17
        /*004a*/ 	.short	(.L_2399 - .L_2398)
.L_2398:
        /*004c*/ 	.word	0x00000000
        /*0050*/ 	.short	0x0004
        /*0052*/ 	.short	0x0020
        /*0054*/ 	.byte	0x00, 0xf0, 0x11, 0x00


	//----- nvinfo : EIATTR_KPARAM_INFO
	.align		4
.L_2399:
        /*0058*/ 	.byte	0x04, 0x17
        /*005a*/ 	.short	(.L_2401 - .L_2400)
.L_2400:
        /*005c*/ 	.word	0x00000000
        /*0060*/ 	.short	0x0003
        /*0062*/ 	.short	0x0018
        /*0064*/ 	.byte	0x00, 0xf5, 0x21, 0x00


	//----- nvinfo : EIATTR_KPARAM_INFO
	.align		4
.L_2401:
        /*0068*/ 	.byte	0x04, 0x17
        /*006a*/ 	.short	(.L_2403 - .L_2402)
.L_2402:
        /*006c*/ 	.word	0x00000000
        /*0070*/ 	.short	0x0002
        /*0072*/ 	.short	0x0010
        /*0074*/ 	.byte	0x00, 0xf5, 0x21, 0x00


	//----- nvinfo : EIATTR_KPARAM_INFO
	.align		4
.L_2403:
        /*0078*/ 	.byte	0x04, 0x17
        /*007a*/ 	.short	(.L_2405 - .L_2404)
.L_2404:
        /*007c*/ 	.word	0x00000000
        /*0080*/ 	.short	0x0001
        /*0082*/ 	.short	0x0008
        /*0084*/ 	.byte	0x00, 0xf5, 0x21, 0x00


	//----- nvinfo : EIATTR_KPARAM_INFO
	.align		4
.L_2405:
        /*0088*/ 	.byte	0x04, 0x17
        /*008a*/ 	.short	(.L_2407 - .L_2406)
.L_2406:
        /*008c*/ 	.word	0x00000000
        /*0090*/ 	.short	0x0000
        /*0092*/ 	.short	0x0000
        /*0094*/ 	.byte	0x00, 0xf5, 0x21, 0x00


	//----- nvinfo : EIATTR_SPARSE_MMA_MASK
	.align		4
.L_2407:
        /*0098*/ 	.byte	0x03, 0x50
        /*009a*/ 	.short	0x0000


	//----- nvinfo : EIATTR_MAXREG_COUNT
	.align		4
        /*009c*/ 	.byte	0x03, 0x1b
        /*009e*/ 	.short	0x00a8


	//----- nvinfo : EIATTR_MERCURY_ISA_VERSION
	.align		4
        /*00a0*/ 	.byte	0x03, 0x5f
        /*00a2*/ 	.short	0x0101


	//----- nvinfo : EIATTR_VRC_CTA_INIT_COUNT
	.align		4
        /*00a4*/ 	.byte	0x02, 0x4a
	.zero		1
	.zero		1


	//----- nvinfo : EIATTR_EXIT_INSTR_OFFSETS
	.align		4
        /*00a8*/ 	.byte	0x04, 0x1c
        /*00aa*/ 	.short	(.L_2409 - .L_2408)


	//   ....[0]....
.L_2408:
        /*00ac*/ 	.word	0x00000010


	//----- nvinfo : EIATTR_MAX_THREADS
	.align		4
.L_2409:
        /*00b0*/ 	.byte	0x04, 0x05
        /*00b2*/ 	.short	(.L_2411 - .L_2410)
.L_2410:
        /*00b4*/ 	.word	0x00000140
        /*00b8*/ 	.word	0x00000001
        /*00bc*/ 	.word	0x00000001


	//----- nvinfo : EIATTR_CBANK_PARAM_SIZE
	.align		4
.L_2411:
        /*00c0*/ 	.byte	0x03, 0x19
        /*00c2*/ 	.short	0x0048


	//----- nvinfo : EIATTR_PARAM_CBANK
	.align		4
        /*00c4*/ 	.byte	0x04, 0x0a
        /*00c6*/ 	.short	(.L_2413 - .L_2412)
	.align		4
.L_2412:
        /*00c8*/ 	.word	index@(.nv.constant0._ZN13group_norm_v214gn_cuda_kernelI6__halfLi320ELi1ELi16ELi160ELi256ELb1ELi16ELi320ELi320ELi4ELb1ELi9ELb0ELb0ENS_16CompileConditionILi1000EEEEEvPT_PKS4_S7_S7_flPfS8_Pj)
        /*00cc*/ 	.short	0x0380
        /*00ce*/ 	.short	0x0048


	//----- nvinfo : EIATTR_SW_WAR
	.align		4
.L_2413:
        /*00d0*/ 	.byte	0x04, 0x36
        /*00d2*/ 	.short	(.L_2415 - .L_2414)
.L_2414:
        /*00d4*/ 	.word	0x00000008
.L_2415:


//--------------------- .nv.info._ZN13group_norm_v214gn_cuda_kernelI6__halfLi320ELi3ELi16ELi160ELi256ELb1ELi16ELi320ELi320ELi4ELb1ELi21ELb0ELb0ENS_16CompileConditionILi1000EEEEEvPT_PKS4_S7_S7_flPfS8_Pj --------------------------
	.section	.nv.info._ZN13group_norm_v214gn_cuda_kernelI6__halfLi320ELi3ELi16ELi160ELi256ELb1ELi16ELi320ELi320ELi4ELb1ELi21ELb0ELb0ENS_16CompileConditionILi1000EEEEEvPT_PKS4_S7_S7_flPfS8_Pj,"",@"SHT_CUDA_INFO"
	.sectionflags	@""
	.align	4


	//----- nvinfo : EIATTR_CUDA_API_VERSION
	.align		4
        /*0000*/ 	.byte	0x04, 0x37
        /*0002*/ 	.short	(.L_2417 - .L_2416)
.L_2416:
        /*0004*/ 	.word	0x00000082


	//----- nvinfo : EIATTR_KPARAM_INFO
	.align		4
.L_2417:
        /*0008*/ 	.byte	0x04, 0x17
        /*000a*/ 	.short	(.L_2419 - .L_2418)
.L_2418:
        /*000c*/ 	.word	0x00000000
        /*0010*/ 	.short	0x0008
        /*0012*/ 	.short	0x0040
        /*0014*/ 	.byte	0x00, 0xf5, 0x21, 0x00


	//----- nvinfo : EIATTR_KPARAM_INFO
	.align		4
.L_2419:
        /*0018*/ 	.byte	0x04, 0x17
        /*001a*/ 	.short	(.L_2421 - .L_2420)
.L_2420:
        /*001c*/ 	.word	0x00000000
        /*0020*/ 	.short	0x0007
        /*0022*/ 	.short	0x0038
        /*0024*/ 	.byte	0x00, 0xf5, 0x21, 0x00


	//----- nvinfo : EIATTR_KPARAM_INFO
	.align		4
.L_2421:
        /*0028*/ 	.byte	0x04, 0x17
        /*002a*/ 	.short	(.L_2423 - .L_2422)
.L_2422:
        /*002c*/ 	.word	0x00000000
        /*0030*/ 	.short	0x0006
        /*0032*/ 	.short	0x0030
        /*0034*/ 	.byte	0x00, 0xf5, 0x21, 0x00


	//----- nvinfo : EIATTR_KPARAM_INFO
	.align		4
.L_2423:
        /*0038*/ 	.byte	0x04, 0x17
        /*003a*/ 	.short	(.L_2425 - .L_2424)
.L_2424:
        /*003c*/ 	.word	0x00000000
        /*0040*/ 	.short	0x0005
        /*0042*/ 	.short	0x0028
        /*0044*/ 	.byte	0x00, 0xf0, 0x21, 0x00


	//----- nvinfo : EIATTR_KPARAM_INFO
	.align		4
.L_2425:
        /*0048*/ 	.byte	0x04, 0x17
        /*004a*/ 	.short	(.L_2427 - .L_2426)
.L_2426:
        /*004c*/ 	.word	0x00000000
        /*0050*/ 	.short	0x0004
        /*0052*/ 	.short	0x0020
        /*0054*/ 	.byte	0x00, 0xf0, 0x11, 0x00


	//----- nvinfo : EIATTR_KPARAM_INFO
	.align		4
.L_2427:
        /*0058*/ 	.byte	0x04, 0x17
        /*005a*/ 	.short	(.L_2429 - .L_2428)
.L_2428:
        /*005c*/ 	.word	0x00000000
        /*0060*/ 	.short	0x0003
        /*0062*/ 	.short	0x0018
        /*0064*/ 	.byte	0x00, 0xf5, 0x21, 0x00


	//----- nvinfo : EIATTR_KPARAM_INFO
	.align		4
.L_2429:
        /*0068*/ 	.byte	0x04, 0x17
        /*006a*/ 	.short	(.L_2431 - .L_2430)
.L_2430:
        /*006c*/ 	.word	0x00000000
        /*0070*/ 	.short	0x0002
        /*0072*/ 	.short	0x0010
        /*0074*/ 	.byte	0x00, 0xf5, 0x21, 0x00


	//----- nvinfo : EIATTR_KPARAM_INFO
	.align		4
.L_2431:
        /*0078*/ 	.byte	0x04, 0x17
        /*007a*/ 	.short	(.L_2433 - .L_2432)
.L_2432:
        /*007c*/ 	.word	0x00000000
        /*0080*/ 	.short	0x0001
        /*0082*/ 	.short	0x0008
        /*0084*/ 	.byte	0x00, 0xf5, 0x21, 0x00


	//----- nvinfo : EIATTR_KPARAM_INFO
	.align		4
.L_2433:
        /*0088*/ 	.byte	0x04, 0x17
        /*008a*/ 	.short	(.L_2435 - .L_2434)
.L_2434:
        /*008c*/ 	.word	0x00000000
        /*0090*/ 	.short	0x0000
        /*0092*/ 	.short	0x0000
        /*0094*/ 	.byte	0x00, 0xf5, 0x21, 0x00


	//----- nvinfo : EIATTR_SPARSE_MMA_MASK
	.align		4
.L_2435:
        /*0098*/ 	.byte	0x03, 0x50
        /*009a*/ 	.short	0x0000


	//----- nvinfo : EIATTR_MAXREG_COUNT
	.align		4
        /*009c*/ 	.byte	0x03, 0x1b
        /*009e*/ 	.short	0x0040


	//----- nvinfo : EIATTR_MERCURY_ISA_VERSION
	.align		4
        /*00a0*/ 	.byte	0x03, 0x5f
        /*00a2*/ 	.short	0x0101


	//----- nvinfo : EIATTR_VRC_CTA_INIT_COUNT
	.align		4
        /*00a4*/ 	.byte	0x02, 0x4a
	.zero		1
	.zero		1


	//----- nvinfo : EIATTR_EXIT_INSTR_OFFSETS
	.align		4
        /*00a8*/ 	.byte	0x04, 0x1c
        /*00aa*/ 	.short	(.L_2437 - .L_2436)


	//   ....[0]....
.L_2436:
        /*00ac*/ 	.word	0x00000010


	//----- nvinfo : EIATTR_MAX_THREADS
	.align		4
.L_2437:
        /*00b0*/ 	.byte	0x04, 0x05
        /*00b2*/ 	.short	(.L_2439 - .L_2438)
.L_2438:
        /*00b4*/ 	.word	0x00000140
        /*00b8*/ 	.word	0x00000001
        /*00bc*/ 	.word	0x00000001


	//----- nvinfo : EIATTR_CBANK_PARAM_SIZE
	.align		4
.L_2439:
        /*00c0*/ 	.byte	0x03, 0x19
        /*00c2*/ 	.short	0x0048


	//----- nvinfo : EIATTR_PARAM_CBANK
	.align		4
        /*00c4*/ 	.byte	0x04, 0x0a
        /*00c6*/ 	.short	(.L_2441 - .L_2440)
	.align		4
.L_2440:
        /*00c8*/ 	.word	index@(.nv.constant0._ZN13group_norm_v214gn_cuda_kernelI6__halfLi320ELi3ELi16ELi160ELi256ELb1ELi16ELi320ELi320ELi4ELb1ELi21ELb0ELb0ENS_16CompileConditionILi1000EEEEEvPT_PKS4_S7_S7_flPfS8_Pj)
        /*00cc*/ 	.short	0x0380
        /*00ce*/ 	.short	0x0048


	//----- nvinfo : EIATTR_SW_WAR
	.align		4
.L_2441:
        /*00d0*/ 	.byte	0x04, 0x36
        /*00d2*/ 	.short	(.L_2443 - .L_2442)
.L_2442:
        /*00d4*/ 	.word	0x00000008
.L_2443:


//--------------------- .nv.info._ZN13group_norm_v214gn_cuda_kernelI6__halfLi320ELi1ELi16ELi160ELi256ELb1ELi32ELi320ELi320ELi4ELb1ELi18ELb0ELb0ENS_16CompileConditionILi1000EEEEEvPT_PKS4_S7_S7_flPfS8_Pj --------------------------
	.section	.nv.info._ZN13group_norm_v214gn_cuda_kernelI6__halfLi320ELi1ELi16ELi160ELi256ELb1ELi32ELi320ELi320ELi4ELb1ELi18ELb0ELb0ENS_16CompileConditionILi1000EEEEEvPT_PKS4_S7_S7_flPfS8_Pj,"",@"SHT_CUDA_INFO"
	.sectionflags	@""
	.align	4


	//----- nvinfo : EIATTR_CUDA_API_VERSION
	.align		4
        /*0000*/ 	.byte	0x04, 0x37
        /*0002*/ 	.short	(.L_2445 - .L_2444)
.L_2444:
        /*0004*/ 	.word	0x00000082


	//----- nvinfo : EIATTR_KPARAM_INFO
	.align		4
.L_2445:
        /*0008*/ 	.byte	0x04, 0x17
        /*000a*/ 	.short	(.L_2447 - .L_2446)
.L_2446:
        /*000c*/ 	.word	0x00000000
        /*0010*/ 	.short	0x0008
        /*0012*/ 	.short	0x0040
        /*0014*/ 	.byte	0x00, 0xf5, 0x21, 0x00


	//----- nvinfo : EIATTR_KPARAM_INFO
	.align		4
.L_2447:
        /*0018*/ 	.byte	0x04, 0x17
        /*001a*/ 	.short	(.L_2449 - .L_2448)
.L_2448:
        /*001c*/ 	.word	0x00000000
        /*0020*/ 	.short	0x0007
        /*0022*/ 	.short	0x0038
        /*0024*/ 	.byte	0x00, 0xf5, 0x21, 0x00


	//----- nvinfo : EIATTR_KPARAM_INFO
	.align		4
.L_2449:
        /*0028*/ 	.byte	0x04, 0x17
        /*002a*/ 	.short	(.L_2451 - .L_2450)
.L_2450:
        /*002c*/ 	.word	0x00000000
        /*0030*/ 	.short	0x0006
        /*0032*/ 	.short	0x0030
        /*0034*/ 	.byte	0x00, 0xf5, 0x21, 0x00


	//----- nvinfo : EIATTR_KPARAM_INFO
	.align		4
.L_2451:
        /*0038*/ 	.byte	0x04, 0x17
        /*003a*/ 	.short	(.L_2453 - .L_2452)
.L_2452:
        /*003c*/ 	.word	0x00000000
        /*0040*/ 	.short	0x0005
        /*0042*/ 	.short	0x0028
        /*0044*/ 	.byte	0x00, 0xf0, 0x21, 0x00


	//----- nvinfo : EIATTR_KPARAM_INFO
	.align		4
.L_2453:
        /*0048*/ 	.byte	0x04, 0x17
        /*004a*/ 	.short	(.L_2455 - .L_2454)
.L_2454:
        /*004c*/ 	.word	0x00000000
        /*0050*/ 	.short	0x0004
        /*0052*/ 	.short	0x0020
        /*0054*/ 	.byte	0x00, 0xf0, 0x11, 0x00


	//----- nvinfo : EIATTR_KPARAM_INFO
	.align		4
.L_2455:
        /*0058*/ 	.byte	0x04, 0x17
        /*005a*/ 	.short	(.L_2457 - .L_2456)
.L_2456:
        /*005c*/ 	.word	0x00000000
        /*0060*/ 	.short	0x0003
        /*0062*/ 	.short	0x0018
        /*0064*/ 	.byte	0x00, 0xf5, 0x21, 0x00


	//----- nvinfo : EIATTR_KPARAM_INFO
	.align		4
.L_2457:
        /*0068*/ 	.byte	0x04, 0x17
        /*006a*/ 	.short	(.L_2459 - .L_2458)
.L_2458:
        /*006c*/ 	.word	0x00000000
        /*0070*/ 	.short	0x0002
        /*0072*/ 	.short	0x0010
        /*0074*/ 	.byte	0x00, 0xf5, 0x21, 0x00


	//----- nvinfo : EIATTR_KPARAM_INFO
	.align		4
.L_2459:
        /*0078*/ 	.byte	0x04, 0x17
        /*007a*/ 	.short	(.L_2461 - .L_2460)
.L_2460:
        /*007c*/ 	.word	0x00000000
        /*0080*/ 	.short	0x0001
        /*0082*/ 	.short	0x0008
        /*0084*/ 	.byte	0x00, 0xf5, 0x21, 0x00


	//----- nvinfo : EIATTR_KPARAM_INFO
	.align		4
.L_2461:
        /*0088*/ 	.byte	0x04, 0x17
        /*008a*/ 	.short	(.L_2463 - .L_2462)
.L_2462:
        /*008c*/ 	.word	0x00000000
        /*0090*/ 	.short	0x0000
        /*0092*/ 	.short	0x0000
        /*0094*/ 	.byte	0x00, 0xf5, 0x21, 0x00


	//----- nvinfo : EIATTR_SPARSE_MMA_MASK
	.align		4
.L_2463:
        /*0098*/ 	.byte	0x03, 0x50
        /*009a*/ 	.short	0x0000


	//----- nvinfo : EIATTR_MAXREG_COUNT
	.align		4
        /*009c*/ 	.byte	0x03, 0x1b
        /*009e*/ 	.short	0x00a8


	//----- nvinfo : EIATTR_MERCURY_ISA_VERSION
	.align		4
        /*00a0*/ 	.byte	0x03, 0x5f
        /*00a2*/ 	.short	0x0101


	//----- nvinfo : EIATTR_VRC_CTA_INIT_COUNT
	.align		4
        /*00a4*/ 	.byte	0x02, 0x4a
	.zero		1
	.zero		1


	//----- nvinfo : EIATTR_EXIT_INSTR_OFFSETS
	.align		4
        /*00a8*/ 	.byte	0x04, 0x1c
        /*00aa*/ 	.short	(.L_2465 - .L_2464)


	//   ....[0]....
.L_2464:
        /*00ac*/ 	.word	0x00000010


	//----- nvinfo : EIATTR_MAX_THREADS
	.align		4
.L_2465:
        /*00b0*/ 	.byte	0x04, 0x05
        /*00b2*/ 	.short	(.L_2467 - .L_2466)
.L_2466:
        /*00b4*/ 	.word	0x00000140
        /*00b8*/ 	.word	0x00000001
        /*00bc*/ 	.word	0x00000001


	//----- nvinfo : EIATTR_CBANK_PARAM_SIZE
	.align		4
.L_2467:
        /*00c0*/ 	.byte	0x03, 0x19
        /*00c2*/ 	.short	0x0048


	//----- nvinfo : EIATTR_PARAM_CBANK
	.align		4
        /*00c4*/ 	.byte	0x04, 0x0a
        /*00c6*/ 	.short	(.L_2469 - .L_2468)
	.align		4
.L_2468:
        /*00c8*/ 	.word	index@(.nv.constant0._ZN13group_norm_v214gn_cuda_kernelI6__halfLi320ELi1ELi16ELi160ELi256ELb1ELi32ELi320ELi320ELi4ELb1ELi18ELb0ELb0ENS_16CompileConditionILi1000EEEEEvPT_PKS4_S7_S7_flPfS8_Pj)
        /*00cc*/ 	.short	0x0380
        /*00ce*/ 	.short	0x0048


	//----- nvinfo : EIATTR_SW_WAR
	.align		4
.L_2469:
        /*00d0*/ 	.byte	0x04, 0x36
        /*00d2*/ 	.short	(.L_2471 - .L_2470)
.L_2470:
        /*00d4*/ 	.word	0x00000008
.L_2471:


//--------------------- .nv.info._ZN13group_norm_v214gn_cuda_kernelI6__halfLi320ELi3ELi16ELi160ELi256ELb1ELi32ELi320ELi320ELi4ELb1ELi43ELb0ELb0ENS_16CompileConditionILi1000EEEEEvPT_PKS4_S7_S7_flPfS8_Pj --------------------------
	.section	.nv.info._ZN13group_norm_v214gn_cuda_kernelI6__halfLi320ELi3ELi16ELi160ELi256ELb1ELi32ELi320ELi320ELi4ELb1ELi43ELb0ELb0ENS_16CompileConditionILi1000EEEEEvPT_PKS4_S7_S7_flPfS8_Pj,"",@"SHT_CUDA_INFO"
	.sectionflags	@""
	.align	4


	//----- nvinfo : EIATTR_CUDA_API_VERSION
	.align		4
        /*0000*/ 	.byte	0x04, 0x37
        /*0002*/ 	.short	(.L_2473 - .L_2472)
.L_2472:
        /*0004*/ 	.word	0x00000082


	//----- nvinfo : EIATTR_KPARAM_INFO
	.align		4
.L_2473:
        /*0008*/ 	.byte	0x04, 0x17
        /*000a*/ 	.short	(.L_2475 - .L_2474)
.L_2474:
        /*000c*/ 	.word	0x00000000
        /*0010*/ 	.short	0x0008
        /*0012*/ 	.short	0x0040
        /*0014*/ 	.byte	0x00, 0xf5, 0x21, 0x00


	//----- nvinfo : EIATTR_KPARAM_INFO
	.align		4
.L_2475:
        /*0018*/ 	.byte	0x04, 0x17
        /*001a*/ 	.short	(.L_2477 - .L_2476)
.L_2476:
        /*001c*/ 	.word	0x00000000
        /*0020*/ 	.short	0x0007
        /*0022*/ 	.short	0x0038
        /*0024*/ 	.byte	0x00, 0xf5, 0x21, 0x00


	//----- nvinfo : EIATTR_KPARAM_INFO
	.align		4
.L_2477:
        /*0028*/ 	.byte	0x04, 0x17
        /*002a*/ 	.short	(.L_2479 - .L_2478)
.L_2478:
        /*002c*/ 	.word	0x00000000
        /*0030*/ 	.short	0x0006
        /*0032*/ 	.short	0x0030
        /*0034*/ 	.byte	0x00, 0xf5, 0x21, 0x00


	//----- nvinfo : EIATTR_KPARAM_INFO
	.align		4
.L_2479:
        /*0038*/ 	.byte	0x04, 0x17
        /*003a*/ 	.short	(.L_2481 - .L_2480)
.L_2480:
        /*003c*/ 	.word	0x00000000
        /*0040*/ 	.short	0x0005
        /*0042*/ 	.short	0x0028
        /*0044*/ 	.byte	0x00, 0xf0, 0x21, 0x00


	//----- nvinfo : EIATTR_KPARAM_INFO
	.align		4
.L_2481:
        /*0048*/ 	.byte	0x04, 0x17
        /*004a*/ 	.short	(.L_2483 - .L_2482)
.L_2482:
        /*004c*/ 	.word	0x00000000
        /*0050*/ 	.short	0x0004
        /*0052*/ 	.short	0x0020
        /*0054*/ 	.byte	0x00, 0xf0, 0x11, 0x00


	//----- nvinfo : EIATTR_KPARAM_INFO
	.align		4
.L_2483:
        /*0058*/ 	.byte	0x04, 0x17
        /*005a*/ 	.short	(.L_2485 - .L_2484)
.L_2484:
        /*005c*/ 	.word	0x00000000
        /*0060*/ 	.short	0x0003
        /*0062*/ 	.short	0x0018
        /*0064*/ 	.byte	0x00, 0xf5, 0x21, 0x00


	//----- nvinfo : EIATTR_KPARAM_INFO
	.align		4
.L_2485:
        /*0068*/ 	.byte	0x04, 0x17
        /*006a*/ 	.short	(.L_2487 - .L_2486)
.L_2486:
        /*006c*/ 	.word	0x00000000
        /*0070*/ 	.short	0x0002
        /*0072*/ 	.short	0x0010
        /*0074*/ 	.byte	0x00, 0xf5, 0x21, 0x00


	//----- nvinfo : EIATTR_KPARAM_INFO
	.align		4
.L_2487:
        /*0078*/ 	.byte	0x04, 0x17
        /*007a*/ 	.short	(.L_2489 - .L_2488)
.L_2488:
        /*007c*/ 	.word	0x00000000
        /*0080*/ 	.short	0x0001
        /*0082*/ 	.short	0x0008
        /*0084*/ 	.byte	0x00, 0xf5, 0x21, 0x00


	//----- nvinfo : EIATTR_KPARAM_INFO
	.align		4
.L_2489:
        /*0088*/ 	.byte	0x04, 0x17
        /*008a*/ 	.short	(.L_2491 - .L_2490)
.L_2490:
        /*008c*/ 	.word	0x00000000
        /*0090*/ 	.short	0x0000
        /*0092*/ 	.short	0x0000
        /*0094*/ 	.byte	0x00, 0xf5, 0x21, 0x00


	//----- nvinfo : EIATTR_SPARSE_MMA_MASK
	.align		4
.L_2491:
        /*0098*/ 	.byte	0x03, 0x50
        /*009a*/ 	.short	0x0000


	//----- nvinfo : EIATTR_MAXREG_COUNT
	.align		4
        /*009c*/ 	.byte	0x03, 0x1b
        /*009e*/ 	.short	0x0040


	//----- nvinfo : EIATTR_MERCURY_ISA_VERSION
	.align		4
        /*00a0*/ 	.byte	0x03, 0x5f
        /*00a2*/ 	.short	0x0101


	//----- nvinfo : EIATTR_VRC_CTA_INIT_COUNT
	.align		4
        /*00a4*/ 	.byte	0x02, 0x4a
	.zero		1
	.zero		1


	//----- nvinfo : EIATTR_EXIT_INSTR_OFFSETS
	.align		4
        /*00a8*/ 	.byte	0x04, 0x1c
        /*00aa*/ 	.short	(.L_2493 - .L_2492)


	//   ....[0]....
.L_2492:
        /*00ac*/ 	.word	0x00000010


	//----- nvinfo : EIATTR_MAX_THREADS
	.align		4
.L_2493:
        /*00b0*/ 	.byte	0x04, 0x05
        /*00b2*/ 	.short	(.L_2495 - .L_2494)
.L_2494:
        /*00b4*/ 	.word	0x00000140
        /*00b8*/ 	.word	0x00000001
        /*00bc*/ 	.word	0x00000001


	//----- nvinfo : EIATTR_CBANK_PARAM_SIZE
	.align		4
.L_2495:
        /*00c0*/ 	.byte	0x03, 0x19
        /*00c2*/ 	.short	0x0048


	//----- nvinfo : EIATTR_PARAM_CBANK
	.align		4
        /*00c4*/ 	.byte	0x04, 0x0a
        /*00c6*/ 	.short	(.L_2497 - .L_2496)
	.align		4
.L_2496:
        /*00c8*/ 	.word	index@(.nv.constant0._ZN13group_norm_v214gn_cuda_kernelI6__halfLi320ELi3ELi16ELi160ELi256ELb1ELi32ELi320ELi320ELi4ELb1ELi43ELb0ELb0ENS_16CompileConditionILi1000EEEEEvPT_PKS4_S7_S7_flPfS8_Pj)
        /*00cc*/ 	.short	0x0380
        /*00ce*/ 	.short	0x0048


	//----- nvinfo : EIATTR_SW_WAR
	.align		4
.L_2497:
        /*00d0*/ 	.byte	0x04, 0x36
        /*00d2*/ 	.short	(.L_2499 - .L_2498)
.L_2498:
        /*00d4*/ 	.word	0x00000008
.L_2499:


//--------------------- .nv.info._ZN13group_norm_v214gn_cuda_kernelI6__halfLi320ELi1ELi16ELi160ELi256ELb1ELi64ELi320ELi320ELi4ELb1ELi37ELb0ELb0ENS_16CompileConditionILi1000EEEEEvPT_PKS4_S7_S7_flPfS8_Pj --------------------------
	.section	.nv.info._ZN13group_norm_v214gn_cuda_kernelI6__halfLi320ELi1ELi16ELi160ELi256ELb1ELi64ELi320ELi320ELi4ELb1ELi37ELb0ELb0ENS_16CompileConditionILi1000EEEEEvPT_PKS4_S7_S7_flPfS8_Pj,"",@"SHT_CUDA_INFO"
	.sectionflags	@""
	.align	4


	//----- nvinfo : EIATTR_CUDA_API_VERSION
	.align		4
        /*0000*/ 	.byte	0x04, 0x37
        /*0002*/ 	.short	(.L_2501 - .L_2500)
.L_2500:
        /*0004*/ 	.word	0x00000082


	//----- nvinfo : EIATTR_KPARAM_INFO
	.align		4
.L_2501:
        /*0008*/ 	.byte	0x04, 0x17
        /*000a*/ 	.short	(.L_2503 - .L_2502)
.L_2502:
        /*000c*/ 	.word	0x00000000
        /*0010*/ 	.short	0x0008
        /*0012*/ 	.short	0x0040
        /*0014*/ 	.byte	0x00, 0xf5, 0x21, 0x00


	//----- nvinfo : EIATTR_KPARAM_INFO
	.align		4
.L_2503:
        /*0018*/ 	.byte	0x04, 0x17
        /*001a*/ 	.short	(.L_2505 - .L_2504)
.L_2504:
        /*001c*/ 	.word	0x00000000
        /*0020*/ 	.short	0x0007
        /*0022*/ 	.short	0x0038
        /*0024*/ 	.byte	0x00, 0xf5, 0x21, 0x00


	//----- nvinfo : EIATTR_KPARAM_INFO
	.align		4
.L_2505:
        /*0028*/ 	.byte	0x04, 0x17
        /*002a*/ 	.short	(.L_2507 - .L_2506)
.L_2506:
        /*002c*/ 	.word	0x00000000
        /*0030*/ 	.short	0x0006
        /*0032*/ 	.short	0x0030
        /*0034*/ 	.byte	0x00, 0xf5, 0x21, 0x00


	//----- nvinfo : EIATTR_KPARAM_INFO
	.align		4
.L_2507:
        /*0038*/ 	.byte	0x04, 0x17
        /*003a*/ 	.short	(.L_2509 - .L_2508)
.L_2508:
        /*003c*/ 	.word	0x00000000
        /*0040*/ 	.short	0x0005
        /*0042*/ 	.short	0x0028
        /*0044*/ 	.byte	0x00, 0xf0, 0x21, 0x00


	//----- nvinfo : EIATTR_KPARAM_INFO
	.align		4
.L_2509:
        /*0048*/ 	.byte	0x04, 0x17
        /*004a*/ 	.short	(.L_2511 - .L_2510)
.L_2510:
        /*004c*/ 	.word	0x00000000
        /*0050*/ 	.short	0x0004
        /*0052*/ 	.short	0x0020
        /*0054*/ 	.byte	0x00, 0xf0, 0x11, 0x00


	//----- nvinfo : EIATTR_KPARAM_INFO
	.align		4
.L_2511:
        /*0058*/ 	.byte	0x04, 0x17
        /*005a*/ 	.short	(.L_2513 - .L_2512)
.L_2512:
        /*005c*/ 	.word	0x00000000
        /*0060*/ 	.short	0x0003
        /*0062*/ 	.short	0x0018
        /*0064*/ 	.byte	0x00, 0xf5, 0x21, 0x00


	//----- nvinfo : EIATTR_KPARAM_INFO
	.align		4
.L_2513:
        /*0068*/ 	.byte	0x04, 0x17
        /*006a*/ 	.short	(.L_2515 - .L_2514)
.L_2514:
        /*006c*/ 	.word	0x00000000
        /*0070*/ 	.short	0x0002
        /*0072*/ 	.short	0x0010
        /*0074*/ 	.byte	0x00, 0xf5, 0x21, 0x00


	//----- nvinfo : EIATTR_KPARAM_INFO
	.align		4
.L_2515:
        /*0078*/ 	.byte	0x04, 0x17
        /*007a*/ 	.short	(.L_2517 - .L_2516)
.L_2516:
        /*007c*/ 	.word	0x00000000
        /*0080*/ 	.short	0x0001
        /*0082*/ 	.short	0x0008
        /*0084*/ 	.byte	0x00, 0xf5, 0x21, 0x00


	//----- nvinfo : EIATTR_KPARAM_INFO
	.align		4
.L_2517:
        /*0088*/ 	.byte	0x04, 0x17
        /*008a*/ 	.short	(.L_2519 - .L_2518)
.L_2518:
        /*008c*/ 	.word	0x00000000
        /*0090*/ 	.short	0x0000
        /*0092*/ 	.short	0x0000
        /*0094*/ 	.byte	0x00, 0xf5, 0x21, 0x00


	//----- nvinfo : EIATTR_SPARSE_MMA_MASK
	.align		4
.L_2519:
        /*0098*/ 	.byte	0x03, 0x50
        /*009a*/ 	.short	0x0000


	//----- nvinfo : EIATTR_MAXREG_COUNT
	.align		4
        /*009c*/ 	.byte	0x03, 0x1b
        /*009e*/ 	.short	0x00a8


	//----- nvinfo : EIATTR_MERCURY_ISA_VERSION
	.align		4
        /*00a0*/ 	.byte	0x03, 0x5f
        /*00a2*/ 	.short	0x0101


	//----- nvinfo : EIATTR_VRC_CTA_INIT_COUNT
	.align		4
        /*00a4*/ 	.byte	0x02, 0x4a
	.zero		1
	.zero		1


	//----- nvinfo : EIATTR_EXIT_INSTR_OFFSETS
	.align		4
        /*00a8*/ 	.byte	0x04, 0x1c
        /*00aa*/ 	.short	(.L_2521 - .L_2520)


	//   ....[0]....
.L_2520:
        /*00ac*/ 	.word	0x00000010


	//----- nvinfo : EIATTR_MAX_THREADS
	.align		4
.L_2521:
        /*00b0*/ 	.byte	0x04, 0x05
        /*00b2*/ 	.short	(.L_2523 - .L_2522)
.L_2522:
        /*00b4*/ 	.word	0x00000140
        /*00b8*/ 	.word	0x00000001
        /*00bc*/ 	.word	0x00000001


	//----- nvinfo : EIATTR_CBANK_PARAM_SIZE
	.align		4
.L_2523:
        /*00c0*/ 	.byte	0x03, 0x19
        /*00c2*/ 	.short	0x0048


	//----- nvinfo : EIATTR_PARAM_CBANK
	.align		4
        /*00c4*/ 	.byte	0x04, 0x0a
        /*00c6*/ 	.short	(.L_2525 - .L_2524)
	.align		4
.L_2524:
        /*00c8*/ 	.word	index@(.nv.constant0._ZN13group_norm_v214gn_cuda_kernelI6__halfLi320ELi1ELi16ELi160ELi256ELb1ELi64ELi320ELi320ELi4ELb1ELi37ELb0ELb0ENS_16CompileConditionILi1000EEEEEvPT_PKS4_S7_S7_flPfS8_Pj)
        /*00cc*/ 	.short	0x0380
        /*00ce*/ 	.short	0x0048


	//----- nvinfo : EIATTR_SW_WAR
	.align		4
.L_2525:
        /*00d0*/ 	.byte	0x04, 0x36
        /*00d2*/ 	.short	(.L_2527 - .L_2526)
.L_2526:
        /*00d4*/ 	.word	0x00000008
.L_2527:


//--------------------- .nv.info._ZN13group_norm_v214gn_cuda_kernelI6__halfLi320ELi1ELi16ELi160ELi256ELb1ELi128ELi320ELi320ELi4ELb1ELi74ELb0ELb0ENS_16CompileConditionILi1000EEEEEvPT_PKS4_S7_S7_flPfS8_Pj --------------------------
	.section	.nv.info._ZN13group_norm_v214gn_cuda_kernelI6__halfLi320ELi1ELi16ELi160ELi256ELb1ELi128ELi320ELi320ELi4ELb1ELi74ELb0ELb0ENS_16CompileConditionILi1000EEEEEvPT_PKS4_S7_S7_flPfS8_Pj,"",@"SHT_CUDA_INFO"
	.sectionflags	@""
	.align	4


	//----- nvinfo : EIATTR_CUDA_API_VERSION
	.align		4
        /*0000*/ 	.byte	0x04, 0x37
        /*0002*/ 	.short	(.L_2529 - .L_2528)
.L_2528:
        /*0004*/ 	.word	0x00000082


	//----- nvinfo : EIATTR_KPARAM_INFO
	.align		4
.L_2529:
        /*0008*/ 	.byte	0x04, 0x17
        /*000a*/ 	.short	(.L_2531 - .L_2530)
.L_2530:
        /*000c*/ 	.word	0x00000000
        /*0010*/ 	.short	0x0008
        /*0012*/ 	.short	0x0040
        /*0014*/ 	.byte	0x00, 0xf5, 0x21, 0x00


	//----- nvinfo : EIATTR_KPARAM_INFO
	.align		4
.L_2531:
        /*0018*/ 	.byte	0x04, 0x17
        /*001a*/ 	.short	(.L_2533 - .L_2532)
.L_2532:
        /*001c*/ 	.word	0x00000000
        /*0020*/ 	.short	0x0007
        /*0022*/ 	.short	0x0038
        /*0024*/ 	.byte	0x00, 0xf5, 0x21, 0x00


	//----- nvinfo : EIATTR_KPARAM_INFO
	.align		4
.L_2533:
        /*0028*/ 	.byte	0x04, 0x17
        /*002a*/ 	.short	(.L_2535 - .L_2534)
.L_2534:
        /*002c*/ 	.word	0x00000000
        /*0030*/ 	.short	0x0006
        /*0032*/ 	.short	0x0030
        /*0034*/ 	.byte	0x00, 0xf5, 0x21, 0x00


	//----- nvinfo : EIATTR_KPARAM_INFO
	.align		4
.L_2535:
        /*0038*/ 	.byte	0x04, 0x17
        /*003a*/ 	.short	(.L_2537 - .L_2536)
.L_2536:
        /*003c*/ 	.word	0x00000000
        /*0040*/ 	.short	0x0005
        /*0042*/ 	.short	0x0028
        /*0044*/ 	.byte	0x00, 0xf0, 0x21, 0x00


	//----- nvinfo : EIATTR_KPARAM_INFO
	.align		4
.L_2537:
        /*0048*/ 	.byte	0x04, 0x17
        /*004a*/ 	.short	(.L_2539 - .L_2538)
.L_2538:
        /*004c*/ 	.word	0x00000000
        /*0050*/ 	.short	0x0004
        /*0052*/ 	.short	0x0020
        /*0054*/ 	.byte	0x00, 0xf0, 0x11, 0x00


	//----- nvinfo : EIATTR_KPARAM_INFO
	.align		4
.L_2539:
        /*0058*/ 	.byte	0x04, 0x17
        /*005a*/ 	.short	(.L_2541 - .L_2540)
.L_2540:
        /*005c*/ 	.word	0x00000000
        /*0060*/ 	.short	0x0003
        /*0062*/ 	.short	0x0018
        /*0064*/ 	.byte	0x00, 0xf5, 0x21, 0x00


	//----- nvinfo : EIATTR_KPARAM_INFO
	.align		4
.L_2541:
        /*0068*/ 	.byte	0x04, 0x17
        /*006a*/ 	.short	(.L_2543 - .L_2542)
.L_2542:
        /*006c*/ 	.word	0x00000000
        /*0070*/ 	.short	0x0002
        /*0072*/ 	.short	0x0010
        /*0074*/ 	.byte	0x00, 0xf5, 0x21, 0x00


	//----- nvinfo : EIATTR_KPARAM_INFO
	.align		4
.L_2543:
        /*0078*/ 	.byte	0x04, 0x17
        /*007a*/ 	.short	(.L_2545 - .L_2544)
.L_2544:
        /*007c*/ 	.word	0x00000000
        /*0080*/ 	.short	0x0001
        /*0082*/ 	.short	0x0008
        /*0084*/ 	.byte	0x00, 0xf5, 0x21, 0x00


	//----- nvinfo : EIATTR_KPARAM_INFO
	.align		4
.L_2545:
        /*0088*/ 	.byte	0x04, 0x17
        /*008a*/ 	.short	(.L_2547 - .L_2546)
.L_2546:
        /*008c*/ 	.word	0x00000000
        /*0090*/ 	.short	0x0000
        /*0092*/ 	.short	0x0000
        /*0094*/ 	.byte	0x00, 0xf5, 0x21, 0x00


	//----- nvinfo : EIATTR_SPARSE_MMA_MASK
	.align		4
.L_2547:
        /*0098*/ 	.byte	0x03, 0x50
        /*009a*/ 	.short	0x0000


	//----- nvinfo : EIATTR_MAXREG_COUNT
	.align		4
        /*009c*/ 	.byte	0x03, 0x1b
        /*009e*/ 	.short	0x00a8


	//----- nvinfo : EIATTR_MERCURY_ISA_VERSION
	.align		4
        /*00a0*/ 	.byte	0x03, 0x5f
        /*00a2*/ 	.short	0x0101


	//----- nvinfo : EIATTR_VRC_CTA_INIT_COUNT
	.align		4
        /*00a4*/ 	.byte	0x02, 0x4a
	.zero		1
	.zero		1


	//----- nvinfo : EIATTR_EXIT_INSTR_OFFSETS
	.align		4
        /*00a8*/ 	.byte	0x04, 0x1c
        /*00aa*/ 	.short	(.L_2549 - .L_2548)


	//   ....[0]....
.L_2548:
        /*00ac*/ 	.word	0x00000010


	//----- nvinfo : EIATTR_MAX_THREADS
	.align		4
.L_2549:
        /*00b0*/ 	.byte	0x04, 0x05
        /*00b2*/ 	.short	(.L_2551 - .L_2550)
.L_2550:
        /*00b4*/ 	.word	0x00000140
        /*00b8*/ 	.word	0x00000001
        /*00bc*/ 	.word	0x00000001


	//----- nvinfo : EIATTR_CBANK_PARAM_SIZE
	.align		4
.L_2551:
        /*00c0*/ 	.byte	0x03, 0x19
        /*00c2*/ 	.short	0x0048


	//----- nvinfo : EIATTR_PARAM_CBANK
	.align		4
        /*00c4*/ 	.byte	0x04, 0x0a
        /*00c6*/ 	.short	(.L_2553 - .L_2552)
	.align		4
.L_2552:
        /*00c8*/ 	.word	index@(.nv.constant0._ZN13group_norm_v214gn_cuda_kernelI6__halfLi320ELi1ELi16ELi160ELi256ELb1ELi128ELi320ELi320ELi4ELb1ELi74ELb0ELb0ENS_16CompileConditionILi1000EEEEEvPT_PKS4_S7_S7_flPfS8_Pj)
        /*00cc*/ 	.short	0x0380
        /*00ce*/ 	.short	0x0048


	//----- nvinfo : EIATTR_SW_WAR
	.align		4
.L_2553:
        /*00d0*/ 	.byte	0x04, 0x36
        /*00d2*/ 	.short	(.L_2555 - .L_2554)
.L_2554:
        /*00d4*/ 	.word	0x00000008
.L_2555:


//--------------------- .nv.info._ZN13group_norm_v214gn_cuda_kernelI6__halfLi320ELi1ELi16ELi160ELi256ELb1ELi128ELi320ELi320ELi4ELb0ELi74ELb0ELb1ENS_16CompileConditionILi1000EEEEEvPT_PKS4_S7_S7_flPfS8_Pj --------------------------
	.section	.nv.info._ZN13group_norm_v214gn_cuda_kernelI6__halfLi320ELi1ELi16ELi160ELi256ELb1ELi128ELi320ELi320ELi4ELb0ELi74ELb0ELb1ENS_16CompileConditionILi1000EEEEEvPT_PKS4_S7_S7_flPfS8_Pj,"",@"SHT_CUDA_INFO"
	.sectionflags	@""
	.align	4


	//----- nvinfo : EIATTR_CUDA_API_VERSION
	.align		4
        /*0000*/ 	.byte	0x04, 0x37
        /*0002*/ 	.short	(.L_2557 - .L_2556)
.L_2556:
        /*0004*/ 	.word	0x00000082


	//----- nvinfo : EIATTR_KPARAM_INFO
	.align		4
.L_2557:
        /*0008*/ 	.byte	0x04, 0x17
        /*000a*/ 	.short	(.L_2559 - .L_2558)
.L_2558:
        /*000c*/ 	.word	0x00000000
        /*0010*/ 	.short	0x0008
        /*0012*/ 	.short	0x0040
        /*0014*/ 	.byte	0x00, 0xf5, 0x21, 0x00


	//----- nvinfo : EIATTR_KPARAM_INFO
	.align		4
.L_2559:
        /*0018*/ 	.byte	0x04, 0x17
        /*001a*/ 	.short	(.L_2561 - .L_2560)
.L_2560:
        /*001c*/ 	.word	0x00000000
        /*0020*/ 	.short	0x0007
        /*0022*/ 	.short	0x0038
        /*0024*/ 	.byte	0x00, 0xf5, 0x21, 0x00


	//----- nvinfo : EIATTR_KPARAM_INFO
	.align		4
.L_2561:
        /*0028*/ 	.byte	0x04, 0x17
        /*002a*/ 	.short	(.L_2563 - .L_2562)
.L_2562:
        /*002c*/ 	.word	0x00000000
        /*0030*/ 	.short	0x0006
        /*0032*/ 	.short	0x0030
        /*0034*/ 	.byte	0x00, 0xf5, 0x21, 0x00


	//----- nvinfo : EIATTR_KPARAM_INFO
	.align		4
.L_2563:
        /*0038*/ 	.byte	0x04, 0x17
        /*003a*/ 	.short	(.L_2565 - .L_2564)
.L_2564:
        /*003c*/ 	.word	0x00000000
        /*0040*/ 	.short	0x0005
        /*0042*/ 	.short	0x0028
        /*0044*/ 	.byte	0x00, 0xf0, 0x21, 0x00


	//----- nvinfo : EIATTR_KPARAM_INFO
	.align		4
.L_2565:
        /*0048*/ 	.byte	0x04, 0x17
        /*004a*/ 	.short	(.L_2567 - .L_2566)
.L_2566:
        /*004c*/ 	.word	0x00000000
        /*0050*/ 	.short	0x0004
        /*0052*/ 	.short	0x0020
        /*0054*/ 	.byte	0x00, 0xf0, 0x11, 0x00


	//----- nvinfo : EIATTR_KPARAM_INFO
	.align		4
.L_2567:
        /*0058*/ 	.byte	0x04, 0x17
        /*005a*/ 	.short	(.L_2569 - .L_2568)
.L_2568:
        /*005c*/ 	.word	0x00000000
        /*0060*/ 	.short	0x0003
        /*0062*/ 	.short	0x0018
        /*0064*/ 	.byte	0x00, 0xf5, 0x21, 0x00


	//----- nvinfo : EIATTR_KPARAM_INFO
	.align		4
.L_2569:
        /*0068*/ 	.byte	0x04, 0x17
        /*006a*/ 	.short	(.L_2571 - .L_2570)
.L_2570:
        /*006c*/ 	.word	0x00000000
        /*0070*/ 	.short	0x0002
        /*0072*/ 	.short	0x0010
        /*0074*/ 	.byte	0x00, 0xf5, 0x21, 0x00


	//----- nvinfo : EIATTR_KPARAM_INFO
	.align		4
.L_2571:
        /*0078*/ 	.byte	0x04, 0x17
        /*007a*/ 	.short	(.L_2573 - .L_2572)
.L_2572:
        /*007c*/ 	.word	0x00000000
        /*0080*/ 	.short	0x0001
        /*0082*/ 	.short	0x0008
        /*0084*/ 	.byte	0x00, 0xf5, 0x21, 0x00


	//----- nvinfo : EIATTR_KPARAM_INFO
	.align		4
.L_2573:
        /*0088*/ 	.byte	0x04, 0x17
        /*008a*/ 	.short	(.L_2575 - .L_2574)
.L_2574:
        /*008c*/ 	.word	0x00000000
        /*0090*/ 	.short	0x0000
        /*0092*/ 	.short	0x0000
        /*0094*/ 	.byte	0x00, 0xf5, 0x21, 0x00


	//----- nvinfo : EIATTR_SPARSE_MMA_MASK
	.align		4
.L_2575:
        /*0098*/ 	.byte	0x03, 0x50
        /*009a*/ 	.short	0x0000


	//----- nvinfo : EIATTR_MAXREG_COUNT
	.align		4
        /*009c*/ 	.byte	0x03, 0x1b
        /*009e*/ 	.short	0x00a8


	//----- nvinfo : EIATTR_MERCURY_ISA_VERSION
	.align		4
        /*00a0*/ 	.byte	0x03, 0x5f
        /*00a2*/ 	.short	0x0101


	//----- nvinfo : EIATTR_VRC_CTA_INIT_COUNT
	.align		4
        /*00a4*/ 	.byte	0x02, 0x4a
	.zero		1
	.zero		1


	//----- nvinfo : EIATTR_EXIT_INSTR_OFFSETS
	.align		4
        /*00a8*/ 	.byte	0x04, 0x1c
        /*00aa*/ 	.short	(.L_2577 - .L_2576)


	//   ....[0]....
.L_2576:
        /*00ac*/ 	.word	0x00000010


	//----- nvinfo : EIATTR_MAX_THREADS
	.align		4
.L_2577:
        /*00b0*/ 	.byte	0x04, 0x05
        /*00b2*/ 	.short	(.L_2579 - .L_2578)
.L_2578:
        /*00b4*/ 	.word	0x00000140
        /*00b8*/ 	.word	0x00000001
        /*00bc*/ 	.word	0x00000001


	//----- nvinfo : EIATTR_CBANK_PARAM_SIZE
	.align		4
.L_2579:
        /*00c0*/ 	.byte	0x03, 0x19
        /*00c2*/ 	.short	0x0048


	//----- nvinfo : EIATTR_PARAM_CBANK
	.align		4
        /*00c4*/ 	.byte	0x04, 0x0a
        /*00c6*/ 	.short	(.L_2581 - .L_2580)
	.align		4
.L_2580:
        /*00c8*/ 	.word	index@(.nv.constant0._ZN13group_norm_v214gn_cuda_kernelI6__halfLi320ELi1ELi16ELi160ELi256ELb1ELi128ELi320ELi320ELi4ELb0ELi74ELb0ELb1ENS_16CompileConditionILi1000EEEEEvPT_PKS4_S7_S7_flPfS8_Pj)
        /*00cc*/ 	.short	0x0380
        /*00ce*/ 	.short	0x0048


	//----- nvinfo : EIATTR_SW_WAR
	.align		4
.L_2581:
        /*00d0*/ 	.byte	0x04, 0x36
        /*00d2*/ 	.short	(.L_2583 - .L_2582)
.L_2582:
        /*00d4*/ 	.word	0x00000008
.L_2583:


//--------------------- .nv.info._ZN13group_norm_v214gn_cuda_kernelI6__halfLi320ELi3ELi16ELi160ELi256ELb1ELi64ELi320ELi320ELi4ELb1ELi87ELb0ELb0ENS_16CompileConditionILi1000EEEEEvPT_PKS4_S7_S7_flPfS8_Pj --------------------------
	.section	.nv.info._ZN13group_norm_v214gn_cuda_kernelI6__halfLi320ELi3ELi16ELi160ELi256ELb1ELi64ELi320ELi320ELi4ELb1ELi87ELb0ELb0ENS_16CompileConditionILi1000EEEEEvPT_PKS4_S7_S7_flPfS8_Pj,"",@"SHT_CUDA_INFO"
	.sectionflags	@""
	.align	4


	//----- nvinfo : EIATTR_CUDA_API_VERSION
	.align		4
        /*0000*/ 	.byte	0x04, 0x37
        /*0002*/ 	.short	(.L_2585 - .L_2584)
.L_2584:
        /*0004*/ 	.word	0x00000082


	//----- nvinfo : EIATTR_KPARAM_INFO
	.align		4
.L_2585:
        /*0008*/ 	.byte	0x04, 0x17
        /*000a*/ 	.short	(.L_2587 - .L_2586)
.L_2586:
        /*000c*/ 	.word	0x00000000
        /*0010*/ 	.short	0x0008
        /*0012*/ 	.short	0x0040
        /*0014*/ 	.byte	0x00, 0xf5, 0x21, 0x00


	//----- nvinfo : EIATTR_KPARAM_INFO
	.align		4
.L_2587:
        /*0018*/ 	.byte	0x04, 0x17
        /*001a*/ 	.short	(.L_2589 - .L_2588)
.L_2588:
        /*001c*/ 	.word	0x00000000
        /*0020*/ 	.short	0x0007
        /*0022*/ 	.short	0x0038
        /*0024*/ 	.byte	0x00, 0xf5, 0x21, 0x00


	//----- nvinfo : EIATTR_KPARAM_INFO
	.align		4
.L_2589:
        /*0028*/ 	.byte	0x04, 0x17
        /*002a*/ 	.short	(.L_2591 - .L_2590)
.L_2590:
        /*002c*/ 	.word	0x00000000
        /*0030*/ 	.short	0x0006
        /*0032*/ 	.short	0x0030
        /*0034*/ 	.byte	0x00, 0xf5, 0x21, 0x00


	//----- nvinfo : EIATTR_KPARAM_INFO
	.align		4
.L_2591:
        /*0038*/ 	.byte	0x04, 0x17
        /*003a*/ 	.short	(.L_2593 - .L_2592)
.L_2592:
        /*003c*/ 	.word	0x00000000
        /*0040*/ 	.short	0x0005
        /*0042*/ 	.short	0x0028
        /*0044*/ 	.byte	0x00, 0xf0, 0x21, 0x00


	//----- nvinfo : EIATTR_KPARAM_INFO
	.align		4
.L_2593:
        /*0048*/ 	.byte	0x04, 0x17
        /*004a*/ 	.short	(.L_2595 - .L_2594)
.L_2594:
        /*004c*/ 	.word	0x00000000
        /*0050*/ 	.short	0x0004
        /*0052*/ 	.short	0x0020
        /*0054*/ 	.byte	0x00, 0xf0, 0x11, 0x00


	//----- nvinfo : EIATTR_KPARAM_INFO
	.align		4
.L_2595:
        /*0058*/ 	.byte	0x04, 0x17
        /*005a*/ 	.short	(.L_2597 - .L_2596)
.L_2596:
        /*005c*/ 	.word	0x00000000
        /*0060*/ 	.short	0x0003
        /*0062*/ 	.short	0x0018
        /*0064*/ 	.byte	0x00, 0xf5, 0x21, 0x00


	//----- nvinfo : EIATTR_KPARAM_INFO
	.align		4
.L_2597:
        /*0068*/ 	.byte	0x04, 0x17
        /*006a*/ 	.short	(.L_2599 - .L_2598)
.L_2598:
        /*006c*/ 	.word	0x00000000
        /*0070*/ 	.short	0x0002
        /*0072*/ 	.short	0x0010
        /*0074*/ 	.byte	0x00, 0xf5, 0x21, 0x00


	//----- nvinfo : EIATTR_KPARAM_INFO
	.align		4
.L_2599:
        /*0078*/ 	.byte	0x04, 0x17
        /*007a*/ 	.short	(.L_2601 - .L_2600)
.L_2600:
        /*007c*/ 	.word	0x00000000
        /*0080*/ 	.short	0x0001
        /*0082*/ 	.short	0x0008
        /*0084*/ 	.byte	0x00, 0xf5, 0x21, 0x00


	//----- nvinfo : EIATTR_KPARAM_INFO
	.align		4
.L_2601:
        /*0088*/ 	.byte	0x04, 0x17
        /*008a*/ 	.short	(.L_2603 - .L_2602)
.L_2602:
        /*008c*/ 	.word	0x00000000
        /*0090*/ 	.short	0x0000
        /*0092*/ 	.short	0x0000
        /*0094*/ 	.byte	0x00, 0xf5, 0x21, 0x00


	//----- nvinfo : EIATTR_SPARSE_MMA_MASK
	.align		4
.L_2603:
        /*0098*/ 	.byte	0x03, 0x50
        /*009a*/ 	.short	0x0000


	//----- nvinfo : EIATTR_MAXREG_COUNT
	.align		4
        /*009c*/ 	.byte	0x03, 0x1b
        /*009e*/ 	.short	0x0040


	//----- nvinfo : EIATTR_MERCURY_ISA_VERSION
	.align		4
        /*00a0*/ 	.byte	0x03, 0x5f
        /*00a2*/ 	.short	0x0101


	//----- nvinfo : EIATTR_VRC_CTA_INIT_COUNT
	.align		4
        /*00a4*/ 	.byte	0x02, 0x4a
	.zero		1
	.zero		1


	//----- nvinfo : EIATTR_EXIT_INSTR_OFFSETS
	.align		4
        /*00a8*/ 	.byte	0x04, 0x1c
        /*00aa*/ 	.short	(.L_2605 - .L_2604)


	//   ....[0]....
.L_2604:
        /*00ac*/ 	.word	0x00000010


	//----- nvinfo : EIATTR_MAX_THREADS
	.align		4
.L_2605:
        /*00b0*/ 	.byte	0x04, 0x05
        /*00b2*/ 	.short	(.L_2607 - .L_2606)
.L_2606:
        /*00b4*/ 	.word	0x00000140
        /*00b8*/ 	.word	0x00000001
        /*00bc*/ 	.word	0x00000001


	//----- nvinfo : EIATTR_CBANK_PARAM_SIZE
	.align		4
.L_2607:
        /*00c0*/ 	.byte	0x03, 0x19
        /*00c2*/ 	.short	0x0048


	//----- nvinfo : EIATTR_PARAM_CBANK
	.align		4
        /*00c4*/ 	.byte	0x04, 0x0a
        /*00c6*/ 	.short	(.L_2609 - .L_2608)
	.align		4
.L_2608:
        /*00c8*/ 	.word	index@(.nv.constant0._ZN13group_norm_v214gn_cuda_kernelI6__halfLi320ELi3ELi16ELi160ELi256ELb1ELi64ELi320ELi320ELi4ELb1ELi87ELb0ELb0ENS_16CompileConditionILi1000EEEEEvPT_PKS4_S7_S7_flPfS8_Pj)
        /*00cc*/ 	.short	0x0380
        /*00ce*/ 	.short	0x0048


	//----- nvinfo : EIATTR_SW_WAR
	.align		4
.L_2609:
        /*00d0*/ 	.byte	0x04, 0x36
        /*00d2*/ 	.short	(.L_2611 - .L_2610)
.L_2610:
        /*00d4*/ 	.word	0x00000008
.L_2611:


//--------------------- .nv.info._ZN13group_norm_v214gn_cuda_kernelI6__halfLi320ELi2ELi16ELi160ELi256ELb1ELi64ELi320ELi320ELi4ELb1ELi74ELb0ELb0ENS_16CompileConditionILi1000EEEEEvPT_PKS4_S7_S7_flPfS8_Pj --------------------------
	.section	.nv.info._ZN13group_norm_v214gn_cuda_kernelI6__halfLi320ELi2ELi16ELi160ELi256ELb1ELi64ELi320ELi320ELi4ELb1ELi74ELb0ELb0ENS_16CompileConditionILi1000EEEEEvPT_PKS4_S7_S7_flPfS8_Pj,"",@"SHT_CUDA_INFO"
	.sectionflags	@""
	.align	4


	//----- nvinfo : EIATTR_CUDA_API_VERSION
	.align		4
        /*0000*/ 	.byte	0x04, 0x37
        /*0002*/ 	.short	(.L_2613 - .L_2612)
.L_2612:
        /*0004*/ 	.word	0x00000082


	//----- nvinfo : EIATTR_KPARAM_INFO
	.align		4
.L_2613:
        /*0008*/ 	.byte	0x04, 0x17
        /*000a*/ 	.short	(.L_2615 - .L_2614)
.L_2614:
        /*000c*/ 	.word	0x00000000
        /*0010*/ 	.short	0x0008
        /*0012*/ 	.short	0x0040
        /*0014*/ 	.byte	0x00, 0xf5, 0x21, 0x00


	//----- nvinfo : EIATTR_KPARAM_INFO
	.align		4
.L_2615:
        /*0018*/ 	.byte	0x04, 0x17
        /*001a*/ 	.short	(.L_2617 - .L_2616)
.L_2616:
        /*001c*/ 	.word	0x00000000
        /*0020*/ 	.short	0x0007
        /*0022*/ 	.short	0x0038
        /*0024*/ 	.byte	0x00, 0xf5, 0x21, 0x00


	//----- nvinfo : EIATTR_KPARAM_INFO
	.align		4
.L_2617:
        /*0028*/ 	.byte	0x04, 0x17
        /*002a*/ 	.short	(.L_2619 - .L_2618)
.L_2618:
        /*002c*/ 	.word	0x00000000
        /*0030*/ 	.short	0x0006
        /*0032*/ 	.short	0x0030
        /*0034*/ 	.byte	0x00, 0xf5, 0x21, 0x00


	//----- nvinfo : EIATTR_KPARAM_INFO
	.align		4
.L_2619:
        /*0038*/ 	.byte	0x04, 0x17
        /*003a*/ 	.short	(.L_2621 - .L_2620)
.L_2620:
        /*003c*/ 	.word	0x00000000
        /*0040*/ 	.short	0x0005
        /*0042*/ 	.short	0x0028
        /*0044*/ 	.byte	0x00, 0xf0, 0x21, 0x00


	//----- nvinfo : EIATTR_KPARAM_INFO
	.align		4
.L_2621:
        /*0048*/ 	.byte	0x04, 0x17
        /*004a*/ 	.short	(.L_2623 - .L_2622)
.L_2622:
        /*004c*/ 	.word	0x00000000
        /*0050*/ 	.short	0x0004
        /*0052*/ 	.short	0x0020
        /*0054*/ 	.byte	0x00, 0xf0, 0x11, 0x00


	//----- nvinfo : EIATTR_KPARAM_INFO
	.align		4
.L_2623:
        /*0058*/ 	.byte	0x04, 0x17
        /*005a*/ 	.short	(.L_2625 - .L_2624)
.L_2624:
        /*005c*/ 	.word	0x00000000
        /*0060*/ 	.short	0x0003
        /*0062*/ 	.short	0x0018
        /*0064*/ 	.byte	0x00, 0xf5, 0x21, 0x00


	//----- nvinfo : EIATTR_KPARAM_INFO
	.align		4
.L_2625:
        /*0068*/ 	.byte	0x04, 0x17
        /*006a*/ 	.short	(.L_2627 - .L_2626)
.L_2626:
        /*006c*/ 	.word	0x00000000
        /*0070*/ 	.short	0x0002
        /*0072*/ 	.short	0x0010
        /*0074*/ 	.byte	0x00, 0xf5, 0x21, 0x00


	//----- nvinfo : EIATTR_KPARAM_INFO
	.align		4
.L_2627:
        /*0078*/ 	.byte	0x04, 0x17
        /*007a*/ 	.short	(.L_2629 - .L_2628)
.L_2628:
        /*007c*/ 	.word	0x00000000
        /*0080*/ 	.short	0x0001
        /*0082*/ 	.short	0x0008
        /*0084*/ 	.byte	0x00, 0xf5, 0x21, 0x00


	//----- nvinfo : EIATTR_KPARAM_INFO
	.align		4
.L_2629:
        /*0088*/ 	.byte	0x04, 0x17
        /*008a*/ 	.short	(.L_2631 - .L_2630)
.L_2630:
        /*008c*/ 	.word	0x00000000
        /*0090*/ 	.short	0x0000
        /*0092*/ 	.short	0x0000
        /*0094*/ 	.byte	0x00, 0xf5, 0x21, 0x00


	//----- nvinfo : EIATTR_SPARSE_MMA_MASK
	.align		4
.L_2631:
        /*0098*/ 	.byte	0x03, 0x50
        /*009a*/ 	.short	0x0000


	//----- nvinfo : EIATTR_MAXREG_COUNT
	.align		4
        /*009c*/ 	.byte	0x03, 0x1b
        /*009e*/ 	.short	0x0060


	//----- nvinfo : EIATTR_MERCURY_ISA_VERSION
	.align		4
        /*00a0*/ 	.byte	0x03, 0x5f
        /*00a2*/ 	.short	0x0101


	//----- nvinfo : EIATTR_VRC_CTA_INIT_COUNT
	.align		4
        /*00a4*/ 	.byte	0x02, 0x4a
	.zero		1
	.zero		1


	//----- nvinfo : EIATTR_EXIT_INSTR_OFFSETS
	.align		4
        /*00a8*/ 	.byte	0x04, 0x1c
        /*00aa*/ 	.short	(.L_2633 - .L_2632)


	//   ....[0]....
.L_2632:
        /*00ac*/ 	.word	0x00000010


	//----- nvinfo : EIATTR_MAX_THREADS
	.align		4
.L_2633:
        /*00b0*/ 	.byte	0x04, 0x05
        /*00b2*/ 	.short	(.L_2635 - .L_2634)
.L_2634:
        /*00b4*/ 	.word	0x00000140
        /*00b8*/ 	.word	0x00000001
        /*00bc*/ 	.word	0x00000001


	//----- nvinfo : EIATTR_CBANK_PARAM_SIZE
	.align		4
.L_2635:
        /*00c0*/ 	.byte	0x03, 0x19
        /*00c2*/ 	.short	0x0048


	//----- nvinfo : EIATTR_PARAM_CBANK
	.align		4
        /*00c4*/ 	.byte	0x04, 0x0a
        /*00c6*/ 	.short	(.L_2637 - .L_2636)
	.align		4
.L_2636:
        /*00c8*/ 	.word	index@(.nv.constant0._ZN13group_norm_v214gn_cuda_kernelI6__halfLi320ELi2ELi16ELi160ELi256ELb1ELi64ELi320ELi320ELi4ELb1ELi74ELb0ELb0ENS_16CompileConditionILi1000EEEEEvPT_PKS4_S7_S7_flPfS8_Pj)
        /*00cc*/ 	.short	0x0380
        /*00ce*/ 	.short	0x0048


	//----- nvinfo : EIATTR_SW_WAR
	.align		4
.L_2637:
        /*00d0*/ 	.byte	0x04, 0x36
        /*00d2*/ 	.short	(.L_2639 - .L_2638)
.L_2638:
        /*00d4*/ 	.word	0x00000008
.L_2639:


//--------------------- .nv.callgraph             --------------------------
	.section	.nv.callgraph,"",@"SHT_CUDA_CALLGRAPH"
	.align	4
	.sectionentsize	8
	.align		4
        /*0000*/ 	.word	0x00000000
	.align		4
        /*0004*/ 	.word	0xffffffff
	.align		4
        /*0008*/ 	.word	0x00000000
	.align		4
        /*000c*/ 	.word	0xfffffffe
	.align		4
        /*0010*/ 	.word	0x00000000
	.align		4
        /*0014*/ 	.word	0xfffffffd
	.align		4
        /*0018*/ 	.word	0x00000000
	.align		4
        /*001c*/ 	.word	0xfffffffc


//--------------------- .text._ZN13group_norm_v218gn_bwd_cuda_kernelI13__nv_bfloat16Li320ELi3ELi32ELi80ELi256ELb0ELb1ELi8ELi320ELi320ELi4ELb1ELi10ELb0ELb0ELNS_15WgradSyncMethodE2ENS_16CompileConditionILi1000EEEEEvPT_S6_S6_PKS5_S8_S8_S8_PKfflPfPj --------------------------
	.section	.text._ZN13group_norm_v218gn_bwd_cuda_kernelI13__nv_bfloat16Li320ELi3ELi32ELi80ELi256ELb0ELb1ELi8ELi320ELi320ELi4ELb1ELi10ELb0ELb0ELNS_15WgradSyncMethodE2ENS_16CompileConditionILi1000EEEEEvPT_S6_S6_PKS5_S8_S8_S8_PKfflPfPj,"ax",@progbits
	.align	128
        .global         _ZN13group_norm_v218gn_bwd_cuda_kernelI13__nv_bfloat16Li320ELi3ELi32ELi80ELi256ELb0ELb1ELi8ELi320ELi320ELi4ELb1ELi10ELb0ELb0ELNS_15WgradSyncMethodE2ENS_16CompileConditionILi1000EEEEEvPT_S6_S6_PKS5_S8_S8_S8_PKfflPfPj
        .type           _ZN13group_norm_v218gn_bwd_cuda_kernelI13__nv_bfloat16Li320ELi3ELi32ELi80ELi256ELb0ELb1ELi8ELi320ELi320ELi4ELb1ELi10ELb0ELb0ELNS_15WgradSyncMethodE2ENS_16CompileConditionILi1000EEEEEvPT_S6_S6_PKS5_S8_S8_S8_PKfflPfPj,@function
        .size           _ZN13group_norm_v218gn_bwd_cuda_kernelI13__nv_bfloat16Li320ELi3ELi32ELi80ELi256ELb0ELb1ELi8ELi320ELi320ELi4ELb1ELi10ELb0ELb0ELNS_15WgradSyncMethodE2ENS_16CompileConditionILi1000EEEEEvPT_S6_S6_PKS5_S8_S8_S8_PKfflPfPj,(.L_x_72 - _ZN13group_norm_v218gn_bwd_cuda_kernelI13__nv_bfloat16Li320ELi3ELi32ELi80ELi256ELb0ELb1ELi8ELi320ELi320ELi4ELb1ELi10ELb0ELb0ELNS_15WgradSyncMethodE2ENS_16CompileConditionILi1000EEEEEvPT_S6_S6_PKS5_S8_S8_S8_PKfflPfPj)
        .other          _ZN13group_norm_v218gn_bwd_cuda_kernelI13__nv_bfloat16Li320ELi3ELi32ELi80ELi256ELb0ELb1ELi8ELi320ELi320ELi4ELb1ELi10ELb0ELb0ELNS_15WgradSyncMethodE2ENS_16CompileConditionILi1000EEEEEvPT_S6_S6_PKS5_S8_S8_S8_PKfflPfPj,@"STO_CUDA_ENTRY STV_DEFAULT"
_ZN13group_norm_v218gn_bwd_cuda_kernelI13__nv_bfloat16Li320ELi3ELi32ELi80ELi256ELb0ELb1ELi8ELi320ELi320ELi4ELb1ELi10ELb0ELb0ELNS_15WgradSyncMethodE2ENS_16CompileConditionILi1000EEEEEvPT_S6_S6_PKS5_S8_S8_S8_PKfflPfPj:
.text._ZN13group_norm_v218gn_bwd_cuda_kernelI13__nv_bfloat16Li320ELi3ELi32ELi80ELi256ELb0ELb1ELi8ELi320ELi320ELi4ELb1ELi10ELb0ELb0ELNS_15WgradSyncMethodE2ENS_16CompileConditionILi1000EEEEEvPT_S6_S6_PKS5_S8_S8_S8_PKfflPfPj:
[----:B------:R-:W-:Y:S01]  /*0000*/  LDC R1, c[0x0][0x37c] ;  /* 0x0000df00ff017b82 */ /* 0x000fe20000000800 */
[----:B------:R-:W-:Y:S05]  /*0010*/  EXIT ;  /* 0x000000000000794d */ /* 0x000fea0003800000 */
.L_x_0:
[----:B------:R-:W-:-:S00]  /*0020*/  BRA `(.L_x_0) ;  /* 0xfffffffc00fc7947 */ /* 0x000fc0000383ffff */
[----:B------:R-:W-:-:S00]  /*0030*/  NOP ;  /* 0x0000000000007918 */ /* 0x000fc00000000000 */
        /* <DEDUP_REMOVED lines=12> */
.L_x_72:


//--------------------- .text._ZN13group_norm_v218gn_bwd_cuda_kernelI13__nv_bfloat16Li320ELi1ELi32ELi80ELi256ELb0ELb1ELi16ELi320ELi320ELi4ELb1ELi9ELb0ELb0ELNS_15WgradSyncMethodE2ENS_16CompileConditionILi1000EEEEEvPT_S6_S6_PKS5_S8_S8_S8_PKfflPfPj --------------------------
	.section	.text._ZN13group_norm_v218gn_bwd_cuda_kernelI13__nv_bfloat16Li320ELi1ELi32ELi80ELi256ELb0ELb1ELi16ELi320ELi320ELi4ELb1ELi9ELb0ELb0ELNS_15WgradSyncMethodE2ENS_16CompileConditionILi1000EEEEEvPT_S6_S6_PKS5_S8_S8_S8_PKfflPfPj,"ax",@progbits
	.align	128
        .global         _ZN13group_norm_v218gn_bwd_cuda_kernelI13__nv_bfloat16Li320ELi1ELi32ELi80ELi256ELb0ELb1ELi16ELi320ELi320ELi4ELb1ELi9ELb0ELb0ELNS_15WgradSyncMethodE2ENS_16CompileConditionILi1000EEEEEvPT_S6_S6_PKS5_S8_S8_S8_PKfflPfPj
        .type           _ZN13group_norm_v218gn_bwd_cuda_kernelI13__nv_bfloat16Li320ELi1ELi32ELi80ELi256ELb0ELb1ELi16ELi320ELi320ELi4ELb1ELi9ELb0ELb0ELNS_15WgradSyncMethodE2ENS_16CompileConditionILi1000EEEEEvPT_S6_S6_PKS5_S8_S8_S8_PKfflPfPj,@function
        .size           _ZN13group_norm_v218gn_bwd_cuda_kernelI13__nv_bfloat16Li320ELi1ELi32ELi80ELi256ELb0ELb1ELi16ELi320ELi320ELi4ELb1ELi9ELb0ELb0ELNS_15WgradSyncMethodE2ENS_16CompileConditionILi1000EEEEEvPT_S6_S6_PKS5_S8_S8_S8_PKfflPfPj,(.L_x_73 - _ZN13group_norm_v218gn_bwd_cuda_kernelI13__nv_bfloat16Li320ELi1ELi32ELi80ELi256ELb0ELb1ELi16ELi320ELi320ELi4ELb1ELi9ELb0ELb0ELNS_15WgradSyncMethodE2ENS_16CompileConditionILi1000EEEEEvPT_S6_S6_PKS5_S8_S8_S8_PKfflPfPj)
        .other          _ZN13group_norm_v218gn_bwd_cuda_kernelI13__nv_bfloat16Li320ELi1ELi32ELi80ELi256ELb0ELb1ELi16ELi320ELi320ELi4ELb1ELi9ELb0ELb0ELNS_15WgradSyncMethodE2ENS_16CompileConditionILi1000EEEEEvPT_S6_S6_PKS5_S8_S8_S8_PKfflPfPj,@"STO_CUDA_ENTRY STV_DEFAULT"
_ZN13group_norm_v218gn_bwd_cuda_kernelI13__nv_bfloat16Li320ELi1ELi32ELi80ELi256ELb0ELb1ELi16ELi320ELi320ELi4ELb1ELi9ELb0ELb0ELNS_15WgradSyncMethodE2ENS_16CompileConditionILi1000EEEEEvPT_S6_S6_PKS5_S8_S8_S8_PKfflPfPj:
.text._ZN13group_norm_v218gn_bwd_cuda_kernelI13__nv_bfloat16Li320ELi1ELi32ELi80ELi256ELb0ELb1ELi16ELi320ELi320ELi4ELb1ELi9ELb0ELb0ELNS_15WgradSyncMethodE2ENS_16CompileConditionILi1000EEEEEvPT_S6_S6_PKS5_S8_S8_S8_PKfflPfPj:
[----:B------:R-:W-:Y:S01]  /*0000*/  LDC R1, c[0x0][0x37c] ;  /* 0x0000df00ff017b82 */ /* 0x000fe20000000800 */
[----:B------:R-:W-:Y:S05]  /*0010*/  EXIT ;  /* 0x000000000000794d */ /* 0x000fea0003800000 */
.L_x_1:
        /* <DEDUP_REMOVED lines=14> */
.L_x_73:


//--------------------- .text._ZN13group_norm_v218gn_bwd_cuda_kernelI13__nv_bfloat16Li320ELi3ELi32ELi80ELi256ELb0ELb1ELi16ELi320ELi320ELi4ELb1ELi16ELb0ELb0ELNS_15WgradSyncMethodE3ENS_16CompileConditionILi1000EEEEEvPT_S6_S6_PKS5_S8_S8_S8_PKfflPfPj --------------------------
	.section	.text._ZN13group_norm_v218gn_bwd_cuda_kernelI13__nv_bfloat16Li320ELi3ELi32ELi80ELi256ELb0ELb1ELi16ELi320ELi320ELi4ELb1ELi16ELb0ELb0ELNS_15WgradSyncMethodE3ENS_16CompileConditionILi1000EEEEEvPT_S6_S6_PKS5_S8_S8_S8_PKfflPfPj,"ax",@progbits
	.align	128
        .global         _ZN13group_norm_v218gn_bwd_cuda_kernelI13__nv_bfloat16Li320ELi3ELi32ELi80ELi256ELb0ELb1ELi16ELi320ELi320ELi4ELb1ELi16ELb0ELb0ELNS_15WgradSyncMethodE3ENS_16CompileConditionILi1000EEEEEvPT_S6_S6_PKS5_S8_S8_S8_PKfflPfPj
        .type           _ZN13group_norm_v218gn_bwd_cuda_kernelI13__nv_bfloat16Li320ELi3ELi32ELi80ELi256ELb0ELb1ELi16ELi320ELi320ELi4ELb1ELi16ELb0ELb0ELNS_15WgradSyncMethodE3ENS_16CompileConditionILi1000EEEEEvPT_S6_S6_PKS5_S8_S8_S8_PKfflPfPj,@function
        .size           _ZN13group_norm_v218gn_bwd_cuda_kernelI13__nv_bfloat16Li320ELi3ELi32ELi80ELi256ELb0ELb1ELi16ELi320ELi320ELi4ELb1ELi16ELb0ELb0ELNS_15WgradSyncMethodE3ENS_16CompileConditionILi1000EEEEEvPT_S6_S6_PKS5_S8_S8_S8_PKfflPfPj,(.L_x_74 - _ZN13group_norm_v218gn_bwd_cuda_kernelI13__nv_bfloat16Li320ELi3ELi32ELi80ELi256ELb0ELb1ELi16ELi320ELi320ELi4ELb1ELi16ELb0ELb0ELNS_15WgradSyncMethodE3ENS_16CompileConditionILi1000EEEEEvPT_S6_S6_PKS5_S8_S8_S8_PKfflPfPj)
        .other          _ZN13group_norm_v218gn_bwd_cuda_kernelI13__nv_bfloat16Li320ELi3ELi32ELi80ELi256ELb0ELb1ELi16ELi320ELi320ELi4ELb1ELi16ELb0ELb0ELNS_15WgradSyncMethodE3ENS_16CompileConditionILi1000EEEEEvPT_S6_S6_PKS5_S8_S8_S8_PKfflPfPj,@"STO_CUDA_ENTRY STV_DEFAULT"
_ZN13group_norm_v218gn_bwd_cuda_kernelI13__nv_bfloat16Li320ELi3ELi32ELi80ELi256ELb0ELb1ELi16ELi320ELi320ELi4ELb1ELi16ELb0ELb0ELNS_15WgradSyncMethodE3ENS_16CompileConditionILi1000EEEEEvPT_S6_S6_PKS5_S8_S8_S8_PKfflPfPj:
.text._ZN13group_norm_v218gn_bwd_cuda_kernelI13__nv_bfloat16Li320ELi3ELi32ELi80ELi256ELb0ELb1ELi16ELi320ELi320ELi4ELb1ELi16ELb0ELb0ELNS_15WgradSyncMethodE3ENS_16CompileConditionILi1000EEEEEvPT_S6_S6_PKS5_S8_S8_S8_PKfflPfPj:
[----:B------:R-:W-:Y:S01]  /*0000*/  LDC R1, c[0x0][0x37c] ;  /* 0x0000df00ff017b82 */ /* 0x000fe20000000800 */
[----:B------:R-:W-:Y:S05]  /*0010*/  EXIT ;  /* 0x000000000000794d */ /* 0x000fea0003800000 */
.L_x_2:
        /* <DEDUP_REMOVED lines=14> */
.L_x_74:


//--------------------- .text._ZN13group_norm_v218gn_bwd_cuda_kernelI13__nv_bfloat16Li320ELi1ELi32ELi80ELi256ELb0ELb1ELi32ELi320ELi320ELi4ELb1ELi16ELb0ELb0ELNS_15WgradSyncMethodE3ENS_16CompileConditionILi1000EEEEEvPT_S6_S6_PKS5_S8_S8_S8_PKfflPfPj --------------------------
	.section	.text._ZN13group_norm_v218gn_bwd_cuda_kernelI13__nv_bfloat16Li320ELi1ELi32ELi80ELi256ELb0ELb1ELi32ELi320ELi320ELi4ELb1ELi16ELb0ELb0ELNS_15WgradSyncMethodE3ENS_16CompileConditionILi1000EEEEEvPT_S6_S6_PKS5_S8_S8_S8_PKfflPfPj,"ax",@progbits
	.align	128
        .global         _ZN13group_norm_v218gn_bwd_cuda_kernelI13__nv_bfloat16Li320ELi1ELi32ELi80ELi256ELb0ELb1ELi32ELi320ELi320ELi4ELb1ELi16ELb0ELb0ELNS_15WgradSyncMethodE3ENS_16CompileConditionILi1000EEEEEvPT_S6_S6_PKS5_S8_S8_S8_PKfflPfPj
        .type           _ZN13group_norm_v218gn_bwd_cuda_kernelI13__nv_bfloat16Li320ELi1ELi32ELi80ELi256ELb0ELb1ELi32ELi320ELi320ELi4ELb1ELi16ELb0ELb0ELNS_15WgradSyncMethodE3ENS_16CompileConditionILi1000EEEEEvPT_S6_S6_PKS5_S8_S8_S8_PKfflPfPj,@function
        .size           _ZN13group_norm_v218gn_bwd_cuda_kernelI13__nv_bfloat16Li320ELi1ELi32ELi80ELi256ELb0ELb1ELi32ELi320ELi320ELi4ELb1ELi16ELb0ELb0ELNS_15WgradSyncMethodE3ENS_16CompileConditionILi1000EEEEEvPT_S6_S6_PKS5_S8_S8_S8_PKfflPfPj,(.L_x_75 - _ZN13group_norm_v218gn_bwd_cuda_kernelI13__nv_bfloat16Li320ELi1ELi32ELi80ELi256ELb0ELb1ELi32ELi320ELi320ELi4ELb1ELi16ELb0ELb0ELNS_15WgradSyncMethodE3ENS_16CompileConditionILi1000EEEEEvPT_S6_S6_PKS5_S8_S8_S8_PKfflPfPj)
        .other          _ZN13group_norm_v218gn_bwd_cuda_kernelI13__nv_bfloat16Li320ELi1ELi32ELi80ELi256ELb0ELb1ELi32ELi320ELi320ELi4ELb1ELi16ELb0ELb0ELNS_15WgradSyncMethodE3ENS_16CompileConditionILi1000EEEEEvPT_S6_S6_PKS5_S8_S8_S8_PKfflPfPj,@"STO_CUDA_ENTRY STV_DEFAULT"
_ZN13group_norm_v218gn_bwd_cuda_kernelI13__nv_bfloat16Li320ELi1ELi32ELi80ELi256ELb0ELb1ELi32ELi320ELi320ELi4ELb1ELi16ELb0ELb0ELNS_15WgradSyncMethodE3ENS_16CompileConditionILi1000EEEEEvPT_S6_S6_PKS5_S8_S8_S8_PKfflPfPj:
.text._ZN13group_norm_v218gn_bwd_cuda_kernelI13__nv_bfloat16Li320ELi1ELi32ELi80ELi256ELb0ELb1ELi32ELi320ELi320ELi4ELb1ELi16ELb0ELb0ELNS_15WgradSyncMethodE3ENS_16CompileConditionILi1000EEEEEvPT_S6_S6_PKS5_S8_S8_S8_PKfflPfPj:
[----:B------:R-:W-:Y:S01]  /*0000*/  LDC R1, c[0x0][0x37c] ;  /* 0x0000df00ff017b82 */ /* 0x000fe20000000800 */
[----:B------:R-:W-:Y:S05]  /*0010*/  EXIT ;  /* 0x000000000000794d */ /* 0x000fea0003800000 */
.L_x_3:
        /* <DEDUP_REMOVED lines=14> */
.L_x_75:


//--------------------- .text._ZN13group_norm_v218gn_bwd_cuda_kernelI13__nv_bfloat16Li320ELi1ELi32ELi80ELi256ELb0ELb1ELi64ELi320ELi320ELi4ELb1ELi32ELb0ELb0ELNS_15WgradSyncMethodE3ENS_16CompileConditionILi1000EEEEEvPT_S6_S6_PKS5_S8_S8_S8_PKfflPfPj --------------------------
	.section	.text._ZN13group_norm_v218gn_bwd_cuda_kernelI13__nv_bfloat16Li320ELi1ELi32ELi80ELi256ELb0ELb1ELi64ELi320ELi320ELi4ELb1ELi32ELb0ELb0ELNS_15WgradSyncMethodE3ENS_16CompileConditionILi1000EEEEEvPT_S6_S6_PKS5_S8_S8_S8_PKfflPfPj,"ax",@progbits
	.align	128
        .global         _ZN13group_norm_v218gn_bwd_cuda_kernelI13__nv_bfloat16Li320ELi1ELi32ELi80ELi256ELb0ELb1ELi64ELi320ELi320ELi4ELb1ELi32ELb0ELb0ELNS_15WgradSyncMethodE3ENS_16CompileConditionILi1000EEEEEvPT_S6_S6_PKS5_S8_S8_S8_PKfflPfPj
        .type           _ZN13group_norm_v218gn_bwd_cuda_kernelI13__nv_bfloat16Li320ELi1ELi32ELi80ELi256ELb0ELb1ELi64ELi320ELi320ELi4ELb1ELi32ELb0ELb0ELNS_15WgradSyncMethodE3ENS_16CompileConditionILi1000EEEEEvPT_S6_S6_PKS5_S8_S8_S8_PKfflPfPj,@function
        .size           _ZN13group_norm_v218gn_bwd_cuda_kernelI13__nv_bfloat16Li320ELi1ELi32ELi80ELi256ELb0ELb1ELi64ELi320ELi320ELi4ELb1ELi32ELb0ELb0ELNS_15WgradSyncMethodE3ENS_16CompileConditionILi1000EEEEEvPT_S6_S6_PKS5_S8_S8_S8_PKfflPfPj,(.L_x_76 - _ZN13group_norm_v218gn_bwd_cuda_kernelI13__nv_bfloat16Li320ELi1ELi32ELi80ELi256ELb0ELb1ELi64ELi320ELi320ELi4ELb1ELi32ELb0ELb0ELNS_15WgradSyncMethodE3ENS_16CompileConditionILi1000EEEEEvPT_S6_S6_PKS5_S8_S8_S8_PKfflPfPj)
        .other          _ZN13group_norm_v218gn_bwd_cuda_kernelI13__nv_bfloat16Li320ELi1ELi32ELi80ELi256ELb0ELb1ELi64ELi320ELi320ELi4ELb1ELi32ELb0ELb0ELNS_15WgradSyncMethodE3ENS_16CompileConditionILi1000EEEEEvPT_S6_S6_PKS5_S8_S8_S8_PKfflPfPj,@"STO_CUDA_ENTRY STV_DEFAULT"
_ZN13group_norm_v218gn_bwd_cuda_kernelI13__nv_bfloat16Li320ELi1ELi32ELi80ELi256ELb0ELb1ELi64ELi320ELi320ELi4ELb1ELi32ELb0ELb0ELNS_15WgradSyncMethodE3ENS_16CompileConditionILi1000EEEEEvPT_S6_S6_PKS5_S8_S8_S8_PKfflPfPj:
.text._ZN13group_norm_v218gn_bwd_cuda_kernelI13__nv_bfloat16Li320ELi1ELi32ELi80ELi256ELb0ELb1ELi64ELi320ELi320ELi4ELb1ELi32ELb0ELb0ELNS_15WgradSyncMethodE3ENS_16CompileConditionILi1000EEEEEvPT_S6_S6_PKS5_S8_S8_S8_PKfflPfPj:
[----:B------:R-:W-:Y:S01]  /*0000*/  LDC R1, c[0x0][0x37c] ;  /* 0x0000df00ff017b82 */ /* 0x000fe20000000800 */
[----:B------:R-:W-:Y:S05]  /*0010*/  EXIT ;  /* 0x000000000000794d */ /* 0x000fea0003800000 */
.L_x_4:
        /* <DEDUP_REMOVED lines=14> */
.L_x_76:


//--------------------- .text._ZN13group_norm_v218gn_bwd_cuda_kernelI13__nv_bfloat16Li320ELi2ELi32ELi80ELi256ELb0ELb1ELi32ELi320ELi320ELi4ELb1ELi32ELb0ELb0ELNS_15WgradSyncMethodE3ENS_16CompileConditionILi1000EEEEEvPT_S6_S6_PKS5_S8_S8_S8_PKfflPfPj --------------------------
	.section	.text._ZN13group_norm_v218gn_bwd_cuda_kernelI13__nv_bfloat16Li320ELi2ELi32ELi80ELi256ELb0ELb1ELi32ELi320ELi320ELi4ELb1ELi32ELb0ELb0ELNS_15WgradSyncMethodE3ENS_16CompileConditionILi1000EEEEEvPT_S6_S6_PKS5_S8_S8_S8_PKfflPfPj,"ax",@progbits
	.align	128
        .global         _ZN13group_norm_v218gn_bwd_cuda_kernelI13__nv_bfloat16Li320ELi2ELi32ELi80ELi256ELb0ELb1ELi32ELi320ELi320ELi4ELb1ELi32ELb0ELb0ELNS_15WgradSyncMethodE3ENS_16CompileConditionILi1000EEEEEvPT_S6_S6_PKS5_S8_S8_S8_PKfflPfPj
        .type           _ZN13group_norm_v218gn_bwd_cuda_kernelI13__nv_bfloat16Li320ELi2ELi32ELi80ELi256ELb0ELb1ELi32ELi320ELi320ELi4ELb1ELi32ELb0ELb0ELNS_15WgradSyncMethodE3ENS_16CompileConditionILi1000EEEEEvPT_S6_S6_PKS5_S8_S8_S8_PKfflPfPj,@function
        .size           _ZN13group_norm_v218gn_bwd_cuda_kernelI13__nv_bfloat16Li320ELi2ELi32ELi80ELi256ELb0ELb1ELi32ELi320ELi320ELi4ELb1ELi32ELb0ELb0ELNS_15WgradSyncMethodE3ENS_16CompileConditionILi1000EEEEEvPT_S6_S6_PKS5_S8_S8_S8_PKfflPfPj,(.L_x_77 - _ZN13group_norm_v218gn_bwd_cuda_kernelI13__nv_bfloat16Li320ELi2ELi32ELi80ELi256ELb0ELb1ELi32ELi320ELi320ELi4ELb1ELi32ELb0ELb0ELNS_15WgradSyncMethodE3ENS_16CompileConditionILi1000EEEEEvPT_S6_S6_PKS5_S8_S8_S8_PKfflPfPj)
        .other          _ZN13group_norm_v218gn_bwd_cuda_kernelI13__nv_bfloat16Li320ELi2ELi32ELi80ELi256ELb0ELb1ELi32ELi320ELi320ELi4ELb1ELi32ELb0ELb0ELNS_15WgradSyncMethodE3ENS_16CompileConditionILi1000EEEEEvPT_S6_S6_PKS5_S8_S8_S8_PKfflPfPj,@"STO_CUDA_ENTRY STV_DEFAULT"
_ZN13group_norm_v218gn_bwd_cuda_kernelI13__nv_bfloat16Li320ELi2ELi32ELi80ELi256ELb0ELb1ELi32ELi320ELi320ELi4ELb1ELi32ELb0ELb0ELNS_15WgradSyncMethodE3ENS_16CompileConditionILi1000EEEEEvPT_S6_S6_PKS5_S8_S8_S8_PKfflPfPj:
.text._ZN13group_norm_v218gn_bwd_cuda_kernelI13__nv_bfloat16Li320ELi2ELi32ELi80ELi256ELb0ELb1ELi32ELi320ELi320ELi4ELb1ELi32ELb0ELb0ELNS_15WgradSyncMethodE3ENS_16CompileConditionILi1000EEEEEvPT_S6_S6_PKS5_S8_S8_S8_PKfflPfPj:
[----:B------:R-:W-:Y:S01]  /*0000*/  LDC R1, c[0x0][0x37c] ;  /* 0x0000df00ff017b82 */ /* 0x000fe20000000800 */
[----:B------:R-:W-:Y:S05]  /*0010*/  EXIT ;  /* 0x000000000000794d */ /* 0x000fea0003800000 */
.L_x_5:
        /* <DEDUP_REMOVED lines=14> */
.L_x_77:


//--------------------- .text._ZN13group_norm_v218gn_bwd_cuda_kernelI13__nv_bfloat16Li320ELi3ELi32ELi80ELi256ELb0ELb1ELi32ELi320ELi320ELi4ELb1ELi40ELb0ELb0ELNS_15WgradSyncMethodE3ENS_16CompileConditionILi1000EEEEEvPT_S6_S6_PKS5_S8_S8_S8_PKfflPfPj --------------------------
	.section	.text._ZN13group_norm_v218gn_bwd_cuda_kernelI13__nv_bfloat16Li320ELi3ELi32ELi80ELi256ELb0ELb1ELi32ELi320ELi320ELi4ELb1ELi40ELb0ELb0ELNS_15WgradSyncMethodE3ENS_16CompileConditionILi1000EEEEEvPT_S6_S6_PKS5_S8_S8_S8_PKfflPfPj,"ax",@progbits
	.align	128
        .global         _ZN13group_norm_v218gn_bwd_cuda_kernelI13__nv_bfloat16Li320ELi3ELi32ELi80ELi256ELb0ELb1ELi32ELi320ELi320ELi4ELb1ELi40ELb0ELb0ELNS_15WgradSyncMethodE3ENS_16CompileConditionILi1000EEEEEvPT_S6_S6_PKS5_S8_S8_S8_PKfflPfPj
        .type           _ZN13group_norm_v218gn_bwd_cuda_kernelI13__nv_bfloat16Li320ELi3ELi32ELi80ELi256ELb0ELb1ELi32ELi320ELi320ELi4ELb1ELi40ELb0ELb0ELNS_15WgradSyncMethodE3ENS_16CompileConditionILi1000EEEEEvPT_S6_S6_PKS5_S8_S8_S8_PKfflPfPj,@function
        .size           _ZN13group_norm_v218gn_bwd_cuda_kernelI13__nv_bfloat16Li320ELi3ELi32ELi80ELi256ELb0ELb1ELi32ELi320ELi320ELi4ELb1ELi40ELb0ELb0ELNS_15WgradSyncMethodE3ENS_16CompileConditionILi1000EEEEEvPT_S6_S6_PKS5_S8_S8_S8_PKfflPfPj,(.L_x_78 - _ZN13group_norm_v218gn_bwd_cuda_kernelI13__nv_bfloat16Li320ELi3ELi32ELi80ELi256ELb0ELb1ELi32ELi320ELi320ELi4ELb1ELi40ELb0ELb0ELNS_15WgradSyncMethodE3ENS_16CompileConditionILi1000EEEEEvPT_S6_S6_PKS5_S8_S8_S8_PKfflPfPj)
        .other          _ZN13group_norm_v218gn_bwd_cuda_kernelI13__nv_bfloat16Li320ELi3ELi32ELi80ELi256ELb0ELb1ELi32ELi320ELi320ELi4ELb1ELi40ELb0ELb0ELNS_15WgradSyncMethodE3ENS_16CompileConditionILi1000EEEEEvPT_S6_S6_PKS5_S8_S8_S8_PKfflPfPj,@"STO_CUDA_ENTRY STV_DEFAULT"
_ZN13group_norm_v218gn_bwd_cuda_kernelI13__nv_bfloat16Li320ELi3ELi32ELi80ELi256ELb0ELb1ELi32ELi320ELi320ELi4ELb1ELi40ELb0ELb0ELNS_15WgradSyncMethodE3ENS_16CompileConditionILi1000EEEEEvPT_S6_S6_PKS5_S8_S8_S8_PKfflPfPj:
.text._ZN13group_norm_v218gn_bwd_cuda_kernelI13__nv_bfloat16Li320ELi3ELi32ELi80ELi256ELb0ELb1ELi32ELi320ELi320ELi4ELb1ELi40ELb0ELb0ELNS_15WgradSyncMethodE3ENS_16CompileConditionILi1000EEEEEvPT_S6_S6_PKS5_S8_S8_S8_PKfflPfPj:
[----:B------:R-:W-:Y:S01]  /*0000*/  LDC R1, c[0x0][0x37c] ;  /* 0x0000df00ff017b82 */ /* 0x000fe20000000800 */
[----:B------:R-:W-:Y:S05]  /*0010*/  EXIT ;  /* 0x000000000000794d */ /* 0x000fea0003800000 */
.L_x_6:
        /* <DEDUP_REMOVED lines=14> */
.L_x_78:


//--------------------- .text._ZN13group_norm_v218gn_bwd_cuda_kernelI13__nv_bfloat16Li320ELi3ELi32ELi80ELi256ELb0ELb1ELi32ELi320ELi320ELi4ELb1ELi48ELb0ELb0ELNS_15WgradSyncMethodE3ENS_16CompileConditionILi1000EEEEEvPT_S6_S6_PKS5_S8_S8_S8_PKfflPfPj --------------------------
	.section	.text._ZN13group_norm_v218gn_bwd_cuda_kernelI13__nv_bfloat16Li320ELi3ELi32ELi80ELi256ELb0ELb1ELi32ELi320ELi320ELi4ELb1ELi48ELb0ELb0ELNS_15WgradSyncMethodE3ENS_16CompileConditionILi1000EEEEEvPT_S6_S6_PKS5_S8_S8_S8_PKfflPfPj,"ax",@progbits
	.align	128
        .global         _ZN13group_norm_v218gn_bwd_cuda_kernelI13__nv_bfloat16Li320ELi3ELi32ELi80ELi256ELb0ELb1ELi32ELi320ELi320ELi4ELb1ELi48ELb0ELb0ELNS_15WgradSyncMethodE3ENS_16CompileConditionILi1000EEEEEvPT_S6_S6_PKS5_S8_S8_S8_PKfflPfPj
        .type           _ZN13group_norm_v218gn_bwd_cuda_kernelI13__nv_bfloat16Li320ELi3ELi32ELi80ELi256ELb0ELb1ELi32ELi320ELi320ELi4ELb1ELi48ELb0ELb0ELNS_15WgradSyncMethodE3ENS_16CompileConditionILi1000EEEEEvPT_S6_S6_PKS5_S8_S8_S8_PKfflPfPj,@function
        .size           _ZN13group_norm_v218gn_bwd_cuda_kernelI13__nv_bfloat16Li320ELi3ELi32ELi80ELi256ELb0ELb1ELi32ELi320ELi320ELi4ELb1ELi48ELb0ELb0ELNS_15WgradSyncMethodE3ENS_16CompileConditionILi1000EEEEEvPT_S6_S6_PKS5_S8_S8_S8_PKfflPfPj,(.L_x_79 - _ZN13group_norm_v218gn_bwd_cuda_kernelI13__nv_bfloat16Li320ELi3ELi32ELi80ELi256ELb0ELb1ELi32ELi320ELi320ELi4ELb1ELi48ELb0ELb0ELNS_15WgradSyncMethodE3ENS_16CompileConditionILi1000EEEEEvPT_S6_S6_PKS5_S8_S8_S8_PKfflPfPj)
        .other          _ZN13group_norm_v218gn_bwd_cuda_kernelI13__nv_bfloat16Li320ELi3ELi32ELi80ELi256ELb0ELb1ELi32ELi320ELi320ELi4ELb1ELi48ELb0ELb0ELNS_15WgradSyncMethodE3ENS_16CompileConditionILi1000EEEEEvPT_S6_S6_PKS5_S8_S8_S8_PKfflPfPj,@"STO_CUDA_ENTRY STV_DEFAULT"
_ZN13group_norm_v218gn_bwd_cuda_kernelI13__nv_bfloat16Li320ELi3ELi32ELi80ELi256ELb0ELb1ELi32ELi320ELi320ELi4ELb1ELi48ELb0ELb0ELNS_15WgradSyncMethodE3ENS_16CompileConditionILi1000EEEEEvPT_S6_S6_PKS5_S8_S8_S8_PKfflPfPj:
.text._ZN13group_norm_v218gn_bwd_cuda_kernelI13__nv_bfloat16Li320ELi3ELi32ELi80ELi256ELb0ELb1ELi32ELi320ELi320ELi4ELb1ELi48ELb0ELb0ELNS_15WgradSyncMethodE3ENS_16CompileConditionILi1000EEEEEvPT_S6_S6_PKS5_S8_S8_S8_PKfflPfPj:
[----:B------:R-:W-:Y:S01]  /*0000*/  LDC R1, c[0x0][0x37c] ;  /* 0x0000df00ff017b82 */ /* 0x000fe20000000800 */
[----:B------:R-:W-:Y:S05]  /*0010*/  EXIT ;  /* 0x000000000000794d */ /* 0x000fea0003800000 */
.L_x_7:
        /* <DEDUP_REMOVED lines=14> */
.L_x_79:


//--------------------- .text._ZN13group_norm_v218gn_bwd_cuda_kernelI13__nv_bfloat16Li320ELi3ELi16ELi160ELi256ELb1ELb1ELi8ELi320ELi320ELi4ELb1ELi10ELb0ELb0ELNS_15WgradSyncMethodE2ENS_16CompileConditionILi1000EEEEEvPT_S6_S6_PKS5_S8_S8_S8_PKfflPfPj --------------------------
	.section	.text._ZN13group_norm_v218gn_bwd_cuda_kernelI13__nv_bfloat16Li320ELi3ELi16ELi160ELi256ELb1ELb1ELi8ELi320ELi320ELi4ELb1ELi10ELb0ELb0ELNS_15WgradSyncMethodE2ENS_16CompileConditionILi1000EEEEEvPT_S6_S6_PKS5_S8_S8_S8_PKfflPfPj,"ax",@progbits
	.align	128
        .global         _ZN13group_norm_v218gn_bwd_cuda_kernelI13__nv_bfloat16Li320ELi3ELi16ELi160ELi256ELb1ELb1ELi8ELi320ELi320ELi4ELb1ELi10ELb0ELb0ELNS_15WgradSyncMethodE2ENS_16CompileConditionILi1000EEEEEvPT_S6_S6_PKS5_S8_S8_S8_PKfflPfPj
        .type           _ZN13group_norm_v218gn_bwd_cuda_kernelI13__nv_bfloat16Li320ELi3ELi16ELi160ELi256ELb1ELb1ELi8ELi320ELi320ELi4ELb1ELi10ELb0ELb0ELNS_15WgradSyncMethodE2ENS_16CompileConditionILi1000EEEEEvPT_S6_S6_PKS5_S8_S8_S8_PKfflPfPj,@function
        .size           _ZN13group_norm_v218gn_bwd_cuda_kernelI13__nv_bfloat16Li320ELi3ELi16ELi160ELi256ELb1ELb1ELi8ELi320ELi320ELi4ELb1ELi10ELb0ELb0ELNS_15WgradSyncMethodE2ENS_16CompileConditionILi1000EEEEEvPT_S6_S6_PKS5_S8_S8_S8_PKfflPfPj,(.L_x_80 - _ZN13group_norm_v218gn_bwd_cuda_kernelI13__nv_bfloat16Li320ELi3ELi16ELi160ELi256ELb1ELb1ELi8ELi320ELi320ELi4ELb1ELi10ELb0ELb0ELNS_15WgradSyncMethodE2ENS_16CompileConditionILi1000EEEEEvPT_S6_S6_PKS5_S8_S8_S8_PKfflPfPj)
        .other          _ZN13group_norm_v218gn_bwd_cuda_kernelI13__nv_bfloat16Li320ELi3ELi16ELi160ELi256ELb1ELb1ELi8ELi320ELi320ELi4ELb1ELi10ELb0ELb0ELNS_15WgradSyncMethodE2ENS_16CompileConditionILi1000EEEEEvPT_S6_S6_PKS5_S8_S8_S8_PKfflPfPj,@"STO_CUDA_ENTRY STV_DEFAULT"
_ZN13group_norm_v218gn_bwd_cuda_kernelI13__nv_bfloat16Li320ELi3ELi16ELi160ELi256ELb1ELb1ELi8ELi320ELi320ELi4ELb1ELi10ELb0ELb0ELNS_15WgradSyncMethodE2ENS_16CompileConditionILi1000EEEEEvPT_S6_S6_PKS5_S8_S8_S8_PKfflPfPj:
.text._ZN13group_norm_v218gn_bwd_cuda_kernelI13__nv_bfloat16Li320ELi3ELi16ELi160ELi256ELb1ELb1ELi8ELi320ELi320ELi4ELb1ELi10ELb0ELb0ELNS_15WgradSyncMethodE2ENS_16CompileConditionILi1000EEEEEvPT_S6_S6_PKS5_S8_S8_S8_PKfflPfPj:
[----:B------:R-:W-:Y:S01]  /*0000*/  LDC R1, c[0x0][0x37c] ;  /* 0x0000df00ff017b82 */ /* 0x000fe20000000800 */
[----:B------:R-:W-:Y:S05]  /*0010*/  EXIT ;  /* 0x000000000000794d */ /* 0x000fea0003800000 */
.L_x_8:
        /* <DEDUP_REMOVED lines=14> */
.L_x_80:


//--------------------- .text._ZN13group_norm_v218gn_bwd_cuda_kernelI13__nv_bfloat16Li320ELi1ELi16ELi160ELi256ELb1ELb1ELi16ELi320ELi320ELi4ELb1ELi9ELb0ELb0ELNS_15WgradSyncMethodE2ENS_16CompileConditionILi1000EEEEEvPT_S6_S6_PKS5_S8_S8_S8_PKfflPfPj --------------------------
	.section	.text._ZN13group_norm_v218gn_bwd_cuda_kernelI13__nv_bfloat16Li320ELi1ELi16ELi160ELi256ELb1ELb1ELi16ELi320ELi320ELi4ELb1ELi9ELb0ELb0ELNS_15WgradSyncMethodE2ENS_16CompileConditionILi1000EEEEEvPT_S6_S6_PKS5_S8_S8_S8_PKfflPfPj,"ax",@progbits
	.align	128
        .global         _ZN13group_norm_v218gn_bwd_cuda_kernelI13__nv_bfloat16Li320ELi1ELi16ELi160ELi256ELb1ELb1ELi16ELi320ELi320ELi4ELb1ELi9ELb0ELb0ELNS_15WgradSyncMethodE2ENS_16CompileConditionILi1000EEEEEvPT_S6_S6_PKS5_S8_S8_S8_PKfflPfPj
        .type           _ZN13group_norm_v218gn_bwd_cuda_kernelI13__nv_bfloat16Li320ELi1ELi16ELi160ELi256ELb1ELb1ELi16ELi320ELi320ELi4ELb1ELi9ELb0ELb0ELNS_15WgradSyncMethodE2ENS_16CompileConditionILi1000EEEEEvPT_S6_S6_PKS5_S8_S8_S8_PKfflPfPj,@function
        .size           _ZN13group_norm_v218gn_bwd_cuda_kernelI13__nv_bfloat16Li320ELi1ELi16ELi160ELi256ELb1ELb1ELi16ELi320ELi320ELi4ELb1ELi9ELb0ELb0ELNS_15WgradSyncMethodE2ENS_16CompileConditionILi1000EEEEEvPT_S6_S6_PKS5_S8_S8_S8_PKfflPfPj,(.L_x_81 - _ZN13group_norm_v218gn_bwd_cuda_kernelI13__nv_bfloat16Li320ELi1ELi16ELi160ELi256ELb1ELb1ELi16ELi320ELi320ELi4ELb1ELi9ELb0ELb0ELNS_15WgradSyncMethodE2ENS_16CompileConditionILi1000EEEEEvPT_S6_S6_PKS5_S8_S8_S8_PKfflPfPj)
        .other          _ZN13group_norm_v218gn_bwd_cuda_kernelI13__nv_bfloat16Li320ELi1ELi16ELi160ELi256ELb1ELb1ELi16ELi320ELi320ELi4ELb1ELi9ELb0ELb0ELNS_15WgradSyncMethodE2ENS_16CompileConditionILi1000EEEEEvPT_S6_S6_PKS5_S8_S8_S8_PKfflPfPj,@"STO_CUDA_ENTRY STV_DEFAULT"
_ZN13group_norm_v218gn_bwd_cuda_kernelI13__nv_bfloat16Li320ELi1ELi16ELi160ELi256ELb1ELb1ELi16ELi320ELi320ELi4ELb1ELi9ELb0ELb0ELNS_15WgradSyncMethodE2ENS_16CompileConditionILi1000EEEEEvPT_S6_S6_PKS5_S8_S8_S8_PKfflPfPj:
.text._ZN13group_norm_v218gn_bwd_cuda_kernelI13__nv_bfloat16Li320ELi1ELi16ELi160ELi256ELb1ELb1ELi16ELi320ELi320ELi4ELb1ELi9ELb0ELb0ELNS_15WgradSyncMethodE2ENS_16CompileConditionILi1000EEEEEvPT_S6_S6_PKS5_S8_S8_S8_PKfflPfPj:
[----:B------:R-:W-:Y:S01]  /*0000*/  LDC R1, c[0x0][0x37c] ;  /* 0x0000df00ff017b82 */ /* 0x000fe20000000800 */
[----:B------:R-:W-:Y:S05]  /*0010*/  EXIT ;  /* 0x000000000000794d */ /* 0x000fea0003800000 */
.L_x_9:
        /* <DEDUP_REMOVED lines=14> */
.L_x_81:


//--------------------- .text._ZN13group_norm_v218gn_bwd_cuda_kernelI13__nv_bfloat16Li320ELi3ELi16ELi160ELi256ELb1ELb1ELi16ELi320ELi320ELi4ELb1ELi16ELb0ELb0ELNS_15WgradSyncMethodE3ENS_16CompileConditionILi1000EEEEEvPT_S6_S6_PKS5_S8_S8_S8_PKfflPfPj --------------------------
	.section	.text._ZN13group_norm_v218gn_bwd_cuda_kernelI13__nv_bfloat16Li320ELi3ELi16ELi160ELi256ELb1ELb1ELi16ELi320ELi320ELi4ELb1ELi16ELb0ELb0ELNS_15WgradSyncMethodE3ENS_16CompileConditionILi1000EEEEEvPT_S6_S6_PKS5_S8_S8_S8_PKfflPfPj,"ax",@progbits
	.align	128
        .global         _ZN13group_norm_v218gn_bwd_cuda_kernelI13__nv_bfloat16Li320ELi3ELi16ELi160ELi256ELb1ELb1ELi16ELi320ELi320ELi4ELb1ELi16ELb0ELb0ELNS_15WgradSyncMethodE3ENS_16CompileConditionILi1000EEEEEvPT_S6_S6_PKS5_S8_S8_S8_PKfflPfPj
        .type           _ZN13group_norm_v218gn_bwd_cuda_kernelI13__nv_bfloat16Li320ELi3ELi16ELi160ELi256ELb1ELb1ELi16ELi320ELi320ELi4ELb1ELi16ELb0ELb0ELNS_15WgradSyncMethodE3ENS_16CompileConditionILi1000EEEEEvPT_S6_S6_PKS5_S8_S8_S8_PKfflPfPj,@function
        .size           _ZN13group_norm_v218gn_bwd_cuda_kernelI13__nv_bfloat16Li320ELi3ELi16ELi160ELi256ELb1ELb1ELi16ELi320ELi320ELi4ELb1ELi16ELb0ELb0ELNS_15WgradSyncMethodE3ENS_16CompileConditionILi1000EEEEEvPT_S6_S6_PKS5_S8_S8_S8_PKfflPfPj,(.L_x_82 - _ZN13group_norm_v218gn_bwd_cuda_kernelI13__nv_bfloat16Li320ELi3ELi16ELi160ELi256ELb1ELb1ELi16ELi320ELi320ELi4ELb1ELi16ELb0ELb0ELNS_15WgradSyncMethodE3ENS_16CompileConditionILi1000EEEEEvPT_S6_S6_PKS5_S8_S8_S8_PKfflPfPj)
        .other          _ZN13group_norm_v218gn_bwd_cuda_kernelI13__nv_bfloat16Li320ELi3ELi16ELi160ELi256ELb1ELb1ELi16ELi320ELi320ELi4ELb1ELi16ELb0ELb0ELNS_15WgradSyncMethodE3ENS_16CompileConditionILi1000EEEEEvPT_S6_S6_PKS5_S8_S8_S8_PKfflPfPj,@"STO_CUDA_ENTRY STV_DEFAULT"
_ZN13group_norm_v218gn_bwd_cuda_kernelI13__nv_bfloat16Li320ELi3ELi16ELi160ELi256ELb1ELb1ELi16ELi320ELi320ELi4ELb1ELi16ELb0ELb0ELNS_15WgradSyncMethodE3ENS_16CompileConditionILi1000EEEEEvPT_S6_S6_PKS5_S8_S8_S8_PKfflPfPj:
.text._ZN13group_norm_v218gn_bwd_cuda_kernelI13__nv_bfloat16Li320ELi3ELi16ELi160ELi256ELb1ELb1ELi16ELi320ELi320ELi4ELb1ELi16ELb0ELb0ELNS_15WgradSyncMethodE3ENS_16CompileConditionILi1000EEEEEvPT_S6_S6_PKS5_S8_S8_S8_PKfflPfPj:
[----:B------:R-:W-:Y:S01]  /*0000*/  LDC R1, c[0x0][0x37c] ;  /* 0x0000df00ff017b82 */ /* 0x000fe20000000800 */
[----:B------:R-:W-:Y:S05]  /*0010*/  EXIT ;  /* 0x000000000000794d */ /* 0x000fea0003800000 */
.L_x_10:
        /* <DEDUP_REMOVED lines=14> */
.L_x_82:


//--------------------- .text._ZN13group_norm_v218gn_bwd_cuda_kernelI13__nv_bfloat16Li320ELi1ELi16ELi160ELi256ELb1ELb1ELi32ELi320ELi320ELi4ELb1ELi16ELb0ELb0ELNS_15WgradSyncMethodE3ENS_16CompileConditionILi1000EEEEEvPT_S6_S6_PKS5_S8_S8_S8_PKfflPfPj --------------------------
	.section	.text._ZN13group_norm_v218gn_bwd_cuda_kernelI13__nv_bfloat16Li320ELi1ELi16ELi160ELi256ELb1ELb1ELi32ELi320ELi320ELi4ELb1ELi16ELb0ELb0ELNS_15WgradSyncMethodE3ENS_16CompileConditionILi1000EEEEEvPT_S6_S6_PKS5_S8_S8_S8_PKfflPfPj,"ax",@progbits
	.align	128
        .global         _ZN13group_norm_v218gn_bwd_cuda_kernelI13__nv_bfloat16Li320ELi1ELi16ELi160ELi256ELb1ELb1ELi32ELi320ELi320ELi4ELb1ELi16ELb0ELb0ELNS_15WgradSyncMethodE3ENS_16CompileConditionILi1000EEEEEvPT_S6_S6_PKS5_S8_S8_S8_PKfflPfPj
        .type           _ZN13group_norm_v218gn_bwd_cuda_kernelI13__nv_bfloat16Li320ELi1ELi16ELi160ELi256ELb1ELb1ELi32ELi320ELi320ELi4ELb1ELi16ELb0ELb0ELNS_15WgradSyncMethodE3ENS_16CompileConditionILi1000EEEEEvPT_S6_S6_PKS5_S8_S8_S8_PKfflPfPj,@function
        .size           _ZN13group_norm_v218gn_bwd_cuda_kernelI13__nv_bfloat16Li320ELi1ELi16ELi160ELi256ELb1ELb1ELi32ELi320ELi320ELi4ELb1ELi16ELb0ELb0ELNS_15WgradSyncMethodE3ENS_16CompileConditionILi1000EEEEEvPT_S6_S6_PKS5_S8_S8_S8_PKfflPfPj,(.L_x_83 - _ZN13group_norm_v218gn_bwd_cuda_kernelI13__nv_bfloat16Li320ELi1ELi16ELi160ELi256ELb1ELb1ELi32ELi320ELi320ELi4ELb1ELi16ELb0ELb0ELNS_15WgradSyncMethodE3ENS_16CompileConditionILi1000EEEEEvPT_S6_S6_PKS5_S8_S8_S8_PKfflPfPj)
        .other          _ZN13group_norm_v218gn_bwd_cuda_kernelI13__nv_bfloat16Li320ELi1ELi16ELi160ELi256ELb1ELb1ELi32ELi320ELi320ELi4ELb1ELi16ELb0ELb0ELNS_15WgradSyncMethodE3ENS_16CompileConditionILi1000EEEEEvPT_S6_S6_PKS5_S8_S8_S8_PKfflPfPj,@"STO_CUDA_ENTRY STV_DEFAULT"
_ZN13group_norm_v218gn_bwd_cuda_kernelI13__nv_bfloat16Li320ELi1ELi16ELi160ELi256ELb1ELb1ELi32ELi320ELi320ELi4ELb1ELi16ELb0ELb0ELNS_15WgradSyncMethodE3ENS_16CompileConditionILi1000EEEEEvPT_S6_S6_PKS5_S8_S8_S8_PKfflPfPj:
.text._ZN13group_norm_v218gn_bwd_cuda_kernelI13__nv_bfloat16Li320ELi1ELi16ELi160ELi256ELb1ELb1ELi32ELi320ELi320ELi4ELb1ELi16ELb0ELb0ELNS_15WgradSyncMethodE3ENS_16CompileConditionILi1000EEEEEvPT_S6_S6_PKS5_S8_S8_S8_PKfflPfPj:
[----:B------:R-:W-:Y:S01]  /*0000*/  LDC R1, c[0x0][0x37c] ;  /* 0x0000df00ff017b82 */ /* 0x000fe20000000800 */
[----:B------:R-:W-:Y:S05]  /*0010*/  EXIT ;  /* 0x000000000000794d */ /* 0x000fea0003800000 */
.L_x_11:
        /* <DEDUP_REMOVED lines=14> */
.L_x_83:


//--------------------- .text._ZN13group_norm_v218gn_bwd_cuda_kernelI13__nv_bfloat16Li320ELi1ELi16ELi160ELi256ELb1ELb1ELi64ELi320ELi320ELi4ELb1ELi32ELb0ELb0ELNS_15WgradSyncMethodE3ENS_16CompileConditionILi1000EEEEEvPT_S6_S6_PKS5_S8_S8_S8_PKfflPfPj --------------------------
	.section	.text._ZN13group_norm_v218gn_bwd_cuda_kernelI13__nv_bfloat16Li320ELi1ELi16ELi160ELi256ELb1ELb1ELi64ELi320ELi320ELi4ELb1ELi32ELb0ELb0ELNS_15WgradSyncMethodE3ENS_16CompileConditionILi1000EEEEEvPT_S6_S6_PKS5_S8_S8_S8_PKfflPfPj,"ax",@progbits
	.align	128
        .global         _ZN13group_norm_v218gn_bwd_cuda_kernelI13__nv_bfloat16Li320ELi1ELi16ELi160ELi256ELb1ELb1ELi64ELi320ELi320ELi4ELb1ELi32ELb0ELb0ELNS_15WgradSyncMethodE3ENS_16CompileConditionILi1000EEEEEvPT_S6_S6_PKS5_S8_S8_S8_PKfflPfPj
        .type           _ZN13group_norm_v218gn_bwd_cuda_kernelI13__nv_bfloat16Li320ELi1ELi16ELi160ELi256ELb1ELb1ELi64ELi320ELi320ELi4ELb1ELi32ELb0ELb0ELNS_15WgradSyncMethodE3ENS_16CompileConditionILi1000EEEEEvPT_S6_S6_PKS5_S8_S8_S8_PKfflPfPj,@function
        .size           _ZN13group_norm_v218gn_bwd_cuda_kernelI13__nv_bfloat16Li320ELi1ELi16ELi160ELi256ELb1ELb1ELi64ELi320ELi320ELi4ELb1ELi32ELb0ELb0ELNS_15WgradSyncMethodE3ENS_16CompileConditionILi1000EEEEEvPT_S6_S6_PKS5_S8_S8_S8_PKfflPfPj,(.L_x_84 - _ZN13group_norm_v218gn_bwd_cuda_kernelI13__nv_bfloat16Li320ELi1ELi16ELi160ELi256ELb1ELb1ELi64ELi320ELi320ELi4ELb1ELi32ELb0ELb0ELNS_15WgradSyncMethodE3ENS_16CompileConditionILi1000EEEEEvPT_S6_S6_PKS5_S8_S8_S8_PKfflPfPj)
        .other          _ZN13group_norm_v218gn_bwd_cuda_kernelI13__nv_bfloat16Li320ELi1ELi16ELi160ELi256ELb1ELb1ELi64ELi320ELi320ELi4ELb1ELi32ELb0ELb0ELNS_15WgradSyncMethodE3ENS_16CompileConditionILi1000EEEEEvPT_S6_S6_PKS5_S8_S8_S8_PKfflPfPj,@"STO_CUDA_ENTRY STV_DEFAULT"
_ZN13group_norm_v218gn_bwd_cuda_kernelI13__nv_bfloat16Li320ELi1ELi16ELi160ELi256ELb1ELb1ELi64ELi320ELi320ELi4ELb1ELi32ELb0ELb0ELNS_15WgradSyncMethodE3ENS_16CompileConditionILi1000EEEEEvPT_S6_S6_PKS5_S8_S8_S8_PKfflPfPj:
.text._ZN13group_norm_v218gn_bwd_cuda_kernelI13__nv_bfloat16Li320ELi1ELi16ELi160ELi256ELb1ELb1ELi64ELi320ELi320ELi4ELb1ELi32ELb0ELb0ELNS_15WgradSyncMethodE3ENS_16CompileConditionILi1000EEEEEvPT_S6_S6_PKS5_S8_S8_S8_PKfflPfPj:
[----:B------:R-:W-:Y:S01]  /*0000*/  LDC R1, c[0x0][0x37c] ;  /* 0x0000df00ff017b82 */ /* 0x000fe20000000800 */
[----:B------:R-:W-:Y:S05]  /*0010*/  EXIT ;  /* 0x000000000000794d */ /* 0x000fea0003800000 */
.L_x_12:
        /* <DEDUP_REMOVED lines=14> */
.L_x_84:


//--------------------- .text._ZN13group_norm_v218gn_bwd_cuda_kernelI13__nv_bfloat16Li320ELi2ELi16ELi160ELi256ELb1ELb1ELi32ELi320ELi320ELi4ELb1ELi32ELb0ELb0ELNS_15WgradSyncMethodE3ENS_16CompileConditionILi1000EEEEEvPT_S6_S6_PKS5_S8_S8_S8_PKfflPfPj --------------------------
	.section	.text._ZN13group_norm_v218gn_bwd_cuda_kernelI13__nv_bfloat16Li320ELi2ELi16ELi160ELi256ELb1ELb1ELi32ELi320ELi320ELi4ELb1ELi32ELb0ELb0ELNS_15WgradSyncMethodE3ENS_16CompileConditionILi1000EEEEEvPT_S6_S6_PKS5_S8_S8_S8_PKfflPfPj,"ax",@progbits
	.align	128
        .global         _ZN13group_norm_v218gn_bwd_cuda_kernelI13__nv_bfloat16Li320ELi2ELi16ELi160ELi256ELb1ELb1ELi32ELi320ELi320ELi4ELb1ELi32ELb0ELb0ELNS_15WgradSyncMethodE3ENS_16CompileConditionILi1000EEEEEvPT_S6_S6_PKS5_S8_S8_S8_PKfflPfPj
        .type           _ZN13group_norm_v218gn_bwd_cuda_kernelI13__nv_bfloat16Li320ELi2ELi16ELi160ELi256ELb1ELb1ELi32ELi320ELi320ELi4ELb1ELi32ELb0ELb0ELNS_15WgradSyncMethodE3ENS_16CompileConditionILi1000EEEEEvPT_S6_S6_PKS5_S8_S8_S8_PKfflPfPj,@function
        .size           _ZN13group_norm_v218gn_bwd_cuda_kernelI13__nv_bfloat16Li320ELi2ELi16ELi160ELi256ELb1ELb1ELi32ELi320ELi320ELi4ELb1ELi32ELb0ELb0ELNS_15WgradSyncMethodE3ENS_16CompileConditionILi1000EEEEEvPT_S6_S6_PKS5_S8_S8_S8_PKfflPfPj,(.L_x_85 - _ZN13group_norm_v218gn_bwd_cuda_kernelI13__nv_bfloat16Li320ELi2ELi16ELi160ELi256ELb1ELb1ELi32ELi320ELi320ELi4ELb1ELi32ELb0ELb0ELNS_15WgradSyncMethodE3ENS_16CompileConditionILi1000EEEEEvPT_S6_S6_PKS5_S8_S8_S8_PKfflPfPj)
        .other          _ZN13group_norm_v218gn_bwd_cuda_kernelI13__nv_bfloat16Li320ELi2ELi16ELi160ELi256ELb1ELb1ELi32ELi320ELi320ELi4ELb1ELi32ELb0ELb0ELNS_15WgradSyncMethodE3ENS_16CompileConditionILi1000EEEEEvPT_S6_S6_PKS5_S8_S8_S8_PKfflPfPj,@"STO_CUDA_ENTRY STV_DEFAULT"
_ZN13group_norm_v218gn_bwd_cuda_kernelI13__nv_bfloat16Li320ELi2ELi16ELi160ELi256ELb1ELb1ELi32ELi320ELi320ELi4ELb1ELi32ELb0ELb0ELNS_15WgradSyncMethodE3ENS_16CompileConditionILi1000EEEEEvPT_S6_S6_PKS5_S8_S8_S8_PKfflPfPj:
.text._ZN13group_norm_v218gn_bwd_cuda_kernelI13__nv_bfloat16Li320ELi2ELi16ELi160ELi256ELb1ELb1ELi32ELi320ELi320ELi4ELb1ELi32ELb0ELb0ELNS_15WgradSyncMethodE3ENS_16CompileConditionILi1000EEEEEvPT_S6_S6_PKS5_S8_S8_S8_PKfflPfPj:
[----:B------:R-:W-:Y:S01]  /*0000*/  LDC R1, c[0x0][0x37c] ;  /* 0x0000df00ff017b82 */ /* 0x000fe20000000800 */
[----:B------:R-:W-:Y:S05]  /*0010*/  EXIT ;  /* 0x000000000000794d */ /* 0x000fea0003800000 */
.L_x_13:
        /* <DEDUP_REMOVED lines=14> */
.L_x_85:


//--------------------- .text._ZN13group_norm_v218gn_bwd_cuda_kernelI13__nv_bfloat16Li320ELi3ELi16ELi160ELi256ELb1ELb1ELi32ELi320ELi320ELi4ELb1ELi40ELb0ELb0ELNS_15WgradSyncMethodE3ENS_16CompileConditionILi1000EEEEEvPT_S6_S6_PKS5_S8_S8_S8_PKfflPfPj --------------------------
	.section	.text._ZN13group_norm_v218gn_bwd_cuda_kernelI13__nv_bfloat16Li320ELi3ELi16ELi160ELi256ELb1ELb1ELi32ELi320ELi320ELi4ELb1ELi40ELb0ELb0ELNS_15WgradSyncMethodE3ENS_16CompileConditionILi1000EEEEEvPT_S6_S6_PKS5_S8_S8_S8_PKfflPfPj,"ax",@progbits
	.align	128
        .global         _ZN13group_norm_v218gn_bwd_cuda_kernelI13__nv_bfloat16Li320ELi3ELi16ELi160ELi256ELb1ELb1ELi32ELi320ELi320ELi4ELb1ELi40ELb0ELb0ELNS_15WgradSyncMethodE3ENS_16CompileConditionILi1000EEEEEvPT_S6_S6_PKS5_S8_S8_S8_PKfflPfPj
        .type           _ZN13group_norm_v218gn_bwd_cuda_kernelI13__nv_bfloat16Li320ELi3ELi16ELi160ELi256ELb1ELb1ELi32ELi320ELi320ELi4ELb1ELi40ELb0ELb0ELNS_15WgradSyncMethodE3ENS_16CompileConditionILi1000EEEEEvPT_S6_S6_PKS5_S8_S8_S8_PKfflPfPj,@function
        .size           _ZN13group_norm_v218gn_bwd_cuda_kernelI13__nv_bfloat16Li320ELi3ELi16ELi160ELi256ELb1ELb1ELi32ELi320ELi320ELi4ELb1ELi40ELb0ELb0ELNS_15WgradSyncMethodE3ENS_16CompileConditionILi1000EEEEEvPT_S6_S6_PKS5_S8_S8_S8_PKfflPfPj,(.L_x_86 - _ZN13group_norm_v218gn_bwd_cuda_kernelI13__nv_bfloat16Li320ELi3ELi16ELi160ELi256ELb1ELb1ELi32ELi320ELi320ELi4ELb1ELi40ELb0ELb0ELNS_15WgradSyncMethodE3ENS_16CompileConditionILi1000EEEEEvPT_S6_S6_PKS5_S8_S8_S8_PKfflPfPj)
        .other          _ZN13group_norm_v218gn_bwd_cuda_kernelI13__nv_bfloat16Li320ELi3ELi16ELi160ELi256ELb1ELb1ELi32ELi320ELi320ELi4ELb1ELi40ELb0ELb0ELNS_15WgradSyncMethodE3ENS_16CompileConditionILi1000EEEEEvPT_S6_S6_PKS5_S8_S8_S8_PKfflPfPj,@"STO_CUDA_ENTRY STV_DEFAULT"
_ZN13group_norm_v218gn_bwd_cuda_kernelI13__nv_bfloat16Li320ELi3ELi16ELi160ELi256ELb1ELb1ELi32ELi320ELi320ELi4ELb1ELi40ELb0ELb0ELNS_15WgradSyncMethodE3ENS_16CompileConditionILi1000EEEEEvPT_S6_S6_PKS5_S8_S8_S8_PKfflPfPj:
.text._ZN13group_norm_v218gn_bwd_cuda_kernelI13__nv_bfloat16Li320ELi3ELi16ELi160ELi256ELb1ELb1ELi32ELi320ELi320ELi4ELb1ELi40ELb0ELb0ELNS_15WgradSyncMethodE3ENS_16CompileConditionILi1000EEEEEvPT_S6_S6_PKS5_S8_S8_S8_PKfflPfPj:
[----:B------:R-:W-:Y:S01]  /*0000*/  LDC R1, c[0x0][0x37c] ;  /* 0x0000df00ff017b82 */ /* 0x000fe20000000800 */
[----:B------:R-:W-:Y:S05]  /*0010*/  EXIT ;  /* 0x000000000000794d */ /* 0x000fea0003800000 */
.L_x_14:
        /* <DEDUP_REMOVED lines=14> */
.L_x_86:


//--------------------- .text._ZN13group_norm_v218gn_bwd_cuda_kernelI13__nv_bfloat16Li320ELi3ELi16ELi160ELi256ELb1ELb1ELi32ELi320ELi320ELi4ELb1ELi48ELb0ELb0ELNS_15WgradSyncMethodE3ENS_16CompileConditionILi1000EEEEEvPT_S6_S6_PKS5_S8_S8_S8_PKfflPfPj --------------------------
	.section	.text._ZN13group_norm_v218gn_bwd_cuda_kernelI13__nv_bfloat16Li320ELi3ELi16ELi160ELi256ELb1ELb1ELi32ELi320ELi320ELi4ELb1ELi48ELb0ELb0ELNS_15WgradSyncMethodE3ENS_16CompileConditionILi1000EEEEEvPT_S6_S6_PKS5_S8_S8_S8_PKfflPfPj,"ax",@progbits
	.align	128
        .global         _ZN13group_norm_v218gn_bwd_cuda_kernelI13__nv_bfloat16Li320ELi3ELi16ELi160ELi256ELb1ELb1ELi32ELi320ELi320ELi4ELb1ELi48ELb0ELb0ELNS_15WgradSyncMethodE3ENS_16CompileConditionILi1000EEEEEvPT_S6_S6_PKS5_S8_S8_S8_PKfflPfPj
        .type           _ZN13group_norm_v218gn_bwd_cuda_kernelI13__nv_bfloat16Li320ELi3ELi16ELi160ELi256ELb1ELb1ELi32ELi320ELi320ELi4ELb1ELi48ELb0ELb0ELNS_15WgradSyncMethodE3ENS_16CompileConditionILi1000EEEEEvPT_S6_S6_PKS5_S8_S8_S8_PKfflPfPj,@function
        .size           _ZN13group_norm_v218gn_bwd_cuda_kernelI13__nv_bfloat16Li320ELi3ELi16ELi160ELi256ELb1ELb1ELi32ELi320ELi320ELi4ELb1ELi48ELb0ELb0ELNS_15WgradSyncMethodE3ENS_16CompileConditionILi1000EEEEEvPT_S6_S6_PKS5_S8_S8_S8_PKfflPfPj,(.L_x_87 - _ZN13group_norm_v218gn_bwd_cuda_kernelI13__nv_bfloat16Li320ELi3ELi16ELi160ELi256ELb1ELb1ELi32ELi320ELi320ELi4ELb1ELi48ELb0ELb0ELNS_15WgradSyncMethodE3ENS_16CompileConditionILi1000EEEEEvPT_S6_S6_PKS5_S8_S8_S8_PKfflPfPj)
        .other          _ZN13group_norm_v218gn_bwd_cuda_kernelI13__nv_bfloat16Li320ELi3ELi16ELi160ELi256ELb1ELb1ELi32ELi320ELi320ELi4ELb1ELi48ELb0ELb0ELNS_15WgradSyncMethodE3ENS_16CompileConditionILi1000EEEEEvPT_S6_S6_PKS5_S8_S8_S8_PKfflPfPj,@"STO_CUDA_ENTRY STV_DEFAULT"
_ZN13group_norm_v218gn_bwd_cuda_kernelI13__nv_bfloat16Li320ELi3ELi16ELi160ELi256ELb1ELb1ELi32ELi320ELi320ELi4ELb1ELi48ELb0ELb0ELNS_15WgradSyncMethodE3ENS_16CompileConditionILi1000EEEEEvPT_S6_S6_PKS5_S8_S8_S8_PKfflPfPj:
.text._ZN13group_norm_v218gn_bwd_cuda_kernelI13__nv_bfloat16Li320ELi3ELi16ELi160ELi256ELb1ELb1ELi32ELi320ELi320ELi4ELb1ELi48ELb0ELb0ELNS_15WgradSyncMethodE3ENS_16CompileConditionILi1000EEEEEvPT_S6_S6_PKS5_S8_S8_S8_PKfflPfPj:
[----:B------:R-:W-:Y:S01]  /*0000*/  LDC R1, c[0x0][0x37c] ;  /* 0x0000df00ff017b82 */ /* 0x000fe20000000800 */
[----:B------:R-:W-:Y:S05]  /*0010*/  EXIT ;  /* 0x000000000000794d */ /* 0x000fea0003800000 */
.L_x_15:
        /* <DEDUP_REMOVED lines=14> */
.L_x_87:


//--------------------- .text._ZN13group_norm_v214gn_cuda_kernelI13__nv_bfloat16Li320ELi3ELi32ELi80ELi256ELb0ELi8ELi320ELi320ELi4ELb1ELi10ELb0ELb0ENS_16CompileConditionILi1000EEEEEvPT_PKS4_S7_S7_flPfS8_Pj --------------------------
	.section	.text._ZN13group_norm_v214gn_cuda_kernelI13__nv_bfloat16Li320ELi3ELi32ELi80ELi256ELb0ELi8ELi320ELi320ELi4ELb1ELi10ELb0ELb0ENS_16CompileConditionILi1000EEEEEvPT_PKS4_S7_S7_flPfS8_Pj,"ax",@progbits
	.align	128
        .global         _ZN13group_norm_v214gn_cuda_kernelI13__nv_bfloat16Li320ELi3ELi32ELi80ELi256ELb0ELi8ELi320ELi320ELi4ELb1ELi10ELb0ELb0ENS_16CompileConditionILi1000EEEEEvPT_PKS4_S7_S7_flPfS8_Pj
        .type           _ZN13group_norm_v214gn_cuda_kernelI13__nv_bfloat16Li320ELi3ELi32ELi80ELi256ELb0ELi8ELi320ELi320ELi4ELb1ELi10ELb0ELb0ENS_16CompileConditionILi1000EEEEEvPT_PKS4_S7_S7_flPfS8_Pj,@function
        .size           _ZN13group_norm_v214gn_cuda_kernelI13__nv_bfloat16Li320ELi3ELi32ELi80ELi256ELb0ELi8ELi320ELi320ELi4ELb1ELi10ELb0ELb0ENS_16CompileConditionILi1000EEEEEvPT_PKS4_S7_S7_flPfS8_Pj,(.L_x_88 - _ZN13group_norm_v214gn_cuda_kernelI13__nv_bfloat16Li320ELi3ELi32ELi80ELi256ELb0ELi8ELi320ELi320ELi4ELb1ELi10ELb0ELb0ENS_16CompileConditionILi1000EEEEEvPT_PKS4_S7_S7_flPfS8_Pj)
        .other          _ZN13group_norm_v214gn_cuda_kernelI13__nv_bfloat16Li320ELi3ELi32ELi80ELi256ELb0ELi8ELi320ELi320ELi4ELb1ELi10ELb0ELb0ENS_16CompileConditionILi1000EEEEEvPT_PKS4_S7_S7_flPfS8_Pj,@"STO_CUDA_ENTRY STV_DEFAULT"
_ZN13group_norm_v214gn_cuda_kernelI13__nv_bfloat16Li320ELi3ELi32ELi80ELi256ELb0ELi8ELi320ELi320ELi4ELb1ELi10ELb0ELb0ENS_16CompileConditionILi1000EEEEEvPT_PKS4_S7_S7_flPfS8_Pj:
.text._ZN13group_norm_v214gn_cuda_kernelI13__nv_bfloat16Li320ELi3ELi32ELi80ELi256ELb0ELi8ELi320ELi320ELi4ELb1ELi10ELb0ELb0ENS_16CompileConditionILi1000EEEEEvPT_PKS4_S7_S7_flPfS8_Pj:
[----:B------:R-:W-:Y:S01]  /*0000*/  LDC R1, c[0x0][0x37c] ;  /* 0x0000df00ff017b82 */ /* 0x000fe20000000800 */
[----:B------:R-:W-:Y:S05]  /*0010*/  EXIT ;  /* 0x000000000000794d */ /* 0x000fea0003800000 */
.L_x_16:
        /* <DEDUP_REMOVED lines=14> */
.L_x_88:


//--------------------- .text._ZN13group_norm_v214gn_cuda_kernelI13__nv_bfloat16Li320ELi1ELi32ELi80ELi256ELb0ELi16ELi320ELi320ELi4ELb1ELi9ELb0ELb0ENS_16CompileConditionILi1000EEEEEvPT_PKS4_S7_S7_flPfS8_Pj --------------------------
	.section	.text._ZN13group_norm_v214gn_cuda_kernelI13__nv_bfloat16Li320ELi1ELi32ELi80ELi256ELb0ELi16ELi320ELi320ELi4ELb1ELi9ELb0ELb0ENS_16CompileConditionILi1000EEEEEvPT_PKS4_S7_S7_flPfS8_Pj,"ax",@progbits
	.align	128
        .global         _ZN13group_norm_v214gn_cuda_kernelI13__nv_bfloat16Li320ELi1ELi32ELi80ELi256ELb0ELi16ELi320ELi320ELi4ELb1ELi9ELb0ELb0ENS_16CompileConditionILi1000EEEEEvPT_PKS4_S7_S7_flPfS8_Pj
        .type           _ZN13group_norm_v214gn_cuda_kernelI13__nv_bfloat16Li320ELi1ELi32ELi80ELi256ELb0ELi16ELi320ELi320ELi4ELb1ELi9ELb0ELb0ENS_16CompileConditionILi1000EEEEEvPT_PKS4_S7_S7_flPfS8_Pj,@function
        .size           _ZN13group_norm_v214gn_cuda_kernelI13__nv_bfloat16Li320ELi1ELi32ELi80ELi256ELb0ELi16ELi320ELi320ELi4ELb1ELi9ELb0ELb0ENS_16CompileConditionILi1000EEEEEvPT_PKS4_S7_S7_flPfS8_Pj,(.L_x_89 - _ZN13group_norm_v214gn_cuda_kernelI13__nv_bfloat16Li320ELi1ELi32ELi80ELi256ELb0ELi16ELi320ELi320ELi4ELb1ELi9ELb0ELb0ENS_16CompileConditionILi1000EEEEEvPT_PKS4_S7_S7_flPfS8_Pj)
        .other          _ZN13group_norm_v214gn_cuda_kernelI13__nv_bfloat16Li320ELi1ELi32ELi80ELi256ELb0ELi16ELi320ELi320ELi4ELb1ELi9ELb0ELb0ENS_16CompileConditionILi1000EEEEEvPT_PKS4_S7_S7_flPfS8_Pj,@"STO_CUDA_ENTRY STV_DEFAULT"
_ZN13group_norm_v214gn_cuda_kernelI13__nv_bfloat16Li320ELi1ELi32ELi80ELi256ELb0ELi16ELi320ELi320ELi4ELb1ELi9ELb0ELb0ENS_16CompileConditionILi1000EEEEEvPT_PKS4_S7_S7_flPfS8_Pj:
.text._ZN13group_norm_v214gn_cuda_kernelI13__nv_bfloat16Li320ELi1ELi32ELi80ELi256ELb0ELi16ELi320ELi320ELi4ELb1ELi9ELb0ELb0ENS_16CompileConditionILi1000EEEEEvPT_PKS4_S7_S7_flPfS8_Pj:
[----:B------:R-:W-:Y:S01]  /*0000*/  LDC R1, c[0x0][0x37c] ;  /* 0x0000df00ff017b82 */ /* 0x000fe20000000800 */
[----:B------:R-:W-:Y:S05]  /*0010*/  EXIT ;  /* 0x000000000000794d */ /* 0x000fea0003800000 */
.L_x_17:
        /* <DEDUP_REMOVED lines=14> */
.L_x_89:


//--------------------- .text._ZN13group_norm_v214gn_cuda_kernelI13__nv_bfloat16Li320ELi3ELi32ELi80ELi256ELb0ELi16ELi320ELi320ELi4ELb1ELi21ELb0ELb0ENS_16CompileConditionILi1000EEEEEvPT_PKS4_S7_S7_flPfS8_Pj --------------------------
	.section	.text._ZN13group_norm_v214gn_cuda_kernelI13__nv_bfloat16Li320ELi3ELi32ELi80ELi256ELb0ELi16ELi320ELi320ELi4ELb1ELi21ELb0ELb0ENS_16CompileConditionILi1000EEEEEvPT_PKS4_S7_S7_flPfS8_Pj,"ax",@progbits
	.align	128
        .global         _ZN13group_norm_v214gn_cuda_kernelI13__nv_bfloat16Li320ELi3ELi32ELi80ELi256ELb0ELi16ELi320ELi320ELi4ELb1ELi21ELb0ELb0ENS_16CompileConditionILi1000EEEEEvPT_PKS4_S7_S7_flPfS8_Pj
        .type           _ZN13group_norm_v214gn_cuda_kernelI13__nv_bfloat16Li320ELi3ELi32ELi80ELi256ELb0ELi16ELi320ELi320ELi4ELb1ELi21ELb0ELb0ENS_16CompileConditionILi1000EEEEEvPT_PKS4_S7_S7_flPfS8_Pj,@function
        .size           _ZN13group_norm_v214gn_cuda_kernelI13__nv_bfloat16Li320ELi3ELi32ELi80ELi256ELb0ELi16ELi320ELi320ELi4ELb1ELi21ELb0ELb0ENS_16CompileConditionILi1000EEEEEvPT_PKS4_S7_S7_flPfS8_Pj,(.L_x_90 - _ZN13group_norm_v214gn_cuda_kernelI13__nv_bfloat16Li320ELi3ELi32ELi80ELi256ELb0ELi16ELi320ELi320ELi4ELb1ELi21ELb0ELb0ENS_16CompileConditionILi1000EEEEEvPT_PKS4_S7_S7_flPfS8_Pj)
        .other          _ZN13group_norm_v214gn_cuda_kernelI13__nv_bfloat16Li320ELi3ELi32ELi80ELi256ELb0ELi16ELi320ELi320ELi4ELb1ELi21ELb0ELb0ENS_16CompileConditionILi1000EEEEEvPT_PKS4_S7_S7_flPfS8_Pj,@"STO_CUDA_ENTRY STV_DEFAULT"
_ZN13group_norm_v214gn_cuda_kernelI13__nv_bfloat16Li320ELi3ELi32ELi80ELi256ELb0ELi16ELi320ELi320ELi4ELb1ELi21ELb0ELb0ENS_16CompileConditionILi1000EEEEEvPT_PKS4_S7_S7_flPfS8_Pj:
.text._ZN13group_norm_v214gn_cuda_kernelI13__nv_bfloat16Li320ELi3ELi32ELi80ELi256ELb0ELi16ELi320ELi320ELi4ELb1ELi21ELb0ELb0ENS_16CompileConditionILi1000EEEEEvPT_PKS4_S7_S7_flPfS8_Pj:
[----:B------:R-:W-:Y:S01]  /*0000*/  LDC R1, c[0x0][0x37c] ;  /* 0x0000df00ff017b82 */ /* 0x000fe20000000800 */
[----:B------:R-:W-:Y:S05]  /*0010*/  EXIT ;  /* 0x000000000000794d */ /* 0x000fea0003800000 */
.L_x_18:
        /* <DEDUP_REMOVED lines=14> */
.L_x_90:


//--------------------- .text._ZN13group_norm_v214gn_cuda_kernelI13__nv_bfloat16Li320ELi1ELi32ELi80ELi256ELb0ELi32ELi320ELi320ELi4ELb1ELi18ELb0ELb0ENS_16CompileConditionILi1000EEEEEvPT_PKS4_S7_S7_flPfS8_Pj --------------------------
	.section	.text._ZN13group_norm_v214gn_cuda_kernelI13__nv_bfloat16Li320ELi1ELi32ELi80ELi256ELb0ELi32ELi320ELi320ELi4ELb1ELi18ELb0ELb0ENS_16CompileConditionILi1000EEEEEvPT_PKS4_S7_S7_flPfS8_Pj,"ax",@progbits
	.align	128
        .global         _ZN13group_norm_v214gn_cuda_kernelI13__nv_bfloat16Li320ELi1ELi32ELi80ELi256ELb0ELi32ELi320ELi320ELi4ELb1ELi18ELb0ELb0ENS_16CompileConditionILi1000EEEEEvPT_PKS4_S7_S7_flPfS8_Pj
        .type           _ZN13group_norm_v214gn_cuda_kernelI13__nv_bfloat16Li320ELi1ELi32ELi80ELi256ELb0ELi32ELi320ELi320ELi4ELb1ELi18ELb0ELb0ENS_16CompileConditionILi1000EEEEEvPT_PKS4_S7_S7_flPfS8_Pj,@function
        .size           _ZN13group_norm_v214gn_cuda_kernelI13__nv_bfloat16Li320ELi1ELi32ELi80ELi256ELb0ELi32ELi320ELi320ELi4ELb1ELi18ELb0ELb0ENS_16CompileConditionILi1000EEEEEvPT_PKS4_S7_S7_flPfS8_Pj,(.L_x_91 - _ZN13group_norm_v214gn_cuda_kernelI13__nv_bfloat16Li320ELi1ELi32ELi80ELi256ELb0ELi32ELi320ELi320ELi4ELb1ELi18ELb0ELb0ENS_16CompileConditionILi1000EEEEEvPT_PKS4_S7_S7_flPfS8_Pj)
        .other          _ZN13group_norm_v214gn_cuda_kernelI13__nv_bfloat16Li320ELi1ELi32ELi80ELi256ELb0ELi32ELi320ELi320ELi4ELb1ELi18ELb0ELb0ENS_16CompileConditionILi1000EEEEEvPT_PKS4_S7_S7_flPfS8_Pj,@"STO_CUDA_ENTRY STV_DEFAULT"
_ZN13group_norm_v214gn_cuda_kernelI13__nv_bfloat16Li320ELi1ELi32ELi80ELi256ELb0ELi32ELi320ELi320ELi4ELb1ELi18ELb0ELb0ENS_16CompileConditionILi1000EEEEEvPT_PKS4_S7_S7_flPfS8_Pj:
.text._ZN13group_norm_v214gn_cuda_kernelI13__nv_bfloat16Li320ELi1ELi32ELi80ELi256ELb0ELi32ELi320ELi320ELi4ELb1ELi18ELb0ELb0ENS_16CompileConditionILi1000EEEEEvPT_PKS4_S7_S7_flPfS8_Pj:
[----:B------:R-:W-:Y:S01]  /*0000*/  LDC R1, c[0x0][0x37c] ;  /* 0x0000df00ff017b82 */ /* 0x000fe20000000800 */
[----:B------:R-:W-:Y:S05]  /*0010*/  EXIT ;  /* 0x000000000000794d */ /* 0x000fea0003800000 */
.L_x_19:
        /* <DEDUP_REMOVED lines=14> */
.L_x_91:


//--------------------- .text._ZN13group_norm_v214gn_cuda_kernelI13__nv_bfloat16Li320ELi3ELi32ELi80ELi256ELb0ELi32ELi320ELi320ELi4ELb1ELi43ELb0ELb0ENS_16CompileConditionILi1000EEEEEvPT_PKS4_S7_S7_flPfS8_Pj --------------------------
	.section	.text._ZN13group_norm_v214gn_cuda_kernelI13__nv_bfloat16Li320ELi3ELi32ELi80ELi256ELb0ELi32ELi320ELi320ELi4ELb1ELi43ELb0ELb0ENS_16CompileConditionILi1000EEEEEvPT_PKS4_S7_S7_flPfS8_Pj,"ax",@progbits
	.align	128
        .global         _ZN13group_norm_v214gn_cuda_kernelI13__nv_bfloat16Li320ELi3ELi32ELi80ELi256ELb0ELi32ELi320ELi320ELi4ELb1ELi43ELb0ELb0ENS_16CompileConditionILi1000EEEEEvPT_PKS4_S7_S7_flPfS8_Pj
        .type           _ZN13group_norm_v214gn_cuda_kernelI13__nv_bfloat16Li320ELi3ELi32ELi80ELi256ELb0ELi32ELi320ELi320ELi4ELb1ELi43ELb0ELb0ENS_16CompileConditionILi1000EEEEEvPT_PKS4_S7_S7_flPfS8_Pj,@function
        .size           _ZN13group_norm_v214gn_cuda_kernelI13__nv_bfloat16Li320ELi3ELi32ELi80ELi256ELb0ELi32ELi320ELi320ELi4ELb1ELi43ELb0ELb0ENS_16CompileConditionILi1000EEEEEvPT_PKS4_S7_S7_flPfS8_Pj,(.L_x_92 - _ZN13group_norm_v214gn_cuda_kernelI13__nv_bfloat16Li320ELi3ELi32ELi80ELi256ELb0ELi32ELi320ELi320ELi4ELb1ELi43ELb0ELb0ENS_16CompileConditionILi1000EEEEEvPT_PKS4_S7_S7_flPfS8_Pj)
        .other          _ZN13group_norm_v214gn_cuda_kernelI13__nv_bfloat16Li320ELi3ELi32ELi80ELi256ELb0ELi32ELi320ELi320ELi4ELb1ELi43ELb0ELb0ENS_16CompileConditionILi1000EEEEEvPT_PKS4_S7_S7_flPfS8_Pj,@"STO_CUDA_ENTRY STV_DEFAULT"
_ZN13group_norm_v214gn_cuda_kernelI13__nv_bfloat16Li320ELi3ELi32ELi80ELi256ELb0ELi32ELi320ELi320ELi4ELb1ELi43ELb0ELb0ENS_16CompileConditionILi1000EEEEEvPT_PKS4_S7_S7_flPfS8_Pj:
.text._ZN13group_norm_v214gn_cuda_kernelI13__nv_bfloat16Li320ELi3ELi32ELi80ELi256ELb0ELi32ELi320ELi320ELi4ELb1ELi43ELb0ELb0ENS_16CompileConditionILi1000EEEEEvPT_PKS4_S7_S7_flPfS8_Pj:
[----:B------:R-:W-:Y:S01]  /*0000*/  LDC R1, c[0x0][0x37c] ;  /* 0x0000df00ff017b82 */ /* 0x000fe20000000800 */
[----:B------:R-:W-:Y:S05]  /*0010*/  EXIT ;  /* 0x000000000000794d */ /* 0x000fea0003800000 */
.L_x_20:
        /* <DEDUP_REMOVED lines=14> */
.L_x_92:


//--------------------- .text._ZN13group_norm_v214gn_cuda_kernelI13__nv_bfloat16Li320ELi1ELi32ELi80ELi256ELb0ELi64ELi320ELi320ELi4ELb1ELi37ELb0ELb0ENS_16CompileConditionILi1000EEEEEvPT_PKS4_S7_S7_flPfS8_Pj --------------------------
	.section	.text._ZN13group_norm_v214gn_cuda_kernelI13__nv_bfloat16Li320ELi1ELi32ELi80ELi256ELb0ELi64ELi320ELi320ELi4ELb1ELi37ELb0ELb0ENS_16CompileConditionILi1000EEEEEvPT_PKS4_S7_S7_flPfS8_Pj,"ax",@progbits
	.align	128
        .global         _ZN13group_norm_v214gn_cuda_kernelI13__nv_bfloat16Li320ELi1ELi32ELi80ELi256ELb0ELi64ELi320ELi320ELi4ELb1ELi37ELb0ELb0ENS_16CompileConditionILi1000EEEEEvPT_PKS4_S7_S7_flPfS8_Pj
        .type           _ZN13group_norm_v214gn_cuda_kernelI13__nv_bfloat16Li320ELi1ELi32ELi80ELi256ELb0ELi64ELi320ELi320ELi4ELb1ELi37ELb0ELb0ENS_16CompileConditionILi1000EEEEEvPT_PKS4_S7_S7_flPfS8_Pj,@function
        .size           _ZN13group_norm_v214gn_cuda_kernelI13__nv_bfloat16Li320ELi1ELi32ELi80ELi256ELb0ELi64ELi320ELi320ELi4ELb1ELi37ELb0ELb0ENS_16CompileConditionILi1000EEEEEvPT_PKS4_S7_S7_flPfS8_Pj,(.L_x_93 - _ZN13group_norm_v214gn_cuda_kernelI13__nv_bfloat16Li320ELi1ELi32ELi80ELi256ELb0ELi64ELi320ELi320ELi4ELb1ELi37ELb0ELb0ENS_16CompileConditionILi1000EEEEEvPT_PKS4_S7_S7_flPfS8_Pj)
        .other          _ZN13group_norm_v214gn_cuda_kernelI13__nv_bfloat16Li320ELi1ELi32ELi80ELi256ELb0ELi64ELi320ELi320ELi4ELb1ELi37ELb0ELb0ENS_16CompileConditionILi1000EEEEEvPT_PKS4_S7_S7_flPfS8_Pj,@"STO_CUDA_ENTRY STV_DEFAULT"
_ZN13group_norm_v214gn_cuda_kernelI13__nv_bfloat16Li320ELi1ELi32ELi80ELi256ELb0ELi64ELi320ELi320ELi4ELb1ELi37ELb0ELb0ENS_16CompileConditionILi1000EEEEEvPT_PKS4_S7_S7_flPfS8_Pj:
.text._ZN13group_norm_v214gn_cuda_kernelI13__nv_bfloat16Li320ELi1ELi32ELi80ELi256ELb0ELi64ELi320ELi320ELi4ELb1ELi37ELb0ELb0ENS_16CompileConditionILi1000EEEEEvPT_PKS4_S7_S7_flPfS8_Pj:
[----:B------:R-:W-:Y:S01]  /*0000*/  LDC R1, c[0x0][0x37c] ;  /* 0x0000df00ff017b82 */ /* 0x000fe20000000800 */
[----:B------:R-:W-:Y:S05]  /*0010*/  EXIT ;  /* 0x000000000000794d */ /* 0x000fea0003800000 */
.L_x_21:
        /* <DEDUP_REMOVED lines=14> */
.L_x_93:


//--------------------- .text._ZN13group_norm_v214gn_cuda_kernelI13__nv_bfloat16Li320ELi1ELi32ELi80ELi256ELb0ELi128ELi320ELi320ELi4ELb1ELi74ELb0ELb0ENS_16CompileConditionILi1000EEEEEvPT_PKS4_S7_S7_flPfS8_Pj --------------------------
	.section	.text._ZN13group_norm_v214gn_cuda_kernelI13__nv_bfloat16Li320ELi1ELi32ELi80ELi256ELb0ELi128ELi320ELi320ELi4ELb1ELi74ELb0ELb0ENS_16CompileConditionILi1000EEEEEvPT_PKS4_S7_S7_flPfS8_Pj,"ax",@progbits
	.align	128
        .global         _ZN13group_norm_v214gn_cuda_kernelI13__nv_bfloat16Li320ELi1ELi32ELi80ELi256ELb0ELi128ELi320ELi320ELi4ELb1ELi74ELb0ELb0ENS_16CompileConditionILi1000EEEEEvPT_PKS4_S7_S7_flPfS8_Pj
        .type           _ZN13group_norm_v214gn_cuda_kernelI13__nv_bfloat16Li320ELi1ELi32ELi80ELi256ELb0ELi128ELi320ELi320ELi4ELb1ELi74ELb0ELb0ENS_16CompileConditionILi1000EEEEEvPT_PKS4_S7_S7_flPfS8_Pj,@function
        .size           _ZN13group_norm_v214gn_cuda_kernelI13__nv_bfloat16Li320ELi1ELi32ELi80ELi256ELb0ELi128ELi320ELi320ELi4ELb1ELi74ELb0ELb0ENS_16CompileConditionILi1000EEEEEvPT_PKS4_S7_S7_flPfS8_Pj,(.L_x_94 - _ZN13group_norm_v214gn_cuda_kernelI13__nv_bfloat16Li320ELi1ELi32ELi80ELi256ELb0ELi128ELi320ELi320ELi4ELb1ELi74ELb0ELb0ENS_16CompileConditionILi1000EEEEEvPT_PKS4_S7_S7_flPfS8_Pj)
        .other          _ZN13group_norm_v214gn_cuda_kernelI13__nv_bfloat16Li320ELi1ELi32ELi80ELi256ELb0ELi128ELi320ELi320ELi4ELb1ELi74ELb0ELb0ENS_16CompileConditionILi1000EEEEEvPT_PKS4_S7_S7_flPfS8_Pj,@"STO_CUDA_ENTRY STV_DEFAULT"
_ZN13group_norm_v214gn_cuda_kernelI13__nv_bfloat16Li320ELi1ELi32ELi80ELi256ELb0ELi128ELi320ELi320ELi4ELb1ELi74ELb0ELb0ENS_16CompileConditionILi1000EEEEEvPT_PKS4_S7_S7_flPfS8_Pj:
.text._ZN13group_norm_v214gn_cuda_kernelI13__nv_bfloat16Li320ELi1ELi32ELi80ELi256ELb0ELi128ELi320ELi320ELi4ELb1ELi74ELb0ELb0ENS_16CompileConditionILi1000EEEEEvPT_PKS4_S7_S7_flPfS8_Pj:
[----:B------:R-:W-:Y:S01]  /*0000*/  LDC R1, c[0x0][0x37c] ;  /* 0x0000df00ff017b82 */ /* 0x000fe20000000800 */
[----:B------:R-:W-:Y:S05]  /*0010*/  EXIT ;  /* 0x000000000000794d */ /* 0x000fea0003800000 */
.L_x_22:
        /* <DEDUP_REMOVED lines=14> */
.L_x_94:


//--------------------- .text._ZN13group_norm_v214gn_cuda_kernelI13__nv_bfloat16Li320ELi1ELi32ELi80ELi256ELb0ELi128ELi320ELi320ELi4ELb0ELi74ELb0ELb1ENS_16CompileConditionILi1000EEEEEvPT_PKS4_S7_S7_flPfS8_Pj --------------------------
	.section	.text._ZN13group_norm_v214gn_cuda_kernelI13__nv_bfloat16Li320ELi1ELi32ELi80ELi256ELb0ELi128ELi320ELi320ELi4ELb0ELi74ELb0ELb1ENS_16CompileConditionILi1000EEEEEvPT_PKS4_S7_S7_flPfS8_Pj,"ax",@progbits
	.align	128
        .global         _ZN13group_norm_v214gn_cuda_kernelI13__nv_bfloat16Li320ELi1ELi32ELi80ELi256ELb0ELi128ELi320ELi320ELi4ELb0ELi74ELb0ELb1ENS_16CompileConditionILi1000EEEEEvPT_PKS4_S7_S7_flPfS8_Pj
        .type           _ZN13group_norm_v214gn_cuda_kernelI13__nv_bfloat16Li320ELi1ELi32ELi80ELi256ELb0ELi128ELi320ELi320ELi4ELb0ELi74ELb0ELb1ENS_16CompileConditionILi1000EEEEEvPT_PKS4_S7_S7_flPfS8_Pj,@function
        .size           _ZN13group_norm_v214gn_cuda_kernelI13__nv_bfloat16Li320ELi1ELi32ELi80ELi256ELb0ELi128ELi320ELi320ELi4ELb0ELi74ELb0ELb1ENS_16CompileConditionILi1000EEEEEvPT_PKS4_S7_S7_flPfS8_Pj,(.L_x_95 - _ZN13group_norm_v214gn_cuda_kernelI13__nv_bfloat16Li320ELi1ELi32ELi80ELi256ELb0ELi128ELi320ELi320ELi4ELb0ELi74ELb0ELb1ENS_16CompileConditionILi1000EEEEEvPT_PKS4_S7_S7_flPfS8_Pj)
        .other          _ZN13group_norm_v214gn_cuda_kernelI13__nv_bfloat16Li320ELi1ELi32ELi80ELi256ELb0ELi128ELi320ELi320ELi4ELb0ELi74ELb0ELb1ENS_16CompileConditionILi1000EEEEEvPT_PKS4_S7_S7_flPfS8_Pj,@"STO_CUDA_ENTRY STV_DEFAULT"
_ZN13group_norm_v214gn_cuda_kernelI13__nv_bfloat16Li320ELi1ELi32ELi80ELi256ELb0ELi128ELi320ELi320ELi4ELb0ELi74ELb0ELb1ENS_16CompileConditionILi1000EEEEEvPT_PKS4_S7_S7_flPfS8_Pj:
.text._ZN13group_norm_v214gn_cuda_kernelI13__nv_bfloat16Li320ELi1ELi32ELi80ELi256ELb0ELi128ELi320ELi320ELi4ELb0ELi74ELb0ELb1ENS_16CompileConditionILi1000EEEEEvPT_PKS4_S7_S7_flPfS8_Pj:
[----:B------:R-:W-:Y:S01]  /*0000*/  LDC R1, c[0x0][0x37c] ;  /* 0x0000df00ff017b82 */ /* 0x000fe20000000800 */
[----:B------:R-:W-:Y:S05]  /*0010*/  EXIT ;  /* 0x000000000000794d */ /* 0x000fea0003800000 */
.L_x_23:
        /* <DEDUP_REMOVED lines=14> */
.L_x_95:


//--------------------- .text._ZN13group_norm_v214gn_cuda_kernelI13__nv_bfloat16Li320ELi3ELi32ELi80ELi256ELb0ELi64ELi320ELi320ELi4ELb1ELi87ELb0ELb0ENS_16CompileConditionILi1000EEEEEvPT_PKS4_S7_S7_flPfS8_Pj --------------------------
	.section	.text._ZN13group_norm_v214gn_cuda_kernelI13__nv_bfloat16Li320ELi3ELi32ELi80ELi256ELb0ELi64ELi320ELi320ELi4ELb1ELi87ELb0ELb0ENS_16CompileConditionILi1000EEEEEvPT_PKS4_S7_S7_flPfS8_Pj,"ax",@progbits
	.align	128
        .global         _ZN13group_norm_v214gn_cuda_kernelI13__nv_bfloat16Li320ELi3ELi32ELi80ELi256ELb0ELi64ELi320ELi320ELi4ELb1ELi87ELb0ELb0ENS_16CompileConditionILi1000EEEEEvPT_PKS4_S7_S7_flPfS8_Pj
        .type           _ZN13group_norm_v214gn_cuda_kernelI13__nv_bfloat16Li320ELi3ELi32ELi80ELi256ELb0ELi64ELi320ELi320ELi4ELb1ELi87ELb0ELb0ENS_16CompileConditionILi1000EEEEEvPT_PKS4_S7_S7_flPfS8_Pj,@function
        .size           _ZN13group_norm_v214gn_cuda_kernelI13__nv_bfloat16Li320ELi3ELi32ELi80ELi256ELb0ELi64ELi320ELi320ELi4ELb1ELi87ELb0ELb0ENS_16CompileConditionILi1000EEEEEvPT_PKS4_S7_S7_flPfS8_Pj,(.L_x_96 - _ZN13group_norm_v214gn_cuda_kernelI13__nv_bfloat16Li320ELi3ELi32ELi80ELi256ELb0ELi64ELi320ELi320ELi4ELb1ELi87ELb0ELb0ENS_16CompileConditionILi1000EEEEEvPT_PKS4_S7_S7_flPfS8_Pj)
        .other          _ZN13group_norm_v214gn_cuda_kernelI13__nv_bfloat16Li320ELi3ELi32ELi80ELi256ELb0ELi64ELi320ELi320ELi4ELb1ELi87ELb0ELb0ENS_16CompileConditionILi1000EEEEEvPT_PKS4_S7_S7_flPfS8_Pj,@"STO_CUDA_ENTRY STV_DEFAULT"
_ZN13group_norm_v214gn_cuda_kernelI13__nv_bfloat16Li320ELi3ELi32ELi80ELi256ELb0ELi64ELi320ELi320ELi4ELb1ELi87ELb0ELb0ENS_16CompileConditionILi1000EEEEEvPT_PKS4_S7_S7_flPfS8_Pj:
.text._ZN13group_norm_v214gn_cuda_kernelI13__nv_bfloat16Li320ELi3ELi32ELi80ELi256ELb0ELi64ELi320ELi320ELi4ELb1ELi87ELb0ELb0ENS_16CompileConditionILi1000EEEEEvPT_PKS4_S7_S7_flPfS8_Pj:
[----:B------:R-:W-:Y:S01]  /*0000*/  LDC R1, c[0x0][0x37c] ;  /* 0x0000df00ff017b82 */ /* 0x000fe20000000800 */
[----:B------:R-:W-:Y:S05]  /*0010*/  EXIT ;  /* 0x000000000000794d */ /* 0x000fea0003800000 */
.L_x_24:
        /* <DEDUP_REMOVED lines=14> */
.L_x_96:


//--------------------- .text._ZN13group_norm_v214gn_cuda_kernelI13__nv_bfloat16Li320ELi2ELi32ELi80ELi256ELb0ELi64ELi320ELi320ELi4ELb1ELi74ELb0ELb0ENS_16CompileConditionILi1000EEEEEvPT_PKS4_S7_S7_flPfS8_Pj --------------------------
	.section	.text._ZN13group_norm_v214gn_cuda_kernelI13__nv_bfloat16Li320ELi2ELi32ELi80ELi256ELb0ELi64ELi320ELi320ELi4ELb1ELi74ELb0ELb0ENS_16CompileConditionILi1000EEEEEvPT_PKS4_S7_S7_flPfS8_Pj,"ax",@progbits
	.align	128
        .global         _ZN13group_norm_v214gn_cuda_kernelI13__nv_bfloat16Li320ELi2ELi32ELi80ELi256ELb0ELi64ELi320ELi320ELi4ELb1ELi74ELb0ELb0ENS_16CompileConditionILi1000EEEEEvPT_PKS4_S7_S7_flPfS8_Pj
        .type           _ZN13group_norm_v214gn_cuda_kernelI13__nv_bfloat16Li320ELi2ELi32ELi80ELi256ELb0ELi64ELi320ELi320ELi4ELb1ELi74ELb0ELb0ENS_16CompileConditionILi1000EEEEEvPT_PKS4_S7_S7_flPfS8_Pj,@function
        .size           _ZN13group_norm_v214gn_cuda_kernelI13__nv_bfloat16Li320ELi2ELi32ELi80ELi256ELb0ELi64ELi320ELi320ELi4ELb1ELi74ELb0ELb0ENS_16CompileConditionILi1000EEEEEvPT_PKS4_S7_S7_flPfS8_Pj,(.L_x_97 - _ZN13group_norm_v214gn_cuda_kernelI13__nv_bfloat16Li320ELi2ELi32ELi80ELi256ELb0ELi64ELi320ELi320ELi4ELb1ELi74ELb0ELb0ENS_16CompileConditionILi1000EEEEEvPT_PKS4_S7_S7_flPfS8_Pj)
        .other          _ZN13group_norm_v214gn_cuda_kernelI13__nv_bfloat16Li320ELi2ELi32ELi80ELi256ELb0ELi64ELi320ELi320ELi4ELb1ELi74ELb0ELb0ENS_16CompileConditionILi1000EEEEEvPT_PKS4_S7_S7_flPfS8_Pj,@"STO_CUDA_ENTRY STV_DEFAULT"
_ZN13group_norm_v214gn_cuda_kernelI13__nv_bfloat16Li320ELi2ELi32ELi80ELi256ELb0ELi64ELi320ELi320ELi4ELb1ELi74ELb0ELb0ENS_16CompileConditionILi1000EEEEEvPT_PKS4_S7_S7_flPfS8_Pj:
.text._ZN13group_norm_v214gn_cuda_kernelI13__nv_bfloat16Li320ELi2ELi32ELi80ELi256ELb0ELi64ELi320ELi320ELi4ELb1ELi74ELb0ELb0ENS_16CompileConditionILi1000EEEEEvPT_PKS4_S7_S7_flPfS8_Pj:
[----:B------:R-:W-:Y:S01]  /*0000*/  LDC R1, c[0x0][0x37c] ;  /* 0x0000df00ff017b82 */ /* 0x000fe20000000800 */
[----:B------:R-:W-:Y:S05]  /*0010*/  EXIT ;  /* 0x000000000000794d */ /* 0x000fea0003800000 */
.L_x_25:
        /* <DEDUP_REMOVED lines=14> */
.L_x_97:


//--------------------- .text._ZN13group_norm_v214gn_cuda_kernelI13__nv_bfloat16Li320ELi3ELi16ELi160ELi256ELb1ELi8ELi320ELi320ELi4ELb1ELi10ELb0ELb0ENS_16CompileConditionILi1000EEEEEvPT_PKS4_S7_S7_flPfS8_Pj --------------------------
	.section	.text._ZN13group_norm_v214gn_cuda_kernelI13__nv_bfloat16Li320ELi3ELi16ELi160ELi256ELb1ELi8ELi320ELi320ELi4ELb1ELi10ELb0ELb0ENS_16CompileConditionILi1000EEEEEvPT_PKS4_S7_S7_flPfS8_Pj,"ax",@progbits
	.align	128
        .global         _ZN13group_norm_v214gn_cuda_kernelI13__nv_bfloat16Li320ELi3ELi16ELi160ELi256ELb1ELi8ELi320ELi320ELi4ELb1ELi10ELb0ELb0ENS_16CompileConditionILi1000EEEEEvPT_PKS4_S7_S7_flPfS8_Pj
        .type           _ZN13group_norm_v214gn_cuda_kernelI13__nv_bfloat16Li320ELi3ELi16ELi160ELi256ELb1ELi8ELi320ELi320ELi4ELb1ELi10ELb0ELb0ENS_16CompileConditionILi1000EEEEEvPT_PKS4_S7_S7_flPfS8_Pj,@function
        .size           _ZN13group_norm_v214gn_cuda_kernelI13__nv_bfloat16Li320ELi3ELi16ELi160ELi256ELb1ELi8ELi320ELi320ELi4ELb1ELi10ELb0ELb0ENS_16CompileConditionILi1000EEEEEvPT_PKS4_S7_S7_flPfS8_Pj,(.L_x_98 - _ZN13group_norm_v214gn_cuda_kernelI13__nv_bfloat16Li320ELi3ELi16ELi160ELi256ELb1ELi8ELi320ELi320ELi4ELb1ELi10ELb0ELb0ENS_16CompileConditionILi1000EEEEEvPT_PKS4_S7_S7_flPfS8_Pj)
        .other          _ZN13group_norm_v214gn_cuda_kernelI13__nv_bfloat16Li320ELi3ELi16ELi160ELi256ELb1ELi8ELi320ELi320ELi4ELb1ELi10ELb0ELb0ENS_16CompileConditionILi1000EEEEEvPT_PKS4_S7_S7_flPfS8_Pj,@"STO_CUDA_ENTRY STV_DEFAULT"
_ZN13group_norm_v214gn_cuda_kernelI13__nv_bfloat16Li320ELi3ELi16ELi160ELi256ELb1ELi8ELi320ELi320ELi4ELb1ELi10ELb0ELb0ENS_16CompileConditionILi1000EEEEEvPT_PKS4_S7_S7_flPfS8_Pj:
.text._ZN13group_norm_v214gn_cuda_kernelI13__nv_bfloat16Li320ELi3ELi16ELi160ELi256ELb1ELi8ELi320ELi320ELi4ELb1ELi10ELb0ELb0ENS_16CompileConditionILi1000EEEEEvPT_PKS4_S7_S7_flPfS8_Pj:
[----:B------:R-:W-:Y:S01]  /*0000*/  LDC R1, c[0x0][0x37c] ;  /* 0x0000df00ff017b82 */ /* 0x000fe20000000800 */
[----:B------:R-:W-:Y:S05]  /*0010*/  EXIT ;  /* 0x000000000000794d */ /* 0x000fea0003800000 */
.L_x_26:
        /* <DEDUP_REMOVED lines=14> */
.L_x_98:


//--------------------- .text._ZN13group_norm_v214gn_cuda_kernelI13__nv_bfloat16Li320ELi1ELi16ELi160ELi256ELb1ELi16ELi320ELi320ELi4ELb1ELi9ELb0ELb0ENS_16CompileConditionILi1000EEEEEvPT_PKS4_S7_S7_flPfS8_Pj --------------------------
	.section	.text._ZN13group_norm_v214gn_cuda_kernelI13__nv_bfloat16Li320ELi1ELi16ELi160ELi256ELb1ELi16ELi320ELi320ELi4ELb1ELi9ELb0ELb0ENS_16CompileConditionILi1000EEEEEvPT_PKS4_S7_S7_flPfS8_Pj,"ax",@progbits
	.align	128
        .global         _ZN13group_norm_v214gn_cuda_kernelI13__nv_bfloat16Li320ELi1ELi16ELi160ELi256ELb1ELi16ELi320ELi320ELi4ELb1ELi9ELb0ELb0ENS_16CompileConditionILi1000EEEEEvPT_PKS4_S7_S7_flPfS8_Pj
        .type           _ZN13group_norm_v214gn_cuda_kernelI13__nv_bfloat16Li320ELi1ELi16ELi160ELi256ELb1ELi16ELi320ELi320ELi4ELb1ELi9ELb0ELb0ENS_16CompileConditionILi1000EEEEEvPT_PKS4_S7_S7_flPfS8_Pj,@function
        .size           _ZN13group_norm_v214gn_cuda_kernelI13__nv_bfloat16Li320ELi1ELi16ELi160ELi256ELb1ELi16ELi320ELi320ELi4ELb1ELi9ELb0ELb0ENS_16CompileConditionILi1000EEEEEvPT_PKS4_S7_S7_flPfS8_Pj,(.L_x_99 - _ZN13group_norm_v214gn_cuda_kernelI13__nv_bfloat16Li320ELi1ELi16ELi160ELi256ELb1ELi16ELi320ELi320ELi4ELb1ELi9ELb0ELb0ENS_16CompileConditionILi1000EEEEEvPT_PKS4_S7_S7_flPfS8_Pj)
        .other          _ZN13group_norm_v214gn_cuda_kernelI13__nv_bfloat16Li320ELi1ELi16ELi160ELi256ELb1ELi16ELi320ELi320ELi4ELb1ELi9ELb0ELb0ENS_16CompileConditionILi1000EEEEEvPT_PKS4_S7_S7_flPfS8_Pj,@"STO_CUDA_ENTRY STV_DEFAULT"
_ZN13group_norm_v214gn_cuda_kernelI13__nv_bfloat16Li320ELi1ELi16ELi160ELi256ELb1ELi16ELi320ELi320ELi4ELb1ELi9ELb0ELb0ENS_16CompileConditionILi1000EEEEEvPT_PKS4_S7_S7_flPfS8_Pj:
.text._ZN13group_norm_v214gn_cuda_kernelI13__nv_bfloat16Li320ELi1ELi16ELi160ELi256ELb1ELi16ELi320ELi320ELi4ELb1ELi9ELb0ELb0ENS_16CompileConditionILi1000EEEEEvPT_PKS4_S7_S7_flPfS8_Pj:
[----:B------:R-:W-:Y:S01]  /*0000*/  LDC R1, c[0x0][0x37c] ;  /* 0x0000df00ff017b82 */ /* 0x000fe20000000800 */
[----:B------:R-:W-:Y:S05]  /*0010*/  EXIT ;  /* 0x000000000000794d */ /* 0x000fea0003800000 */
.L_x_27:
        /* <DEDUP_REMOVED lines=14> */
.L_x_99:


//--------------------- .text._ZN13group_norm_v214gn_cuda_kernelI13__nv_bfloat16Li320ELi3ELi16ELi160ELi256ELb1ELi16ELi320ELi320ELi4ELb1ELi21ELb0ELb0ENS_16CompileConditionILi1000EEEEEvPT_PKS4_S7_S7_flPfS8_Pj --------------------------
	.section	.text._ZN13group_norm_v214gn_cuda_kernelI13__nv_bfloat16Li320ELi3ELi16ELi160ELi256ELb1ELi16ELi320ELi320ELi4ELb1ELi21ELb0ELb0ENS_16CompileConditionILi1000EEEEEvPT_PKS4_S7_S7_flPfS8_Pj,"ax",@progbits
	.align	128
        .global         _ZN13group_norm_v214gn_cuda_kernelI13__nv_bfloat16Li320ELi3ELi16ELi160ELi256ELb1ELi16ELi320ELi320ELi4ELb1ELi21ELb0ELb0ENS_16CompileConditionILi1000EEEEEvPT_PKS4_S7_S7_flPfS8_Pj
        .type           _ZN13group_norm_v214gn_cuda_kernelI13__nv_bfloat16Li320ELi3ELi16ELi160ELi256ELb1ELi16ELi320ELi320ELi4ELb1ELi21ELb0ELb0ENS_16CompileConditionILi1000EEEEEvPT_PKS4_S7_S7_flPfS8_Pj,@function
        .size           _ZN13group_norm_v214gn_cuda_kernelI13__nv_bfloat16Li320ELi3ELi16ELi160ELi256ELb1ELi16ELi320ELi320ELi4ELb1ELi21ELb0ELb0ENS_16CompileConditionILi1000EEEEEvPT_PKS4_S7_S7_flPfS8_Pj,(.L_x_100 - _ZN13group_norm_v214gn_cuda_kernelI13__nv_bfloat16Li320ELi3ELi16ELi160ELi256ELb1ELi16ELi320ELi320ELi4ELb1ELi21ELb0ELb0ENS_16CompileConditionILi1000EEEEEvPT_PKS4_S7_S7_flPfS8_Pj)
        .other          _ZN13group_norm_v214gn_cuda_kernelI13__nv_bfloat16Li320ELi3ELi16ELi160ELi256ELb1ELi16ELi320ELi320ELi4ELb1ELi21ELb0ELb0ENS_16CompileConditionILi1000EEEEEvPT_PKS4_S7_S7_flPfS8_Pj,@"STO_CUDA_ENTRY STV_DEFAULT"
_ZN13group_norm_v214gn_cuda_kernelI13__nv_bfloat16Li320ELi3ELi16ELi160ELi256ELb1ELi16ELi320ELi320ELi4ELb1ELi21ELb0ELb0ENS_16CompileConditionILi1000EEEEEvPT_PKS4_S7_S7_flPfS8_Pj:
.text._ZN13group_norm_v214gn_cuda_kernelI13__nv_bfloat16Li320ELi3ELi16ELi160ELi256ELb1ELi16ELi320ELi320ELi4ELb1ELi21ELb0ELb0ENS_16CompileConditionILi1000EEEEEvPT_PKS4_S7_S7_flPfS8_Pj:
[----:B------:R-:W-:Y:S01]  /*0000*/  LDC R1, c[0x0][0x37c] ;  /* 0x0000df00ff017b82 */ /* 0x000fe20000000800 */
[----:B------:R-:W-:Y:S05]  /*0010*/  EXIT ;  /* 0x000000000000794d */ /* 0x000fea0003800000 */
.L_x_28:
        /* <DEDUP_REMOVED lines=14> */
.L_x_100:


//--------------------- .text._ZN13group_norm_v214gn_cuda_kernelI13__nv_bfloat16Li320ELi1ELi16ELi160ELi256ELb1ELi32ELi320ELi320ELi4ELb1ELi18ELb0ELb0ENS_16CompileConditionILi1000EEEEEvPT_PKS4_S7_S7_flPfS8_Pj --------------------------
	.section	.text._ZN13group_norm_v214gn_cuda_kernelI13__nv_bfloat16Li320ELi1ELi16ELi160ELi256ELb1ELi32ELi320ELi320ELi4ELb1ELi18ELb0ELb0ENS_16CompileConditionILi1000EEEEEvPT_PKS4_S7_S7_flPfS8_Pj,"ax",@progbits
	.align	128
        .global         _ZN13group_norm_v214gn_cuda_kernelI13__nv_bfloat16Li320ELi1ELi16ELi160ELi256ELb1ELi32ELi320ELi320ELi4ELb1ELi18ELb0ELb0ENS_16CompileConditionILi1000EEEEEvPT_PKS4_S7_S7_flPfS8_Pj
        .type           _ZN13group_norm_v214gn_cuda_kernelI13__nv_bfloat16Li320ELi1ELi16ELi160ELi256ELb1ELi32ELi320ELi320ELi4ELb1ELi18ELb0ELb0ENS_16CompileConditionILi1000EEEEEvPT_PKS4_S7_S7_flPfS8_Pj,@function
        .size           _ZN13group_norm_v214gn_cuda_kernelI13__nv_bfloat16Li320ELi1ELi16ELi160ELi256ELb1ELi32ELi320ELi320ELi4ELb1ELi18ELb0ELb0ENS_16CompileConditionILi1000EEEEEvPT_PKS4_S7_S7_flPfS8_Pj,(.L_x_101 - _ZN13group_norm_v214gn_cuda_kernelI13__nv_bfloat16Li320ELi1ELi16ELi160ELi256ELb1ELi32ELi320ELi320ELi4ELb1ELi18ELb0ELb0ENS_16CompileConditionILi1000EEEEEvPT_PKS4_S7_S7_flPfS8_Pj)
        .other          _ZN13group_norm_v214gn_cuda_kernelI13__nv_bfloat16Li320ELi1ELi16ELi160ELi256ELb1ELi32ELi320ELi320ELi4ELb1ELi18ELb0ELb0ENS_16CompileConditionILi1000EEEEEvPT_PKS4_S7_S7_flPfS8_Pj,@"STO_CUDA_ENTRY STV_DEFAULT"
_ZN13group_norm_v214gn_cuda_kernelI13__nv_bfloat16Li320ELi1ELi16ELi160ELi256ELb1ELi32ELi320ELi320ELi4ELb1ELi18ELb0ELb0ENS_16CompileConditionILi1000EEEEEvPT_PKS4_S7_S7_flPfS8_Pj:
.text._ZN13group_norm_v214gn_cuda_kernelI13__nv_bfloat16Li320ELi1ELi16ELi160ELi256ELb1ELi32ELi320ELi320ELi4ELb1ELi18ELb0ELb0ENS_16CompileConditionILi1000EEEEEvPT_PKS4_S7_S7_flPfS8_Pj:
[----:B------:R-:W-:Y:S01]  /*0000*/  LDC R1, c[0x0][0x37c] ;  /* 0x0000df00ff017b82 */ /* 0x000fe20000000800 */
[----:B------:R-:W-:Y:S05]  /*0010*/  EXIT ;  /* 0x000000000000794d */ /* 0x000fea0003800000 */
.L_x_29:
        /* <DEDUP_REMOVED lines=14> */
.L_x_101:


//--------------------- .text._ZN13group_norm_v214gn_cuda_kernelI13__nv_bfloat16Li320ELi3ELi16ELi160ELi256ELb1ELi32ELi320ELi320ELi4ELb1ELi43ELb0ELb0ENS_16CompileConditionILi1000EEEEEvPT_PKS4_S7_S7_flPfS8_Pj --------------------------
	.section	.text._ZN13group_norm_v214gn_cuda_kernelI13__nv_bfloat16Li320ELi3ELi16ELi160ELi256ELb1ELi32ELi320ELi320ELi4ELb1ELi43ELb0ELb0ENS_16CompileConditionILi1000EEEEEvPT_PKS4_S7_S7_flPfS8_Pj,"ax",@progbits
	.align	128
        .global         _ZN13group_norm_v214gn_cuda_kernelI13__nv_bfloat16Li320ELi3ELi16ELi160ELi256ELb1ELi32ELi320ELi320ELi4ELb1ELi43ELb0ELb0ENS_16CompileConditionILi1000EEEEEvPT_PKS4_S7_S7_flPfS8_Pj
        .type           _ZN13group_norm_v214gn_cuda_kernelI13__nv_bfloat16Li320ELi3ELi16ELi160ELi256ELb1ELi32ELi320ELi320ELi4ELb1ELi43ELb0ELb0ENS_16CompileConditionILi1000EEEEEvPT_PKS4_S7_S7_flPfS8_Pj,@function
        .size           _ZN13group_norm_v214gn_cuda_kernelI13__nv_bfloat16Li320ELi3ELi16ELi160ELi256ELb1ELi32ELi320ELi320ELi4ELb1ELi43ELb0ELb0ENS_16CompileConditionILi1000EEEEEvPT_PKS4_S7_S7_flPfS8_Pj,(.L_x_102 - _ZN13group_norm_v214gn_cuda_kernelI13__nv_bfloat16Li320ELi3ELi16ELi160ELi256ELb1ELi32ELi320ELi320ELi4ELb1ELi43ELb0ELb0ENS_16CompileConditionILi1000EEEEEvPT_PKS4_S7_S7_flPfS8_Pj)
        .other          _ZN13group_norm_v214gn_cuda_kernelI13__nv_bfloat16Li320ELi3ELi16ELi160ELi256ELb1ELi32ELi320ELi320ELi4ELb1ELi43ELb0ELb0ENS_16CompileConditionILi1000EEEEEvPT_PKS4_S7_S7_flPfS8_Pj,@"STO_CUDA_ENTRY STV_DEFAULT"
_ZN13group_norm_v214gn_cuda_kernelI13__nv_bfloat16Li320ELi3ELi16ELi160ELi256ELb1ELi32ELi320ELi320ELi4ELb1ELi43ELb0ELb0ENS_16CompileConditionILi1000EEEEEvPT_PKS4_S7_S7_flPfS8_Pj:
.text._ZN13group_norm_v214gn_cuda_kernelI13__nv_bfloat16Li320ELi3ELi16ELi160ELi256ELb1ELi32ELi320ELi320ELi4ELb1ELi43ELb0ELb0ENS_16CompileConditionILi1000EEEEEvPT_PKS4_S7_S7_flPfS8_Pj:
[----:B------:R-:W-:Y:S01]  /*0000*/  LDC R1, c[0x0][0x37c] ;  /* 0x0000df00ff017b82 */ /* 0x000fe20000000800 */
[----:B------:R-:W-:Y:S05]  /*0010*/  EXIT ;  /* 0x000000000000794d */ /* 0x000fea0003800000 */
.L_x_30:
        /* <DEDUP_REMOVED lines=14> */
.L_x_102:


//--------------------- .text._ZN13group_norm_v214gn_cuda_kernelI13__nv_bfloat16Li320ELi1ELi16ELi160ELi256ELb1ELi64ELi320ELi320ELi4ELb1ELi37ELb0ELb0ENS_16CompileConditionILi1000EEEEEvPT_PKS4_S7_S7_flPfS8_Pj --------------------------
	.section	.text._ZN13group_norm_v214gn_cuda_kernelI13__nv_bfloat16Li320ELi1ELi16ELi160ELi256ELb1ELi64ELi320ELi320ELi4ELb1ELi37ELb0ELb0ENS_16CompileConditionILi1000EEEEEvPT_PKS4_S7_S7_flPfS8_Pj,"ax",@progbits
	.align	128
        .global         _ZN13group_norm_v214gn_cuda_kernelI13__nv_bfloat16Li320ELi1ELi16ELi160ELi256ELb1ELi64ELi320ELi320ELi4ELb1ELi37ELb0ELb0ENS_16CompileConditionILi1000EEEEEvPT_PKS4_S7_S7_flPfS8_Pj
        .type           _ZN13group_norm_v214gn_cuda_kernelI13__nv_bfloat16Li320ELi1ELi16ELi160ELi256ELb1ELi64ELi320ELi320ELi4ELb1ELi37ELb0ELb0ENS_16CompileConditionILi1000EEEEEvPT_PKS4_S7_S7_flPfS8_Pj,@function
        .size           _ZN13group_norm_v214gn_cuda_kernelI13__nv_bfloat16Li320ELi1ELi16ELi160ELi256ELb1ELi64ELi320ELi320ELi4ELb1ELi37ELb0ELb0ENS_16CompileConditionILi1000EEEEEvPT_PKS4_S7_S7_flPfS8_Pj,(.L_x_103 - _ZN13group_norm_v214gn_cuda_kernelI13__nv_bfloat16Li320ELi1ELi16ELi160ELi256ELb1ELi64ELi320ELi320ELi4ELb1ELi37ELb0ELb0ENS_16CompileConditionILi1000EEEEEvPT_PKS4_S7_S7_flPfS8_Pj)
        .other          _ZN13group_norm_v214gn_cuda_kernelI13__nv_bfloat16Li320ELi1ELi16ELi160ELi256ELb1ELi64ELi320ELi320ELi4ELb1ELi37ELb0ELb0ENS_16CompileConditionILi1000EEEEEvPT_PKS4_S7_S7_flPfS8_Pj,@"STO_CUDA_ENTRY STV_DEFAULT"
_ZN13group_norm_v214gn_cuda_kernelI13__nv_bfloat16Li320ELi1ELi16ELi160ELi256ELb1ELi64ELi320ELi320ELi4ELb1ELi37ELb0ELb0ENS_16CompileConditionILi1000EEEEEvPT_PKS4_S7_S7_flPfS8_Pj:
.text._ZN13group_norm_v214gn_cuda_kernelI13__nv_bfloat16Li320ELi1ELi16ELi160ELi256ELb1ELi64ELi320ELi320ELi4ELb1ELi37ELb0ELb0ENS_16CompileConditionILi1000EEEEEvPT_PKS4_S7_S7_flPfS8_Pj:
[----:B------:R-:W-:Y:S01]  /*0000*/  LDC R1, c[0x0][0x37c] ;  /* 0x0000df00ff017b82 */ /* 0x000fe20000000800 */
[----:B------:R-:W-:Y:S05]  /*0010*/  EXIT ;  /* 0x000000000000794d */ /* 0x000fea0003800000 */
.L_x_31:
        /* <DEDUP_REMOVED lines=14> */
.L_x_103:


//--------------------- .text._ZN13group_norm_v214gn_cuda_kernelI13__nv_bfloat16Li320ELi1ELi16ELi160ELi256ELb1ELi128ELi320ELi320ELi4ELb1ELi74ELb0ELb0ENS_16CompileConditionILi1000EEEEEvPT_PKS4_S7_S7_flPfS8_Pj --------------------------
	.section	.text._ZN13group_norm_v214gn_cuda_kernelI13__nv_bfloat16Li320ELi1ELi16ELi160ELi256ELb1ELi128ELi320ELi320ELi4ELb1ELi74ELb0ELb0ENS_16CompileConditionILi1000EEEEEvPT_PKS4_S7_S7_flPfS8_Pj,"ax",@progbits
	.align	128
        .global         _ZN13group_norm_v214gn_cuda_kernelI13__nv_bfloat16Li320ELi1ELi16ELi160ELi256ELb1ELi128ELi320ELi320ELi4ELb1ELi74ELb0ELb0ENS_16CompileConditionILi1000EEEEEvPT_PKS4_S7_S7_flPfS8_Pj
        .type           _ZN13group_norm_v214gn_cuda_kernelI13__nv_bfloat16Li320ELi1ELi16ELi160ELi256ELb1ELi128ELi320ELi320ELi4ELb1ELi74ELb0ELb0ENS_16CompileConditionILi1000EEEEEvPT_PKS4_S7_S7_flPfS8_Pj,@function
        .size           _ZN13group_norm_v214gn_cuda_kernelI13__nv_bfloat16Li320ELi1ELi16ELi160ELi256ELb1ELi128ELi320ELi320ELi4ELb1ELi74ELb0ELb0ENS_16CompileConditionILi1000EEEEEvPT_PKS4_S7_S7_flPfS8_Pj,(.L_x_104 - _ZN13group_norm_v214gn_cuda_kernelI13__nv_bfloat16Li320ELi1ELi16ELi160ELi256ELb1ELi128ELi320ELi320ELi4ELb1ELi74ELb0ELb0ENS_16CompileConditionILi1000EEEEEvPT_PKS4_S7_S7_flPfS8_Pj)
        .other          _ZN13group_norm_v214gn_cuda_kernelI13__nv_bfloat16Li320ELi1ELi16ELi160ELi256ELb1ELi128ELi320ELi320ELi4ELb1ELi74ELb0ELb0ENS_16CompileConditionILi1000EEEEEvPT_PKS4_S7_S7_flPfS8_Pj,@"STO_CUDA_ENTRY STV_DEFAULT"
_ZN13group_norm_v214gn_cuda_kernelI13__nv_bfloat16Li320ELi1ELi16ELi160ELi256ELb1ELi128ELi320ELi320ELi4ELb1ELi74ELb0ELb0ENS_16CompileConditionILi1000EEEEEvPT_PKS4_S7_S7_flPfS8_Pj:
.text._ZN13group_norm_v214gn_cuda_kernelI13__nv_bfloat16Li320ELi1ELi16ELi160ELi256ELb1ELi128ELi320ELi320ELi4ELb1ELi74ELb0ELb0ENS_16CompileConditionILi1000EEEEEvPT_PKS4_S7_S7_flPfS8_Pj:
[----:B------:R-:W-:Y:S01]  /*0000*/  LDC R1, c[0x0][0x37c] ;  /* 0x0000df00ff017b82 */ /* 0x000fe20000000800 */
[----:B------:R-:W-:Y:S05]  /*0010*/  EXIT ;  /* 0x000000000000794d */ /* 0x000fea0003800000 */
.L_x_32:
        /* <DEDUP_REMOVED lines=14> */
.L_x_104:


//--------------------- .text._ZN13group_norm_v214gn_cuda_kernelI13__nv_bfloat16Li320ELi1ELi16ELi160ELi256ELb1ELi128ELi320ELi320ELi4ELb0ELi74ELb0ELb1ENS_16CompileConditionILi1000EEEEEvPT_PKS4_S7_S7_flPfS8_Pj --------------------------
	.section	.text._ZN13group_norm_v214gn_cuda_kernelI13__nv_bfloat16Li320ELi1ELi16ELi160ELi256ELb1ELi128ELi320ELi320ELi4ELb0ELi74ELb0ELb1ENS_16CompileConditionILi1000EEEEEvPT_PKS4_S7_S7_flPfS8_Pj,"ax",@progbits
	.align	128
        .global         _ZN13group_norm_v214gn_cuda_kernelI13__nv_bfloat16Li320ELi1ELi16ELi160ELi256ELb1ELi128ELi320ELi320ELi4ELb0ELi74ELb0ELb1ENS_16CompileConditionILi1000EEEEEvPT_PKS4_S7_S7_flPfS8_Pj
        .type           _ZN13group_norm_v214gn_cuda_kernelI13__nv_bfloat16Li320ELi1ELi16ELi160ELi256ELb1ELi128ELi320ELi320ELi4ELb0ELi74ELb0ELb1ENS_16CompileConditionILi1000EEEEEvPT_PKS4_S7_S7_flPfS8_Pj,@function
        .size           _ZN13group_norm_v214gn_cuda_kernelI13__nv_bfloat16Li320ELi1ELi16ELi160ELi256ELb1ELi128ELi320ELi320ELi4ELb0ELi74ELb0ELb1ENS_16CompileConditionILi1000EEEEEvPT_PKS4_S7_S7_flPfS8_Pj,(.L_x_105 - _ZN13group_norm_v214gn_cuda_kernelI13__nv_bfloat16Li320ELi1ELi16ELi160ELi256ELb1ELi128ELi320ELi320ELi4ELb0ELi74ELb0ELb1ENS_16CompileConditionILi1000EEEEEvPT_PKS4_S7_S7_flPfS8_Pj)
        .other          _ZN13group_norm_v214gn_cuda_kernelI13__nv_bfloat16Li320ELi1ELi16ELi160ELi256ELb1ELi128ELi320ELi320ELi4ELb0ELi74ELb0ELb1ENS_16CompileConditionILi1000EEEEEvPT_PKS4_S7_S7_flPfS8_Pj,@"STO_CUDA_ENTRY STV_DEFAULT"
_ZN13group_norm_v214gn_cuda_kernelI13__nv_bfloat16Li320ELi1ELi16ELi160ELi256ELb1ELi128ELi320ELi320ELi4ELb0ELi74ELb0ELb1ENS_16CompileConditionILi1000EEEEEvPT_PKS4_S7_S7_flPfS8_Pj:
.text._ZN13group_norm_v214gn_cuda_kernelI13__nv_bfloat16Li320ELi1ELi16ELi160ELi256ELb1ELi128ELi320ELi320ELi4ELb0ELi74ELb0ELb1ENS_16CompileConditionILi1000EEEEEvPT_PKS4_S7_S7_flPfS8_Pj:
[----:B------:R-:W-:Y:S01]  /*0000*/  LDC R1, c[0x0][0x37c] ;  /* 0x0000df00ff017b82 */ /* 0x000fe20000000800 */
[----:B------:R-:W-:Y:S05]  /*0010*/  EXIT ;  /* 0x000000000000794d */ /* 0x000fea0003800000 */
.L_x_33:
        /* <DEDUP_REMOVED lines=14> */
.L_x_105:


//--------------------- .text._ZN13group_norm_v214gn_cuda_kernelI13__nv_bfloat16Li320ELi3ELi16ELi160ELi256ELb1ELi64ELi320ELi320ELi4ELb1ELi87ELb0ELb0ENS_16CompileConditionILi1000EEEEEvPT_PKS4_S7_S7_flPfS8_Pj --------------------------
	.section	.text._ZN13group_norm_v214gn_cuda_kernelI13__nv_bfloat16Li320ELi3ELi16ELi160ELi256ELb1ELi64ELi320ELi320ELi4ELb1ELi87ELb0ELb0ENS_16CompileConditionILi1000EEEEEvPT_PKS4_S7_S7_flPfS8_Pj,"ax",@progbits
	.align	128
        .global         _ZN13group_norm_v214gn_cuda_kernelI13__nv_bfloat16Li320ELi3ELi16ELi160ELi256ELb1ELi64ELi320ELi320ELi4ELb1ELi87ELb0ELb0ENS_16CompileConditionILi1000EEEEEvPT_PKS4_S7_S7_flPfS8_Pj
        .type           _ZN13group_norm_v214gn_cuda_kernelI13__nv_bfloat16Li320ELi3ELi16ELi160ELi256ELb1ELi64ELi320ELi320ELi4ELb1ELi87ELb0ELb0ENS_16CompileConditionILi1000EEEEEvPT_PKS4_S7_S7_flPfS8_Pj,@function
        .size           _ZN13group_norm_v214gn_cuda_kernelI13__nv_bfloat16Li320ELi3ELi16ELi160ELi256ELb1ELi64ELi320ELi320ELi4ELb1ELi87ELb0ELb0ENS_16CompileConditionILi1000EEEEEvPT_PKS4_S7_S7_flPfS8_Pj,(.L_x_106 - _ZN13group_norm_v214gn_cuda_kernelI13__nv_bfloat16Li320ELi3ELi16ELi160ELi256ELb1ELi64ELi320ELi320ELi4ELb1ELi87ELb0ELb0ENS_16CompileConditionILi1000EEEEEvPT_PKS4_S7_S7_flPfS8_Pj)
        .other          _ZN13group_norm_v214gn_cuda_kernelI13__nv_bfloat16Li320ELi3ELi16ELi160ELi256ELb1ELi64ELi320ELi320ELi4ELb1ELi87ELb0ELb0ENS_16CompileConditionILi1000EEEEEvPT_PKS4_S7_S7_flPfS8_Pj,@"STO_CUDA_ENTRY STV_DEFAULT"
_ZN13group_norm_v214gn_cuda_kernelI13__nv_bfloat16Li320ELi3ELi16ELi160ELi256ELb1ELi64ELi320ELi320ELi4ELb1ELi87ELb0ELb0ENS_16CompileConditionILi1000EEEEEvPT_PKS4_S7_S7_flPfS8_Pj:
.text._ZN13group_norm_v214gn_cuda_kernelI13__nv_bfloat16Li320ELi3ELi16ELi160ELi256ELb1ELi64ELi320ELi320ELi4ELb1ELi87ELb0ELb0ENS_16CompileConditionILi1000EEEEEvPT_PKS4_S7_S7_flPfS8_Pj:
[----:B------:R-:W-:Y:S01]  /*0000*/  LDC R1, c[0x0][0x37c] ;  /* 0x0000df00ff017b82 */ /* 0x000fe20000000800 */
[----:B------:R-:W-:Y:S05]  /*0010*/  EXIT ;  /* 0x000000000000794d */ /* 0x000fea0003800000 */
.L_x_34:
        /* <DEDUP_REMOVED lines=14> */
.L_x_106:


//--------------------- .text._ZN13group_norm_v214gn_cuda_kernelI13__nv_bfloat16Li320ELi2ELi16ELi160ELi256ELb1ELi64ELi320ELi320ELi4ELb1ELi74ELb0ELb0ENS_16CompileConditionILi1000EEEEEvPT_PKS4_S7_S7_flPfS8_Pj --------------------------
	.section	.text._ZN13group_norm_v214gn_cuda_kernelI13__nv_bfloat16Li320ELi2ELi16ELi160ELi256ELb1ELi64ELi320ELi320ELi4ELb1ELi74ELb0ELb0ENS_16CompileConditionILi1000EEEEEvPT_PKS4_S7_S7_flPfS8_Pj,"ax",@progbits
	.align	128
        .global         _ZN13group_norm_v214gn_cuda_kernelI13__nv_bfloat16Li320ELi2ELi16ELi160ELi256ELb1ELi64ELi320ELi320ELi4ELb1ELi74ELb0ELb0ENS_16CompileConditionILi1000EEEEEvPT_PKS4_S7_S7_flPfS8_Pj
        .type           _ZN13group_norm_v214gn_cuda_kernelI13__nv_bfloat16Li320ELi2ELi16ELi160ELi256ELb1ELi64ELi320ELi320ELi4ELb1ELi74ELb0ELb0ENS_16CompileConditionILi1000EEEEEvPT_PKS4_S7_S7_flPfS8_Pj,@function
        .size           _ZN13group_norm_v214gn_cuda_kernelI13__nv_bfloat16Li320ELi2ELi16ELi160ELi256ELb1ELi64ELi320ELi320ELi4ELb1ELi74ELb0ELb0ENS_16CompileConditionILi1000EEEEEvPT_PKS4_S7_S7_flPfS8_Pj,(.L_x_107 - _ZN13group_norm_v214gn_cuda_kernelI13__nv_bfloat16Li320ELi2ELi16ELi160ELi256ELb1ELi64ELi320ELi320ELi4ELb1ELi74ELb0ELb0ENS_16CompileConditionILi1000EEEEEvPT_PKS4_S7_S7_flPfS8_Pj)
        .other          _ZN13group_norm_v214gn_cuda_kernelI13__nv_bfloat16Li320ELi2ELi16ELi160ELi256ELb1ELi64ELi320ELi320ELi4ELb1ELi74ELb0ELb0ENS_16CompileConditionILi1000EEEEEvPT_PKS4_S7_S7_flPfS8_Pj,@"STO_CUDA_ENTRY STV_DEFAULT"
_ZN13group_norm_v214gn_cuda_kernelI13__nv_bfloat16Li320ELi2ELi16ELi160ELi256ELb1ELi64ELi320ELi320ELi4ELb1ELi74ELb0ELb0ENS_16CompileConditionILi1000EEEEEvPT_PKS4_S7_S7_flPfS8_Pj:
.text._ZN13group_norm_v214gn_cuda_kernelI13__nv_bfloat16Li320ELi2ELi16ELi160ELi256ELb1ELi64ELi320ELi320ELi4ELb1ELi74ELb0ELb0ENS_16CompileConditionILi1000EEEEEvPT_PKS4_S7_S7_flPfS8_Pj:
[----:B------:R-:W-:Y:S01]  /*0000*/  LDC R1, c[0x0][0x37c] ;  /* 0x0000df00ff017b82 */ /* 0x000fe20000000800 */
[----:B------:R-:W-:Y:S05]  /*0010*/  EXIT ;  /* 0x000000000000794d */ /* 0x000fea0003800000 */
.L_x_35:
        /* <DEDUP_REMOVED lines=14> */
.L_x_107:


//--------------------- .text._ZN13group_norm_v218gn_bwd_cuda_kernelI6__halfLi320ELi3ELi32ELi80ELi256ELb0ELb1ELi8ELi320ELi320ELi4ELb1ELi10ELb0ELb0ELNS_15WgradSyncMethodE2ENS_16CompileConditionILi1000EEEEEvPT_S6_S6_PKS5_S8_S8_S8_PKfflPfPj --------------------------
	.section	.text._ZN13group_norm_v218gn_bwd_cuda_kernelI6__halfLi320ELi3ELi32ELi80ELi256ELb0ELb1ELi8ELi320ELi320ELi4ELb1ELi10ELb0ELb0ELNS_15WgradSyncMethodE2ENS_16CompileConditionILi1000EEEEEvPT_S6_S6_PKS5_S8_S8_S8_PKfflPfPj,"ax",@progbits
	.align	128
        .global         _ZN13group_norm_v218gn_bwd_cuda_kernelI6__halfLi320ELi3ELi32ELi80ELi256ELb0ELb1ELi8ELi320ELi320ELi4ELb1ELi10ELb0ELb0ELNS_15WgradSyncMethodE2ENS_16CompileConditionILi1000EEEEEvPT_S6_S6_PKS5_S8_S8_S8_PKfflPfPj
        .type           _ZN13group_norm_v218gn_bwd_cuda_kernelI6__halfLi320ELi3ELi32ELi80ELi256ELb0ELb1ELi8ELi320ELi320ELi4ELb1ELi10ELb0ELb0ELNS_15WgradSyncMethodE2ENS_16CompileConditionILi1000EEEEEvPT_S6_S6_PKS5_S8_S8_S8_PKfflPfPj,@function
        .size           _ZN13group_norm_v218gn_bwd_cuda_kernelI6__halfLi320ELi3ELi32ELi80ELi256ELb0ELb1ELi8ELi320ELi320ELi4ELb1ELi10ELb0ELb0ELNS_15WgradSyncMethodE2ENS_16CompileConditionILi1000EEEEEvPT_S6_S6_PKS5_S8_S8_S8_PKfflPfPj,(.L_x_108 - _ZN13group_norm_v218gn_bwd_cuda_kernelI6__halfLi320ELi3ELi32ELi80ELi256ELb0ELb1ELi8ELi320ELi320ELi4ELb1ELi10ELb0ELb0ELNS_15WgradSyncMethodE2ENS_16CompileConditionILi1000EEEEEvPT_S6_S6_PKS5_S8_S8_S8_PKfflPfPj)
        .other          _ZN13group_norm_v218gn_bwd_cuda_kernelI6__halfLi320ELi3ELi32ELi80ELi256ELb0ELb1ELi8ELi320ELi320ELi4ELb1ELi10ELb0ELb0ELNS_15WgradSyncMethodE2ENS_16CompileConditionILi1000EEEEEvPT_S6_S6_PKS5_S8_S8_S8_PKfflPfPj,@"STO_CUDA_ENTRY STV_DEFAULT"
_ZN13group_norm_v218gn_bwd_cuda_kernelI6__halfLi320ELi3ELi32ELi80ELi256ELb0ELb1ELi8ELi320ELi320ELi4ELb1ELi10ELb0ELb0ELNS_15WgradSyncMethodE2ENS_16CompileConditionILi1000EEEEEvPT_S6_S6_PKS5_S8_S8_S8_PKfflPfPj:
.text._ZN13group_norm_v218gn_bwd_cuda_kernelI6__halfLi320ELi3ELi32ELi80ELi256ELb0ELb1ELi8ELi320ELi320ELi4ELb1ELi10ELb0ELb0ELNS_15WgradSyncMethodE2ENS_16CompileConditionILi1000EEEEEvPT_S6_S6_PKS5_S8_S8_S8_PKfflPfPj:
[----:B------:R-:W-:Y:S01]  /*0000*/  LDC R1, c[0x0][0x37c] ;  /* 0x0000df00ff017b82 */ /* 0x000fe20000000800 */
[----:B------:R-:W-:Y:S05]  /*0010*/  EXIT ;  /* 0x000000000000794d */ /* 0x000fea0003800000 */
.L_x_36:
        /* <DEDUP_REMOVED lines=14> */
.L_x_108:


//--------------------- .text._ZN13group_norm_v218gn_bwd_cuda_kernelI6__halfLi320ELi1ELi32ELi80ELi256ELb0ELb1ELi16ELi320ELi320ELi4ELb1ELi9ELb0ELb0ELNS_15WgradSyncMethodE2ENS_16CompileConditionILi1000EEEEEvPT_S6_S6_PKS5_S8_S8_S8_PKfflPfPj --------------------------
	.section	.text._ZN13group_norm_v218gn_bwd_cuda_kernelI6__halfLi320ELi1ELi32ELi80ELi256ELb0ELb1ELi16ELi320ELi320ELi4ELb1ELi9ELb0ELb0ELNS_15WgradSyncMethodE2ENS_16CompileConditionILi1000EEEEEvPT_S6_S6_PKS5_S8_S8_S8_PKfflPfPj,"ax",@progbits
	.align	128
        .global         _ZN13group_norm_v218gn_bwd_cuda_kernelI6__halfLi320ELi1ELi32ELi80ELi256ELb0ELb1ELi16ELi320ELi320ELi4ELb1ELi9ELb0ELb0ELNS_15WgradSyncMethodE2ENS_16CompileConditionILi1000EEEEEvPT_S6_S6_PKS5_S8_S8_S8_PKfflPfPj
        .type           _ZN13group_norm_v218gn_bwd_cuda_kernelI6__halfLi320ELi1ELi32ELi80ELi256ELb0ELb1ELi16ELi320ELi320ELi4ELb1ELi9ELb0ELb0ELNS_15WgradSyncMethodE2ENS_16CompileConditionILi1000EEEEEvPT_S6_S6_PKS5_S8_S8_S8_PKfflPfPj,@function
        .size           _ZN13group_norm_v218gn_bwd_cuda_kernelI6__halfLi320ELi1ELi32ELi80ELi256ELb0ELb1ELi16ELi320ELi320ELi4ELb1ELi9ELb0ELb0ELNS_15WgradSyncMethodE2ENS_16CompileConditionILi1000EEEEEvPT_S6_S6_PKS5_S8_S8_S8_PKfflPfPj,(.L_x_109 - _ZN13group_norm_v218gn_bwd_cuda_kernelI6__halfLi320ELi1ELi32ELi80ELi256ELb0ELb1ELi16ELi320ELi320ELi4ELb1ELi9ELb0ELb0ELNS_15WgradSyncMethodE2ENS_16CompileConditionILi1000EEEEEvPT_S6_S6_PKS5_S8_S8_S8_PKfflPfPj)
        .other          _ZN13group_norm_v218gn_bwd_cuda_kernelI6__halfLi320ELi1ELi32ELi80ELi256ELb0ELb1ELi16ELi320ELi320ELi4ELb1ELi9ELb0ELb0ELNS_15WgradSyncMethodE2ENS_16CompileConditionILi1000EEEEEvPT_S6_S6_PKS5_S8_S8_S8_PKfflPfPj,@"STO_CUDA_ENTRY STV_DEFAULT"
_ZN13group_norm_v218gn_bwd_cuda_kernelI6__halfLi320ELi1ELi32ELi80ELi256ELb0ELb1ELi16ELi320ELi320ELi4ELb1ELi9ELb0ELb0ELNS_15WgradSyncMethodE2ENS_16CompileConditionILi1000EEEEEvPT_S6_S6_PKS5_S8_S8_S8_PKfflPfPj:
.text._ZN13group_norm_v218gn_bwd_cuda_kernelI6__halfLi320ELi1ELi32ELi80ELi256ELb0ELb1ELi16ELi320ELi320ELi4ELb1ELi9ELb0ELb0ELNS_15WgradSyncMethodE2ENS_16CompileConditionILi1000EEEEEvPT_S6_S6_PKS5_S8_S8_S8_PKfflPfPj:
[----:B------:R-:W-:Y:S01]  /*0000*/  LDC R1, c[0x0][0x37c] ;  /* 0x0000df00ff017b82 */ /* 0x000fe20000000800 */
[----:B------:R-:W-:Y:S05]  /*0010*/  EXIT ;  /* 0x000000000000794d */ /* 0x000fea0003800000 */
.L_x_37:
        /* <DEDUP_REMOVED lines=14> */
.L_x_109:


//--------------------- .text._ZN13group_norm_v218gn_bwd_cuda_kernelI6__halfLi320ELi3ELi32ELi80ELi256ELb0ELb1ELi16ELi320ELi320ELi4ELb1ELi16ELb0ELb0ELNS_15WgradSyncMethodE3ENS_16CompileConditionILi1000EEEEEvPT_S6_S6_PKS5_S8_S8_S8_PKfflPfPj --------------------------
	.section	.text._ZN13group_norm_v218gn_bwd_cuda_kernelI6__halfLi320ELi3ELi32ELi80ELi256ELb0ELb1ELi16ELi320ELi320ELi4ELb1ELi16ELb0ELb0ELNS_15WgradSyncMethodE3ENS_16CompileConditionILi1000EEEEEvPT_S6_S6_PKS5_S8_S8_S8_PKfflPfPj,"ax",@progbits
	.align	128
        .global         _ZN13group_norm_v218gn_bwd_cuda_kernelI6__halfLi320ELi3ELi32ELi80ELi256ELb0ELb1ELi16ELi320ELi320ELi4ELb1ELi16ELb0ELb0ELNS_15WgradSyncMethodE3ENS_16CompileConditionILi1000EEEEEvPT_S6_S6_PKS5_S8_S8_S8_PKfflPfPj
        .type           _ZN13group_norm_v218gn_bwd_cuda_kernelI6__halfLi320ELi3ELi32ELi80ELi256ELb0ELb1ELi16ELi320ELi320ELi4ELb1ELi16ELb0ELb0ELNS_15WgradSyncMethodE3ENS_16CompileConditionILi1000EEEEEvPT_S6_S6_PKS5_S8_S8_S8_PKfflPfPj,@function
        .size           _ZN13group_norm_v218gn_bwd_cuda_kernelI6__halfLi320ELi3ELi32ELi80ELi256ELb0ELb1ELi16ELi320ELi320ELi4ELb1ELi16ELb0ELb0ELNS_15WgradSyncMethodE3ENS_16CompileConditionILi1000EEEEEvPT_S6_S6_PKS5_S8_S8_S8_PKfflPfPj,(.L_x_110 - _ZN13group_norm_v218gn_bwd_cuda_kernelI6__halfLi320ELi3ELi32ELi80ELi256ELb0ELb1ELi16ELi320ELi320ELi4ELb1ELi16ELb0ELb0ELNS_15WgradSyncMethodE3ENS_16CompileConditionILi1000EEEEEvPT_S6_S6_PKS5_S8_S8_S8_PKfflPfPj)
        .other          _ZN13group_norm_v218gn_bwd_cuda_kernelI6__halfLi320ELi3ELi32ELi80ELi256ELb0ELb1ELi16ELi320ELi320ELi4ELb1ELi16ELb0ELb0ELNS_15WgradSyncMethodE3ENS_16CompileConditionILi1000EEEEEvPT_S6_S6_PKS5_S8_S8_S8_PKfflPfPj,@"STO_CUDA_ENTRY STV_DEFAULT"
_ZN13group_norm_v218gn_bwd_cuda_kernelI6__halfLi320ELi3ELi32ELi80ELi256ELb0ELb1ELi16ELi320ELi320ELi4ELb1ELi16ELb0ELb0ELNS_15WgradSyncMethodE3ENS_16CompileConditionILi1000EEEEEvPT_S6_S6_PKS5_S8_S8_S8_PKfflPfPj:
.text._ZN13group_norm_v218gn_bwd_cuda_kernelI6__halfLi320ELi3ELi32ELi80ELi256ELb0ELb1ELi16ELi320ELi320ELi4ELb1ELi16ELb0ELb0ELNS_15WgradSyncMethodE3ENS_16CompileConditionILi1000EEEEEvPT_S6_S6_PKS5_S8_S8_S8_PKfflPfPj:
[----:B------:R-:W-:Y:S01]  /*0000*/  LDC R1, c[0x0][0x37c] ;  /* 0x0000df00ff017b82 */ /* 0x000fe20000000800 */
[----:B------:R-:W-:Y:S05]  /*0010*/  EXIT ;  /* 0x000000000000794d */ /* 0x000fea0003800000 */
.L_x_38:
        /* <DEDUP_REMOVED lines=14> */
.L_x_110:


//--------------------- .text._ZN13group_norm_v218gn_bwd_cuda_kernelI6__halfLi320ELi1ELi32ELi80ELi256ELb0ELb1ELi32ELi320ELi320ELi4ELb1ELi16ELb0ELb0ELNS_15WgradSyncMethodE3ENS_16CompileConditionILi1000EEEEEvPT_S6_S6_PKS5_S8_S8_S8_PKfflPfPj --------------------------
	.section	.text._ZN13group_norm_v218gn_bwd_cuda_kernelI6__halfLi320ELi1ELi32ELi80ELi256ELb0ELb1ELi32ELi320ELi320ELi4ELb1ELi16ELb0ELb0ELNS_15WgradSyncMethodE3ENS_16CompileConditionILi1000EEEEEvPT_S6_S6_PKS5_S8_S8_S8_PKfflPfPj,"ax",@progbits
	.align	128
        .global         _ZN13group_norm_v218gn_bwd_cuda_kernelI6__halfLi320ELi1ELi32ELi80ELi256ELb0ELb1ELi32ELi320ELi320ELi4ELb1ELi16ELb0ELb0ELNS_15WgradSyncMethodE3ENS_16CompileConditionILi1000EEEEEvPT_S6_S6_PKS5_S8_S8_S8_PKfflPfPj
        .type           _ZN13group_norm_v218gn_bwd_cuda_kernelI6__halfLi320ELi1ELi32ELi80ELi256ELb0ELb1ELi32ELi320ELi320ELi4ELb1ELi16ELb0ELb0ELNS_15WgradSyncMethodE3ENS_16CompileConditionILi1000EEEEEvPT_S6_S6_PKS5_S8_S8_S8_PKfflPfPj,@function
        .size           _ZN13group_norm_v218gn_bwd_cuda_kernelI6__halfLi320ELi1ELi32ELi80ELi256ELb0ELb1ELi32ELi320ELi320ELi4ELb1ELi16ELb0ELb0ELNS_15WgradSyncMethodE3ENS_16CompileConditionILi1000EEEEEvPT_S6_S6_PKS5_S8_S8_S8_PKfflPfPj,(.L_x_111 - _ZN13group_norm_v218gn_bwd_cuda_kernelI6__halfLi320ELi1ELi32ELi80ELi256ELb0ELb1ELi32ELi320ELi320ELi4ELb1ELi16ELb0ELb0ELNS_15WgradSyncMethodE3ENS_16CompileConditionILi1000EEEEEvPT_S6_S6_PKS5_S8_S8_S8_PKfflPfPj)
        .other          _ZN13group_norm_v218gn_bwd_cuda_kernelI6__halfLi320ELi1ELi32ELi80ELi256ELb0ELb1ELi32ELi320ELi320ELi4ELb1ELi16ELb0ELb0ELNS_15WgradSyncMethodE3ENS_16CompileConditionILi1000EEEEEvPT_S6_S6_PKS5_S8_S8_S8_PKfflPfPj,@"STO_CUDA_ENTRY STV_DEFAULT"
_ZN13group_norm_v218gn_bwd_cuda_kernelI6__halfLi320ELi1ELi32ELi80ELi256ELb0ELb1ELi32ELi320ELi320ELi4ELb1ELi16ELb0ELb0ELNS_15WgradSyncMethodE3ENS_16CompileConditionILi1000EEEEEvPT_S6_S6_PKS5_S8_S8_S8_PKfflPfPj:
.text._ZN13group_norm_v218gn_bwd_cuda_kernelI6__halfLi320ELi1ELi32ELi80ELi256ELb0ELb1ELi32ELi320ELi320ELi4ELb1ELi16ELb0ELb0ELNS_15WgradSyncMethodE3ENS_16CompileConditionILi1000EEEEEvPT_S6_S6_PKS5_S8_S8_S8_PKfflPfPj:
[----:B------:R-:W-:Y:S01]  /*0000*/  LDC R1, c[0x0][0x37c] ;  /* 0x0000df00ff017b82 */ /* 0x000fe20000000800 */
[----:B------:R-:W-:Y:S05]  /*0010*/  EXIT ;  /* 0x000000000000794d */ /* 0x000fea0003800000 */
.L_x_39:
        /* <DEDUP_REMOVED lines=14> */
.L_x_111:


//--------------------- .text._ZN13group_norm_v218gn_bwd_cuda_kernelI6__halfLi320ELi1ELi32ELi80ELi256ELb0ELb1ELi64ELi320ELi320ELi4ELb1ELi32ELb0ELb0ELNS_15WgradSyncMethodE3ENS_16CompileConditionILi1000EEEEEvPT_S6_S6_PKS5_S8_S8_S8_PKfflPfPj --------------------------
	.section	.text._ZN13group_norm_v218gn_bwd_cuda_kernelI6__halfLi320ELi1ELi32ELi80ELi256ELb0ELb1ELi64ELi320ELi320ELi4ELb1ELi32ELb0ELb0ELNS_15WgradSyncMethodE3ENS_16CompileConditionILi1000EEEEEvPT_S6_S6_PKS5_S8_S8_S8_PKfflPfPj,"ax",@progbits
	.align	128
        .global         _ZN13group_norm_v218gn_bwd_cuda_kernelI6__halfLi320ELi1ELi32ELi80ELi256ELb0ELb1ELi64ELi320ELi320ELi4ELb1ELi32ELb0ELb0ELNS_15WgradSyncMethodE3ENS_16CompileConditionILi1000EEEEEvPT_S6_S6_PKS5_S8_S8_S8_PKfflPfPj
        .type           _ZN13group_norm_v218gn_bwd_cuda_kernelI6__halfLi320ELi1ELi32ELi80ELi256ELb0ELb1ELi64ELi320ELi320ELi4ELb1ELi32ELb0ELb0ELNS_15WgradSyncMethodE3ENS_16CompileConditionILi1000EEEEEvPT_S6_S6_PKS5_S8_S8_S8_PKfflPfPj,@function
        .size           _ZN13group_norm_v218gn_bwd_cuda_kernelI6__halfLi320ELi1ELi32ELi80ELi256ELb0ELb1ELi64ELi320ELi320ELi4ELb1ELi32ELb0ELb0ELNS_15WgradSyncMethodE3ENS_16CompileConditionILi1000EEEEEvPT_S6_S6_PKS5_S8_S8_S8_PKfflPfPj,(.L_x_112 - _ZN13group_norm_v218gn_bwd_cuda_kernelI6__halfLi320ELi1ELi32ELi80ELi256ELb0ELb1ELi64ELi320ELi320ELi4ELb1ELi32ELb0ELb0ELNS_15WgradSyncMethodE3ENS_16CompileConditionILi1000EEEEEvPT_S6_S6_PKS5_S8_S8_S8_PKfflPfPj)
        .other          _ZN13group_norm_v218gn_bwd_cuda_kernelI6__halfLi320ELi1ELi32ELi80ELi256ELb0ELb1ELi64ELi320ELi320ELi4ELb1ELi32ELb0ELb0ELNS_15WgradSyncMethodE3ENS_16CompileConditionILi1000EEEEEvPT_S6_S6_PKS5_S8_S8_S8_PKfflPfPj,@"STO_CUDA_ENTRY STV_DEFAULT"
_ZN13group_norm_v218gn_bwd_cuda_kernelI6__halfLi320ELi1ELi32ELi80ELi256ELb0ELb1ELi64ELi320ELi320ELi4ELb1ELi32ELb0ELb0ELNS_15WgradSyncMethodE3ENS_16CompileConditionILi1000EEEEEvPT_S6_S6_PKS5_S8_S8_S8_PKfflPfPj:
.text._ZN13group_norm_v218gn_bwd_cuda_kernelI6__halfLi320ELi1ELi32ELi80ELi256ELb0ELb1ELi64ELi320ELi320ELi4ELb1ELi32ELb0ELb0ELNS_15WgradSyncMethodE3ENS_16CompileConditionILi1000EEEEEvPT_S6_S6_PKS5_S8_S8_S8_PKfflPfPj:
[----:B------:R-:W-:Y:S01]  /*0000*/  LDC R1, c[0x0][0x37c] ;  /* 0x0000df00ff017b82 */ /* 0x000fe20000000800 */
[----:B------:R-:W-:Y:S05]  /*0010*/  EXIT ;  /* 0x000000000000794d */ /* 0x000fea0003800000 */
.L_x_40:
        /* <DEDUP_REMOVED lines=14> */
.L_x_112:


//--------------------- .text._ZN13group_norm_v218gn_bwd_cuda_kernelI6__halfLi320ELi2ELi32ELi80ELi256ELb0ELb1ELi32ELi320ELi320ELi4ELb1ELi32ELb0ELb0ELNS_15WgradSyncMethodE3ENS_16CompileConditionILi1000EEEEEvPT_S6_S6_PKS5_S8_S8_S8_PKfflPfPj --------------------------
	.section	.text._ZN13group_norm_v218gn_bwd_cuda_kernelI6__halfLi320ELi2ELi32ELi80ELi256ELb0ELb1ELi32ELi320ELi320ELi4ELb1ELi32ELb0ELb0ELNS_15WgradSyncMethodE3ENS_16CompileConditionILi1000EEEEEvPT_S6_S6_PKS5_S8_S8_S8_PKfflPfPj,"ax",@progbits
	.align	128
        .global         _ZN13group_norm_v218gn_bwd_cuda_kernelI6__halfLi320ELi2ELi32ELi80ELi256ELb0ELb1ELi32ELi320ELi320ELi4ELb1ELi32ELb0ELb0ELNS_15WgradSyncMethodE3ENS_16CompileConditionILi1000EEEEEvPT_S6_S6_PKS5_S8_S8_S8_PKfflPfPj
        .type           _ZN13group_norm_v218gn_bwd_cuda_kernelI6__halfLi320ELi2ELi32ELi80ELi256ELb0ELb1ELi32ELi320ELi320ELi4ELb1ELi32ELb0ELb0ELNS_15WgradSyncMethodE3ENS_16CompileConditionILi1000EEEEEvPT_S6_S6_PKS5_S8_S8_S8_PKfflPfPj,@function
        .size           _ZN13group_norm_v218gn_bwd_cuda_kernelI6__halfLi320ELi2ELi32ELi80ELi256ELb0ELb1ELi32ELi320ELi320ELi4ELb1ELi32ELb0ELb0ELNS_15WgradSyncMethodE3ENS_16CompileConditionILi1000EEEEEvPT_S6_S6_PKS5_S8_S8_S8_PKfflPfPj,(.L_x_113 - _ZN13group_norm_v218gn_bwd_cuda_kernelI6__halfLi320ELi2ELi32ELi80ELi256ELb0ELb1ELi32ELi320ELi320ELi4ELb1ELi32ELb0ELb0ELNS_15WgradSyncMethodE3ENS_16CompileConditionILi1000EEEEEvPT_S6_S6_PKS5_S8_S8_S8_PKfflPfPj)
        .other          _ZN13group_norm_v218gn_bwd_cuda_kernelI6__halfLi320ELi2ELi32ELi80ELi256ELb0ELb1ELi32ELi320ELi320ELi4ELb1ELi32ELb0ELb0ELNS_15WgradSyncMethodE3ENS_16CompileConditionILi1000EEEEEvPT_S6_S6_PKS5_S8_S8_S8_PKfflPfPj,@"STO_CUDA_ENTRY STV_DEFAULT"
_ZN13group_norm_v218gn_bwd_cuda_kernelI6__halfLi320ELi2ELi32ELi80ELi256ELb0ELb1ELi32ELi320ELi320ELi4ELb1ELi32ELb0ELb0ELNS_15WgradSyncMethodE3ENS_16CompileConditionILi1000EEEEEvPT_S6_S6_PKS5_S8_S8_S8_PKfflPfPj:
.text._ZN13group_norm_v218gn_bwd_cuda_kernelI6__halfLi320ELi2ELi32ELi80ELi256ELb0ELb1ELi32ELi320ELi320ELi4ELb1ELi32ELb0ELb0ELNS_15WgradSyncMethodE3ENS_16CompileConditionILi1000EEEEEvPT_S6_S6_PKS5_S8_S8_S8_PKfflPfPj:
[----:B------:R-:W-:Y:S01]  /*0000*/  LDC R1, c[0x0][0x37c] ;  /* 0x0000df00ff017b82 */ /* 0x000fe20000000800 */
[----:B------:R-:W-:Y:S05]  /*0010*/  EXIT ;  /* 0x000000000000794d */ /* 0x000fea0003800000 */
.L_x_41:
        /* <DEDUP_REMOVED lines=14> */
.L_x_113:


//--------------------- .text._ZN13group_norm_v218gn_bwd_cuda_kernelI6__halfLi320ELi3ELi32ELi80ELi256ELb0ELb1ELi32ELi320ELi320ELi4ELb1ELi40ELb0ELb0ELNS_15WgradSyncMethodE3ENS_16CompileConditionILi1000EEEEEvPT_S6_S6_PKS5_S8_S8_S8_PKfflPfPj --------------------------
	.section	.text._ZN13group_norm_v218gn_bwd_cuda_kernelI6__halfLi320ELi3ELi32ELi80ELi256ELb0ELb1ELi32ELi320ELi320ELi4ELb1ELi40ELb0ELb0ELNS_15WgradSyncMethodE3ENS_16CompileConditionILi1000EEEEEvPT_S6_S6_PKS5_S8_S8_S8_PKfflPfPj,"ax",@progbits
	.align	128
        .global         _ZN13group_norm_v218gn_bwd_cuda_kernelI6__halfLi320ELi3ELi32ELi80ELi256ELb0ELb1ELi32ELi320ELi320ELi4ELb1ELi40ELb0ELb0ELNS_15WgradSyncMethodE3ENS_16CompileConditionILi1000EEEEEvPT_S6_S6_PKS5_S8_S8_S8_PKfflPfPj
        .type           _ZN13group_norm_v218gn_bwd_cuda_kernelI6__halfLi320ELi3ELi32ELi80ELi256ELb0ELb1ELi32ELi320ELi320ELi4ELb1ELi40ELb0ELb0ELNS_15WgradSyncMethodE3ENS_16CompileConditionILi1000EEEEEvPT_S6_S6_PKS5_S8_S8_S8_PKfflPfPj,@function
        .size           _ZN13group_norm_v218gn_bwd_cuda_kernelI6__halfLi320ELi3ELi32ELi80ELi256ELb0ELb1ELi32ELi320ELi320ELi4ELb1ELi40ELb0ELb0ELNS_15WgradSyncMethodE3ENS_16CompileConditionILi1000EEEEEvPT_S6_S6_PKS5_S8_S8_S8_PKfflPfPj,(.L_x_114 - _ZN13group_norm_v218gn_bwd_cuda_kernelI6__halfLi320ELi3ELi32ELi80ELi256ELb0ELb1ELi32ELi320ELi320ELi4ELb1ELi40ELb0ELb0ELNS_15WgradSyncMethodE3ENS_16CompileConditionILi1000EEEEEvPT_S6_S6_PKS5_S8_S8_S8_PKfflPfPj)
        .other          _ZN13group_norm_v218gn_bwd_cuda_kernelI6__halfLi320ELi3ELi32ELi80ELi256ELb0ELb1ELi32ELi320ELi320ELi4ELb1ELi40ELb0ELb0ELNS_15WgradSyncMethodE3ENS_16CompileConditionILi1000EEEEEvPT_S6_S6_PKS5_S8_S8_S8_PKfflPfPj,@"STO_CUDA_ENTRY STV_DEFAULT"
_ZN13group_norm_v218gn_bwd_cuda_kernelI6__halfLi320ELi3ELi32ELi80ELi256ELb0ELb1ELi32ELi320ELi320ELi4ELb1ELi40ELb0ELb0ELNS_15WgradSyncMethodE3ENS_16CompileConditionILi1000EEEEEvPT_S6_S6_PKS5_S8_S8_S8_PKfflPfPj:
.text._ZN13group_norm_v218gn_bwd_cuda_kernelI6__halfLi320ELi3ELi32ELi80ELi256ELb0ELb1ELi32ELi320ELi320ELi4ELb1ELi40ELb0ELb0ELNS_15WgradSyncMethodE3ENS_16CompileConditionILi1000EEEEEvPT_S6_S6_PKS5_S8_S8_S8_PKfflPfPj:
[----:B------:R-:W-:Y:S01]  /*0000*/  LDC R1, c[0x0][0x37c] ;  /* 0x0000df00ff017b82 */ /* 0x000fe20000000800 */
[----:B------:R-:W-:Y:S05]  /*0010*/  EXIT ;  /* 0x000000000000794d */ /* 0x000fea0003800000 */
.L_x_42:
        /* <DEDUP_REMOVED lines=14> */
.L_x_114:


//--------------------- .text._ZN13group_norm_v218gn_bwd_cuda_kernelI6__halfLi320ELi3ELi32ELi80ELi256ELb0ELb1ELi32ELi320ELi320ELi4ELb1ELi48ELb0ELb0ELNS_15WgradSyncMethodE3ENS_16CompileConditionILi1000EEEEEvPT_S6_S6_PKS5_S8_S8_S8_PKfflPfPj --------------------------
	.section	.text._ZN13group_norm_v218gn_bwd_cuda_kernelI6__halfLi320ELi3ELi32ELi80ELi256ELb0ELb1ELi32ELi320ELi320ELi4ELb1ELi48ELb0ELb0ELNS_15WgradSyncMethodE3ENS_16CompileConditionILi1000EEEEEvPT_S6_S6_PKS5_S8_S8_S8_PKfflPfPj,"ax",@progbits
	.align	128
        .global         _ZN13group_norm_v218gn_bwd_cuda_kernelI6__halfLi320ELi3ELi32ELi80ELi256ELb0ELb1ELi32ELi320ELi320ELi4ELb1ELi48ELb0ELb0ELNS_15WgradSyncMethodE3ENS_16CompileConditionILi1000EEEEEvPT_S6_S6_PKS5_S8_S8_S8_PKfflPfPj
        .type           _ZN13group_norm_v218gn_bwd_cuda_kernelI6__halfLi320ELi3ELi32ELi80ELi256ELb0ELb1ELi32ELi320ELi320ELi4ELb1ELi48ELb0ELb0ELNS_15WgradSyncMethodE3ENS_16CompileConditionILi1000EEEEEvPT_S6_S6_PKS5_S8_S8_S8_PKfflPfPj,@function
        .size           _ZN13group_norm_v218gn_bwd_cuda_kernelI6__halfLi320ELi3ELi32ELi80ELi256ELb0ELb1ELi32ELi320ELi320ELi4ELb1ELi48ELb0ELb0ELNS_15WgradSyncMethodE3ENS_16CompileConditionILi1000EEEEEvPT_S6_S6_PKS5_S8_S8_S8_PKfflPfPj,(.L_x_115 - _ZN13group_norm_v218gn_bwd_cuda_kernelI6__halfLi320ELi3ELi32ELi80ELi256ELb0ELb1ELi32ELi320ELi320ELi4ELb1ELi48ELb0ELb0ELNS_15WgradSyncMethodE3ENS_16CompileConditionILi1000EEEEEvPT_S6_S6_PKS5_S8_S8_S8_PKfflPfPj)
        .other          _ZN13group_norm_v218gn_bwd_cuda_kernelI6__halfLi320ELi3ELi32ELi80ELi256ELb0ELb1ELi32ELi320ELi320ELi4ELb1ELi48ELb0ELb0ELNS_15WgradSyncMethodE3ENS_16CompileConditionILi1000EEEEEvPT_S6_S6_PKS5_S8_S8_S8_PKfflPfPj,@"STO_CUDA_ENTRY STV_DEFAULT"
_ZN13group_norm_v218gn_bwd_cuda_kernelI6__halfLi320ELi3ELi32ELi80ELi256ELb0ELb1ELi32ELi320ELi320ELi4ELb1ELi48ELb0ELb0ELNS_15WgradSyncMethodE3ENS_16CompileConditionILi1000EEEEEvPT_S6_S6_PKS5_S8_S8_S8_PKfflPfPj:
.text._ZN13group_norm_v218gn_bwd_cuda_kernelI6__halfLi320ELi3ELi32ELi80ELi256ELb0ELb1ELi32ELi320ELi320ELi4ELb1ELi48ELb0ELb0ELNS_15WgradSyncMethodE3ENS_16CompileConditionILi1000EEEEEvPT_S6_S6_PKS5_S8_S8_S8_PKfflPfPj:
[----:B------:R-:W-:Y:S01]  /*0000*/  LDC R1, c[0x0][0x37c] ;  /* 0x0000df00ff017b82 */ /* 0x000fe20000000800 */
[----:B------:R-:W-:Y:S05]  /*0010*/  EXIT ;  /* 0x000000000000794d */ /* 0x000fea0003800000 */
.L_x_43:
        /* <DEDUP_REMOVED lines=14> */
.L_x_115:


//--------------------- .text._ZN13group_norm_v218gn_bwd_cuda_kernelI6__halfLi320ELi3ELi16ELi160ELi256ELb1ELb1ELi8ELi320ELi320ELi4ELb1ELi10ELb0ELb0ELNS_15WgradSyncMethodE2ENS_16CompileConditionILi1000EEEEEvPT_S6_S6_PKS5_S8_S8_S8_PKfflPfPj --------------------------
	.section	.text._ZN13group_norm_v218gn_bwd_cuda_kernelI6__halfLi320ELi3ELi16ELi160ELi256ELb1ELb1ELi8ELi320ELi320ELi4ELb1ELi10ELb0ELb0ELNS_15WgradSyncMethodE2ENS_16CompileConditionILi1000EEEEEvPT_S6_S6_PKS5_S8_S8_S8_PKfflPfPj,"ax",@progbits
	.align	128
        .global         _ZN13group_norm_v218gn_bwd_cuda_kernelI6__halfLi320ELi3ELi16ELi160ELi256ELb1ELb1ELi8ELi320ELi320ELi4ELb1ELi10ELb0ELb0ELNS_15WgradSyncMethodE2ENS_16CompileConditionILi1000EEEEEvPT_S6_S6_PKS5_S8_S8_S8_PKfflPfPj
        .type           _ZN13group_norm_v218gn_bwd_cuda_kernelI6__halfLi320ELi3ELi16ELi160ELi256ELb1ELb1ELi8ELi320ELi320ELi4ELb1ELi10ELb0ELb0ELNS_15WgradSyncMethodE2ENS_16CompileConditionILi1000EEEEEvPT_S6_S6_PKS5_S8_S8_S8_PKfflPfPj,@function
        .size           _ZN13group_norm_v218gn_bwd_cuda_kernelI6__halfLi320ELi3ELi16ELi160ELi256ELb1ELb1ELi8ELi320ELi320ELi4ELb1ELi10ELb0ELb0ELNS_15WgradSyncMethodE2ENS_16CompileConditionILi1000EEEEEvPT_S6_S6_PKS5_S8_S8_S8_PKfflPfPj,(.L_x_116 - _ZN13group_norm_v218gn_bwd_cuda_kernelI6__halfLi320ELi3ELi16ELi160ELi256ELb1ELb1ELi8ELi320ELi320ELi4ELb1ELi10ELb0ELb0ELNS_15WgradSyncMethodE2ENS_16CompileConditionILi1000EEEEEvPT_S6_S6_PKS5_S8_S8_S8_PKfflPfPj)
        .other          _ZN13group_norm_v218gn_bwd_cuda_kernelI6__halfLi320ELi3ELi16ELi160ELi256ELb1ELb1ELi8ELi320ELi320ELi4ELb1ELi10ELb0ELb0ELNS_15WgradSyncMethodE2ENS_16CompileConditionILi1000EEEEEvPT_S6_S6_PKS5_S8_S8_S8_PKfflPfPj,@"STO_CUDA_ENTRY STV_DEFAULT"
_ZN13group_norm_v218gn_bwd_cuda_kernelI6__halfLi320ELi3ELi16ELi160ELi256ELb1ELb1ELi8ELi320ELi320ELi4ELb1ELi10ELb0ELb0ELNS_15WgradSyncMethodE2ENS_16CompileConditionILi1000EEEEEvPT_S6_S6_PKS5_S8_S8_S8_PKfflPfPj:
.text._ZN13group_norm_v218gn_bwd_cuda_kernelI6__halfLi320ELi3ELi16ELi160ELi256ELb1ELb1ELi8ELi320ELi320ELi4ELb1ELi10ELb0ELb0ELNS_15WgradSyncMethodE2ENS_16CompileConditionILi1000EEEEEvPT_S6_S6_PKS5_S8_S8_S8_PKfflPfPj:
[----:B------:R-:W-:Y:S01]  /*0000*/  LDC R1, c[0x0][0x37c] ;  /* 0x0000df00ff017b82 */ /* 0x000fe20000000800 */
[----:B------:R-:W-:Y:S05]  /*0010*/  EXIT ;  /* 0x000000000000794d */ /* 0x000fea0003800000 */
.L_x_44:
        /* <DEDUP_REMOVED lines=14> */
.L_x_116:


//--------------------- .text._ZN13group_norm_v218gn_bwd_cuda_kernelI6__halfLi320ELi1ELi16ELi160ELi256ELb1ELb1ELi16ELi320ELi320ELi4ELb1ELi9ELb0ELb0ELNS_15WgradSyncMethodE2ENS_16CompileConditionILi1000EEEEEvPT_S6_S6_PKS5_S8_S8_S8_PKfflPfPj --------------------------
	.section	.text._ZN13group_norm_v218gn_bwd_cuda_kernelI6__halfLi320ELi1ELi16ELi160ELi256ELb1ELb1ELi16ELi320ELi320ELi4ELb1ELi9ELb0ELb0ELNS_15WgradSyncMethodE2ENS_16CompileConditionILi1000EEEEEvPT_S6_S6_PKS5_S8_S8_S8_PKfflPfPj,"ax",@progbits
	.align	128
        .global         _ZN13group_norm_v218gn_bwd_cuda_kernelI6__halfLi320ELi1ELi16ELi160ELi256ELb1ELb1ELi16ELi320ELi320ELi4ELb1ELi9ELb0ELb0ELNS_15WgradSyncMethodE2ENS_16CompileConditionILi1000EEEEEvPT_S6_S6_PKS5_S8_S8_S8_PKfflPfPj
        .type           _ZN13group_norm_v218gn_bwd_cuda_kernelI6__halfLi320ELi1ELi16ELi160ELi256ELb1ELb1ELi16ELi320ELi320ELi4ELb1ELi9ELb0ELb0ELNS_15WgradSyncMethodE2ENS_16CompileConditionILi1000EEEEEvPT_S6_S6_PKS5_S8_S8_S8_PKfflPfPj,@function
        .size           _ZN13group_norm_v218gn_bwd_cuda_kernelI6__halfLi320ELi1ELi16ELi160ELi256ELb1ELb1ELi16ELi320ELi320ELi4ELb1ELi9ELb0ELb0ELNS_15WgradSyncMethodE2ENS_16CompileConditionILi1000EEEEEvPT_S6_S6_PKS5_S8_S8_S8_PKfflPfPj,(.L_x_117 - _ZN13group_norm_v218gn_bwd_cuda_kernelI6__halfLi320ELi1ELi16ELi160ELi256ELb1ELb1ELi16ELi320ELi320ELi4ELb1ELi9ELb0ELb0ELNS_15WgradSyncMethodE2ENS_16CompileConditionILi1000EEEEEvPT_S6_S6_PKS5_S8_S8_S8_PKfflPfPj)
        .other          _ZN13group_norm_v218gn_bwd_cuda_kernelI6__halfLi320ELi1ELi16ELi160ELi256ELb1ELb1ELi16ELi320ELi320ELi4ELb1ELi9ELb0ELb0ELNS_15WgradSyncMethodE2ENS_16CompileConditionILi1000EEEEEvPT_S6_S6_PKS5_S8_S8_S8_PKfflPfPj,@"STO_CUDA_ENTRY STV_DEFAULT"
_ZN13group_norm_v218gn_bwd_cuda_kernelI6__halfLi320ELi1ELi16ELi160ELi256ELb1ELb1ELi16ELi320ELi320ELi4ELb1ELi9ELb0ELb0ELNS_15WgradSyncMethodE2ENS_16CompileConditionILi1000EEEEEvPT_S6_S6_PKS5_S8_S8_S8_PKfflPfPj:
.text._ZN13group_norm_v218gn_bwd_cuda_kernelI6__halfLi320ELi1ELi16ELi160ELi256ELb1ELb1ELi16ELi320ELi320ELi4ELb1ELi9ELb0ELb0ELNS_15WgradSyncMethodE2ENS_16CompileConditionILi1000EEEEEvPT_S6_S6_PKS5_S8_S8_S8_PKfflPfPj:
[----:B------:R-:W-:Y:S01]  /*0000*/  LDC R1, c[0x0][0x37c] ;  /* 0x0000df00ff017b82 */ /* 0x000fe20000000800 */
[----:B------:R-:W-:Y:S05]  /*0010*/  EXIT ;  /* 0x000000000000794d */ /* 0x000fea0003800000 */
.L_x_45:
        /* <DEDUP_REMOVED lines=14> */
.L_x_117:


//--------------------- .text._ZN13group_norm_v218gn_bwd_cuda_kernelI6__halfLi320ELi3ELi16ELi160ELi256ELb1ELb1ELi16ELi320ELi320ELi4ELb1ELi16ELb0ELb0ELNS_15WgradSyncMethodE3ENS_16CompileConditionILi1000EEEEEvPT_S6_S6_PKS5_S8_S8_S8_PKfflPfPj --------------------------
	.section	.text._ZN13group_norm_v218gn_bwd_cuda_kernelI6__halfLi320ELi3ELi16ELi160ELi256ELb1ELb1ELi16ELi320ELi320ELi4ELb1ELi16ELb0ELb0ELNS_15WgradSyncMethodE3ENS_16CompileConditionILi1000EEEEEvPT_S6_S6_PKS5_S8_S8_S8_PKfflPfPj,"ax",@progbits
	.align	128
        .global         _ZN13group_norm_v218gn_bwd_cuda_kernelI6__halfLi320ELi3ELi16ELi160ELi256ELb1ELb1ELi16ELi320ELi320ELi4ELb1ELi16ELb0ELb0ELNS_15WgradSyncMethodE3ENS_16CompileConditionILi1000EEEEEvPT_S6_S6_PKS5_S8_S8_S8_PKfflPfPj
        .type           _ZN13group_norm_v218gn_bwd_cuda_kernelI6__halfLi320ELi3ELi16ELi160ELi256ELb1ELb1ELi16ELi320ELi320ELi4ELb1ELi16ELb0ELb0ELNS_15WgradSyncMethodE3ENS_16CompileConditionILi1000EEEEEvPT_S6_S6_PKS5_S8_S8_S8_PKfflPfPj,@function
        .size           _ZN13group_norm_v218gn_bwd_cuda_kernelI6__halfLi320ELi3ELi16ELi160ELi256ELb1ELb1ELi16ELi320ELi320ELi4ELb1ELi16ELb0ELb0ELNS_15WgradSyncMethodE3ENS_16CompileConditionILi1000EEEEEvPT_S6_S6_PKS5_S8_S8_S8_PKfflPfPj,(.L_x_118 - _ZN13group_norm_v218gn_bwd_cuda_kernelI6__halfLi320ELi3ELi16ELi160ELi256ELb1ELb1ELi16ELi320ELi320ELi4ELb1ELi16ELb0ELb0ELNS_15WgradSyncMethodE3ENS_16CompileConditionILi1000EEEEEvPT_S6_S6_PKS5_S8_S8_S8_PKfflPfPj)
        .other          _ZN13group_norm_v218gn_bwd_cuda_kernelI6__halfLi320ELi3ELi16ELi160ELi256ELb1ELb1ELi16ELi320ELi320ELi4ELb1ELi16ELb0ELb0ELNS_15WgradSyncMethodE3ENS_16CompileConditionILi1000EEEEEvPT_S6_S6_PKS5_S8_S8_S8_PKfflPfPj,@"STO_CUDA_ENTRY STV_DEFAULT"
_ZN13group_norm_v218gn_bwd_cuda_kernelI6__halfLi320ELi3ELi16ELi160ELi256ELb1ELb1ELi16ELi320ELi320ELi4ELb1ELi16ELb0ELb0ELNS_15WgradSyncMethodE3ENS_16CompileConditionILi1000EEEEEvPT_S6_S6_PKS5_S8_S8_S8_PKfflPfPj:
.text._ZN13group_norm_v218gn_bwd_cuda_kernelI6__halfLi320ELi3ELi16ELi160ELi256ELb1ELb1ELi16ELi320ELi320ELi4ELb1ELi16ELb0ELb0ELNS_15WgradSyncMethodE3ENS_16CompileConditionILi1000EEEEEvPT_S6_S6_PKS5_S8_S8_S8_PKfflPfPj:
[----:B------:R-:W-:Y:S01]  /*0000*/  LDC R1, c[0x0][0x37c] ;  /* 0x0000df00ff017b82 */ /* 0x000fe20000000800 */
[----:B------:R-:W-:Y:S05]  /*0010*/  EXIT ;  /* 0x000000000000794d */ /* 0x000fea0003800000 */
.L_x_46:
        /* <DEDUP_REMOVED lines=14> */
.L_x_118:


//--------------------- .text._ZN13group_norm_v218gn_bwd_cuda_kernelI6__halfLi320ELi1ELi16ELi160ELi256ELb1ELb1ELi32ELi320ELi320ELi4ELb1ELi16ELb0ELb0ELNS_15WgradSyncMethodE3ENS_16CompileConditionILi1000EEEEEvPT_S6_S6_PKS5_S8_S8_S8_PKfflPfPj --------------------------
	.section	.text._ZN13group_norm_v218gn_bwd_cuda_kernelI6__halfLi320ELi1ELi16ELi160ELi256ELb1ELb1ELi32ELi320ELi320ELi4ELb1ELi16ELb0ELb0ELNS_15WgradSyncMethodE3ENS_16CompileConditionILi1000EEEEEvPT_S6_S6_PKS5_S8_S8_S8_PKfflPfPj,"ax",@progbits
	.align	128
        .global         _ZN13group_norm_v218gn_bwd_cuda_kernelI6__halfLi320ELi1ELi16ELi160ELi256ELb1ELb1ELi32ELi320ELi320ELi4ELb1ELi16ELb0ELb0ELNS_15WgradSyncMethodE3ENS_16CompileConditionILi1000EEEEEvPT_S6_S6_PKS5_S8_S8_S8_PKfflPfPj
        .type           _ZN13group_norm_v218gn_bwd_cuda_kernelI6__halfLi320ELi1ELi16ELi160ELi256ELb1ELb1ELi32ELi320ELi320ELi4ELb1ELi16ELb0ELb0ELNS_15WgradSyncMethodE3ENS_16CompileConditionILi1000EEEEEvPT_S6_S6_PKS5_S8_S8_S8_PKfflPfPj,@function
        .size           _ZN13group_norm_v218gn_bwd_cuda_kernelI6__halfLi320ELi1ELi16ELi160ELi256ELb1ELb1ELi32ELi320ELi320ELi4ELb1ELi16ELb0ELb0ELNS_15WgradSyncMethodE3ENS_16CompileConditionILi1000EEEEEvPT_S6_S6_PKS5_S8_S8_S8_PKfflPfPj,(.L_x_119 - _ZN13group_norm_v218gn_bwd_cuda_kernelI6__halfLi320ELi1ELi16ELi160ELi256ELb1ELb1ELi32ELi320ELi320ELi4ELb1ELi16ELb0ELb0ELNS_15WgradSyncMethodE3ENS_16CompileConditionILi1000EEEEEvPT_S6_S6_PKS5_S8_S8_S8_PKfflPfPj)
        .other          _ZN13group_norm_v218gn_bwd_cuda_kernelI6__halfLi320ELi1ELi16ELi160ELi256ELb1ELb1ELi32ELi320ELi320ELi4ELb1ELi16ELb0ELb0ELNS_15WgradSyncMethodE3ENS_16CompileConditionILi1000EEEEEvPT_S6_S6_PKS5_S8_S8_S8_PKfflPfPj,@"STO_CUDA_ENTRY STV_DEFAULT"
_ZN13group_norm_v218gn_bwd_cuda_kernelI6__halfLi320ELi1ELi16ELi160ELi256ELb1ELb1ELi32ELi320ELi320ELi4ELb1ELi16ELb0ELb0ELNS_15WgradSyncMethodE3ENS_16CompileConditionILi1000EEEEEvPT_S6_S6_PKS5_S8_S8_S8_PKfflPfPj:
.text._ZN13group_norm_v218gn_bwd_cuda_kernelI6__halfLi320ELi1ELi16ELi160ELi256ELb1ELb1ELi32ELi320ELi320ELi4ELb1ELi16ELb0ELb0ELNS_15WgradSyncMethodE3ENS_16CompileConditionILi1000EEEEEvPT_S6_S6_PKS5_S8_S8_S8_PKfflPfPj:
[----:B------:R-:W-:Y:S01]  /*0000*/  LDC R1, c[0x0][0x37c] ;  /* 0x0000df00ff017b82 */ /* 0x000fe20000000800 */
[----:B------:R-:W-:Y:S05]  /*0010*/  EXIT ;  /* 0x000000000000794d */ /* 0x000fea0003800000 */
.L_x_47:
        /* <DEDUP_REMOVED lines=14> */
.L_x_119:


//--------------------- .text._ZN13group_norm_v218gn_bwd_cuda_kernelI6__halfLi320ELi1ELi16ELi160ELi256ELb1ELb1ELi64ELi320ELi320ELi4ELb1ELi32ELb0ELb0ELNS_15WgradSyncMethodE3ENS_16CompileConditionILi1000EEEEEvPT_S6_S6_PKS5_S8_S8_S8_PKfflPfPj --------------------------
	.section	.text._ZN13group_norm_v218gn_bwd_cuda_kernelI6__halfLi320ELi1ELi16ELi160ELi256ELb1ELb1ELi64ELi320ELi320ELi4ELb1ELi32ELb0ELb0ELNS_15WgradSyncMethodE3ENS_16CompileConditionILi1000EEEEEvPT_S6_S6_PKS5_S8_S8_S8_PKfflPfPj,"ax",@progbits
	.align	128
        .global         _ZN13group_norm_v218gn_bwd_cuda_kernelI6__halfLi320ELi1ELi16ELi160ELi256ELb1ELb1ELi64ELi320ELi320ELi4ELb1ELi32ELb0ELb0ELNS_15WgradSyncMethodE3ENS_16CompileConditionILi1000EEEEEvPT_S6_S6_PKS5_S8_S8_S8_PKfflPfPj
        .type           _ZN13group_norm_v218gn_bwd_cuda_kernelI6__halfLi320ELi1ELi16ELi160ELi256ELb1ELb1ELi64ELi320ELi320ELi4ELb1ELi32ELb0ELb0ELNS_15WgradSyncMethodE3ENS_16CompileConditionILi1000EEEEEvPT_S6_S6_PKS5_S8_S8_S8_PKfflPfPj,@function
        .size           _ZN13group_norm_v218gn_bwd_cuda_kernelI6__halfLi320ELi1ELi16ELi160ELi256ELb1ELb1ELi64ELi320ELi320ELi4ELb1ELi32ELb0ELb0ELNS_15WgradSyncMethodE3ENS_16CompileConditionILi1000EEEEEvPT_S6_S6_PKS5_S8_S8_S8_PKfflPfPj,(.L_x_120 - _ZN13group_norm_v218gn_bwd_cuda_kernelI6__halfLi320ELi1ELi16ELi160ELi256ELb1ELb1ELi64ELi320ELi320ELi4ELb1ELi32ELb0ELb0ELNS_15WgradSyncMethodE3ENS_16CompileConditionILi1000EEEEEvPT_S6_S6_PKS5_S8_S8_S8_PKfflPfPj)
        .other          _ZN13group_norm_v218gn_bwd_cuda_kernelI6__halfLi320ELi1ELi16ELi160ELi256ELb1ELb1ELi64ELi320ELi320ELi4ELb1ELi32ELb0ELb0ELNS_15WgradSyncMethodE3ENS_16CompileConditionILi1000EEEEEvPT_S6_S6_PKS5_S8_S8_S8_PKfflPfPj,@"STO_CUDA_ENTRY STV_DEFAULT"
_ZN13group_norm_v218gn_bwd_cuda_kernelI6__halfLi320ELi1ELi16ELi160ELi256ELb1ELb1ELi64ELi320ELi320ELi4ELb1ELi32ELb0ELb0ELNS_15WgradSyncMethodE3ENS_16CompileConditionILi1000EEEEEvPT_S6_S6_PKS5_S8_S8_S8_PKfflPfPj:
.text._ZN13group_norm_v218gn_bwd_cuda_kernelI6__halfLi320ELi1ELi16ELi160ELi256ELb1ELb1ELi64ELi320ELi320ELi4ELb1ELi32ELb0ELb0ELNS_15WgradSyncMethodE3ENS_16CompileConditionILi1000EEEEEvPT_S6_S6_PKS5_S8_S8_S8_PKfflPfPj:
[----:B------:R-:W-:Y:S01]  /*0000*/  LDC R1, c[0x0][0x37c] ;  /* 0x0000df00ff017b82 */ /* 0x000fe20000000800 */
[----:B------:R-:W-:Y:S05]  /*0010*/  EXIT ;  /* 0x000000000000794d */ /* 0x000fea0003800000 */
.L_x_48:
        /* <DEDUP_REMOVED lines=14> */
.L_x_120:


//--------------------- .text._ZN13group_norm_v218gn_bwd_cuda_kernelI6__halfLi320ELi2ELi16ELi160ELi256ELb1ELb1ELi32ELi320ELi320ELi4ELb1ELi32ELb0ELb0ELNS_15WgradSyncMethodE3ENS_16CompileConditionILi1000EEEEEvPT_S6_S6_PKS5_S8_S8_S8_PKfflPfPj --------------------------
	.section	.text._ZN13group_norm_v218gn_bwd_cuda_kernelI6__halfLi320ELi2ELi16ELi160ELi256ELb1ELb1ELi32ELi320ELi320ELi4ELb1ELi32ELb0ELb0ELNS_15WgradSyncMethodE3ENS_16CompileConditionILi1000EEEEEvPT_S6_S6_PKS5_S8_S8_S8_PKfflPfPj,"ax",@progbits
	.align	128
        .global         _ZN13group_norm_v218gn_bwd_cuda_kernelI6__halfLi320ELi2ELi16ELi160ELi256ELb1ELb1ELi32ELi320ELi320ELi4ELb1ELi32ELb0ELb0ELNS_15WgradSyncMethodE3ENS_16CompileConditionILi1000EEEEEvPT_S6_S6_PKS5_S8_S8_S8_PKfflPfPj
        .type           _ZN13group_norm_v218gn_bwd_cuda_kernelI6__halfLi320ELi2ELi16ELi160ELi256ELb1ELb1ELi32ELi320ELi320ELi4ELb1ELi32ELb0ELb0ELNS_15WgradSyncMethodE3ENS_16CompileConditionILi1000EEEEEvPT_S6_S6_PKS5_S8_S8_S8_PKfflPfPj,@function
        .size           _ZN13group_norm_v218gn_bwd_cuda_kernelI6__halfLi320ELi2ELi16ELi160ELi256ELb1ELb1ELi32ELi320ELi320ELi4ELb1ELi32ELb0ELb0ELNS_15WgradSyncMethodE3ENS_16CompileConditionILi1000EEEEEvPT_S6_S6_PKS5_S8_S8_S8_PKfflPfPj,(.L_x_121 - _ZN13group_norm_v218gn_bwd_cuda_kernelI6__halfLi320ELi2ELi16ELi160ELi256ELb1ELb1ELi32ELi320ELi320ELi4ELb1ELi32ELb0ELb0ELNS_15WgradSyncMethodE3ENS_16CompileConditionILi1000EEEEEvPT_S6_S6_PKS5_S8_S8_S8_PKfflPfPj)
        .other          _ZN13group_norm_v218gn_bwd_cuda_kernelI6__halfLi320ELi2ELi16ELi160ELi256ELb1ELb1ELi32ELi320ELi320ELi4ELb1ELi32ELb0ELb0ELNS_15WgradSyncMethodE3ENS_16CompileConditionILi1000EEEEEvPT_S6_S6_PKS5_S8_S8_S8_PKfflPfPj,@"STO_CUDA_ENTRY STV_DEFAULT"
_ZN13group_norm_v218gn_bwd_cuda_kernelI6__halfLi320ELi2ELi16ELi160ELi256ELb1ELb1ELi32ELi320ELi320ELi4ELb1ELi32ELb0ELb0ELNS_15WgradSyncMethodE3ENS_16CompileConditionILi1000EEEEEvPT_S6_S6_PKS5_S8_S8_S8_PKfflPfPj:
.text._ZN13group_norm_v218gn_bwd_cuda_kernelI6__halfLi320ELi2ELi16ELi160ELi256ELb1ELb1ELi32ELi320ELi320ELi4ELb1ELi32ELb0ELb0ELNS_15WgradSyncMethodE3ENS_16CompileConditionILi1000EEEEEvPT_S6_S6_PKS5_S8_S8_S8_PKfflPfPj:
[----:B------:R-:W-:Y:S01]  /*0000*/  LDC R1, c[0x0][0x37c] ;  /* 0x0000df00ff017b82 */ /* 0x000fe20000000800 */
[----:B------:R-:W-:Y:S05]  /*0010*/  EXIT ;  /* 0x000000000000794d */ /* 0x000fea0003800000 */
.L_x_49:
        /* <DEDUP_REMOVED lines=14> */
.L_x_121:


//--------------------- .text._ZN13group_norm_v218gn_bwd_cuda_kernelI6__halfLi320ELi3ELi16ELi160ELi256ELb1ELb1ELi32ELi320ELi320ELi4ELb1ELi40ELb0ELb0ELNS_15WgradSyncMethodE3ENS_16CompileConditionILi1000EEEEEvPT_S6_S6_PKS5_S8_S8_S8_PKfflPfPj --------------------------
	.section	.text._ZN13group_norm_v218gn_bwd_cuda_kernelI6__halfLi320ELi3ELi16ELi160ELi256ELb1ELb1ELi32ELi320ELi320ELi4ELb1ELi40ELb0ELb0ELNS_15WgradSyncMethodE3ENS_16CompileConditionILi1000EEEEEvPT_S6_S6_PKS5_S8_S8_S8_PKfflPfPj,"ax",@progbits
	.align	128
        .global         _ZN13group_norm_v218gn_bwd_cuda_kernelI6__halfLi320ELi3ELi16ELi160ELi256ELb1ELb1ELi32ELi320ELi320ELi4ELb1ELi40ELb0ELb0ELNS_15WgradSyncMethodE3ENS_16CompileConditionILi1000EEEEEvPT_S6_S6_PKS5_S8_S8_S8_PKfflPfPj
        .type           _ZN13group_norm_v218gn_bwd_cuda_kernelI6__halfLi320ELi3ELi16ELi160ELi256ELb1ELb1ELi32ELi320ELi320ELi4ELb1ELi40ELb0ELb0ELNS_15WgradSyncMethodE3ENS_16CompileConditionILi1000EEEEEvPT_S6_S6_PKS5_S8_S8_S8_PKfflPfPj,@function
        .size           _ZN13group_norm_v218gn_bwd_cuda_kernelI6__halfLi320ELi3ELi16ELi160ELi256ELb1ELb1ELi32ELi320ELi320ELi4ELb1ELi40ELb0ELb0ELNS_15WgradSyncMethodE3ENS_16CompileConditionILi1000EEEEEvPT_S6_S6_PKS5_S8_S8_S8_PKfflPfPj,(.L_x_122 - _ZN13group_norm_v218gn_bwd_cuda_kernelI6__halfLi320ELi3ELi16ELi160ELi256ELb1ELb1ELi32ELi320ELi320ELi4ELb1ELi40ELb0ELb0ELNS_15WgradSyncMethodE3ENS_16CompileConditionILi1000EEEEEvPT_S6_S6_PKS5_S8_S8_S8_PKfflPfPj)
        .other          _ZN13group_norm_v218gn_bwd_cuda_kernelI6__halfLi320ELi3ELi16ELi160ELi256ELb1ELb1ELi32ELi320ELi320ELi4ELb1ELi40ELb0ELb0ELNS_15WgradSyncMethodE3ENS_16CompileConditionILi1000EEEEEvPT_S6_S6_PKS5_S8_S8_S8_PKfflPfPj,@"STO_CUDA_ENTRY STV_DEFAULT"
_ZN13group_norm_v218gn_bwd_cuda_kernelI6__halfLi320ELi3ELi16ELi160ELi256ELb1ELb1ELi32ELi320ELi320ELi4ELb1ELi40ELb0ELb0ELNS_15WgradSyncMethodE3ENS_16CompileConditionILi1000EEEEEvPT_S6_S6_PKS5_S8_S8_S8_PKfflPfPj:
.text._ZN13group_norm_v218gn_bwd_cuda_kernelI6__halfLi320ELi3ELi16ELi160ELi256ELb1ELb1ELi32ELi320ELi320ELi4ELb1ELi40ELb0ELb0ELNS_15WgradSyncMethodE3ENS_16CompileConditionILi1000EEEEEvPT_S6_S6_PKS5_S8_S8_S8_PKfflPfPj:
[----:B------:R-:W-:Y:S01]  /*0000*/  LDC R1, c[0x0][0x37c] ;  /* 0x0000df00ff017b82 */ /* 0x000fe20000000800 */
[----:B------:R-:W-:Y:S05]  /*0010*/  EXIT ;  /* 0x000000000000794d */ /* 0x000fea0003800000 */
.L_x_50:
        /* <DEDUP_REMOVED lines=14> */
.L_x_122:


//--------------------- .text._ZN13group_norm_v218gn_bwd_cuda_kernelI6__halfLi320ELi3ELi16ELi160ELi256ELb1ELb1ELi32ELi320ELi320ELi4ELb1ELi48ELb0ELb0ELNS_15WgradSyncMethodE3ENS_16CompileConditionILi1000EEEEEvPT_S6_S6_PKS5_S8_S8_S8_PKfflPfPj --------------------------
	.section	.text._ZN13group_norm_v218gn_bwd_cuda_kernelI6__halfLi320ELi3ELi16ELi160ELi256ELb1ELb1ELi32ELi320ELi320ELi4ELb1ELi48ELb0ELb0ELNS_15WgradSyncMethodE3ENS_16CompileConditionILi1000EEEEEvPT_S6_S6_PKS5_S8_S8_S8_PKfflPfPj,"ax",@progbits
	.align	128
        .global         _ZN13group_norm_v218gn_bwd_cuda_kernelI6__halfLi320ELi3ELi16ELi160ELi256ELb1ELb1ELi32ELi320ELi320ELi4ELb1ELi48ELb0ELb0ELNS_15WgradSyncMethodE3ENS_16CompileConditionILi1000EEEEEvPT_S6_S6_PKS5_S8_S8_S8_PKfflPfPj
        .type           _ZN13group_norm_v218gn_bwd_cuda_kernelI6__halfLi320ELi3ELi16ELi160ELi256ELb1ELb1ELi32ELi320ELi320ELi4ELb1ELi48ELb0ELb0ELNS_15WgradSyncMethodE3ENS_16CompileConditionILi1000EEEEEvPT_S6_S6_PKS5_S8_S8_S8_PKfflPfPj,@function
        .size           _ZN13group_norm_v218gn_bwd_cuda_kernelI6__halfLi320ELi3ELi16ELi160ELi256ELb1ELb1ELi32ELi320ELi320ELi4ELb1ELi48ELb0ELb0ELNS_15WgradSyncMethodE3ENS_16CompileConditionILi1000EEEEEvPT_S6_S6_PKS5_S8_S8_S8_PKfflPfPj,(.L_x_123 - _ZN13group_norm_v218gn_bwd_cuda_kernelI6__halfLi320ELi3ELi16ELi160ELi256ELb1ELb1ELi32ELi320ELi320ELi4ELb1ELi48ELb0ELb0ELNS_15WgradSyncMethodE3ENS_16CompileConditionILi1000EEEEEvPT_S6_S6_PKS5_S8_S8_S8_PKfflPfPj)
        .other          _ZN13group_norm_v218gn_bwd_cuda_kernelI6__halfLi320ELi3ELi16ELi160ELi256ELb1ELb1ELi32ELi320ELi320ELi4ELb1ELi48ELb0ELb0ELNS_15WgradSyncMethodE3ENS_16CompileConditionILi1000EEEEEvPT_S6_S6_PKS5_S8_S8_S8_PKfflPfPj,@"STO_CUDA_ENTRY STV_DEFAULT"
_ZN13group_norm_v218gn_bwd_cuda_kernelI6__halfLi320ELi3ELi16ELi160ELi256ELb1ELb1ELi32ELi320ELi320ELi4ELb1ELi48ELb0ELb0ELNS_15WgradSyncMethodE3ENS_16CompileConditionILi1000EEEEEvPT_S6_S6_PKS5_S8_S8_S8_PKfflPfPj:
.text._ZN13group_norm_v218gn_bwd_cuda_kernelI6__halfLi320ELi3ELi16ELi160ELi256ELb1ELb1ELi32ELi320ELi320ELi4ELb1ELi48ELb0ELb0ELNS_15WgradSyncMethodE3ENS_16CompileConditionILi1000EEEEEvPT_S6_S6_PKS5_S8_S8_S8_PKfflPfPj:
[----:B------:R-:W-:Y:S01]  /*0000*/  LDC R1, c[0x0][0x37c] ;  /* 0x0000df00ff017b82 */ /* 0x000fe20000000800 */
[----:B------:R-:W-:Y:S05]  /*0010*/  EXIT ;  /* 0x000000000000794d */ /* 0x000fea0003800000 */
.L_x_51:
        /* <DEDUP_REMOVED lines=14> */
.L_x_123:


//--------------------- .text._ZN13group_norm_v214gn_cuda_kernelI6__halfLi320ELi3ELi32ELi80ELi256ELb0ELi8ELi320ELi320ELi4ELb1ELi10ELb0ELb0ENS_16CompileConditionILi1000EEEEEvPT_PKS4_S7_S7_flPfS8_Pj --------------------------
	.section	.text._ZN13group_norm_v214gn_cuda_kernelI6__halfLi320ELi3ELi32ELi80ELi256ELb0ELi8ELi320ELi320ELi4ELb1ELi10ELb0ELb0ENS_16CompileConditionILi1000EEEEEvPT_PKS4_S7_S7_flPfS8_Pj,"ax",@progbits
	.align	128
        .global         _ZN13group_norm_v214gn_cuda_kernelI6__halfLi320ELi3ELi32ELi80ELi256ELb0ELi8ELi320ELi320ELi4ELb1ELi10ELb0ELb0ENS_16CompileConditionILi1000EEEEEvPT_PKS4_S7_S7_flPfS8_Pj
        .type           _ZN13group_norm_v214gn_cuda_kernelI6__halfLi320ELi3ELi32ELi80ELi256ELb0ELi8ELi320ELi320ELi4ELb1ELi10ELb0ELb0ENS_16CompileConditionILi1000EEEEEvPT_PKS4_S7_S7_flPfS8_Pj,@function
        .size           _ZN13group_norm_v214gn_cuda_kernelI6__halfLi320ELi3ELi32ELi80ELi256ELb0ELi8ELi320ELi320ELi4ELb1ELi10ELb0ELb0ENS_16CompileConditionILi1000EEEEEvPT_PKS4_S7_S7_flPfS8_Pj,(.L_x_124 - _ZN13group_norm_v214gn_cuda_kernelI6__halfLi320ELi3ELi32ELi80ELi256ELb0ELi8ELi320ELi320ELi4ELb1ELi10ELb0ELb0ENS_16CompileConditionILi1000EEEEEvPT_PKS4_S7_S7_flPfS8_Pj)
        .other          _ZN13group_norm_v214gn_cuda_kernelI6__halfLi320ELi3ELi32ELi80ELi256ELb0ELi8ELi320ELi320ELi4ELb1ELi10ELb0ELb0ENS_16CompileConditionILi1000EEEEEvPT_PKS4_S7_S7_flPfS8_Pj,@"STO_CUDA_ENTRY STV_DEFAULT"
_ZN13group_norm_v214gn_cuda_kernelI6__halfLi320ELi3ELi32ELi80ELi256ELb0ELi8ELi320ELi320ELi4ELb1ELi10ELb0ELb0ENS_16CompileConditionILi1000EEEEEvPT_PKS4_S7_S7_flPfS8_Pj:
.text._ZN13group_norm_v214gn_cuda_kernelI6__halfLi320ELi3ELi32ELi80ELi256ELb0ELi8ELi320ELi320ELi4ELb1ELi10ELb0ELb0ENS_16CompileConditionILi1000EEEEEvPT_PKS4_S7_S7_flPfS8_Pj:
[----:B------:R-:W-:Y:S01]  /*0000*/  LDC R1, c[0x0][0x37c] ;  /* 0x0000df00ff017b82 */ /* 0x000fe20000000800 */
[----:B------:R-:W-:Y:S05]  /*0010*/  EXIT ;  /* 0x000000000000794d */ /* 0x000fea0003800000 */
.L_x_52:
        /* <DEDUP_REMOVED lines=14> */
.L_x_124:


//--------------------- .text._ZN13group_norm_v214gn_cuda_kernelI6__halfLi320ELi1ELi32ELi80ELi256ELb0ELi16ELi320ELi320ELi4ELb1ELi9ELb0ELb0ENS_16CompileConditionILi1000EEEEEvPT_PKS4_S7_S7_flPfS8_Pj --------------------------
	.section	.text._ZN13group_norm_v214gn_cuda_kernelI6__halfLi320ELi1ELi32ELi80ELi256ELb0ELi16ELi320ELi320ELi4ELb1ELi9ELb0ELb0ENS_16CompileConditionILi1000EEEEEvPT_PKS4_S7_S7_flPfS8_Pj,"ax",@progbits
	.align	128
        .global         _ZN13group_norm_v214gn_cuda_kernelI6__halfLi320ELi1ELi32ELi80ELi256ELb0ELi16ELi320ELi320ELi4ELb1ELi9ELb0ELb0ENS_16CompileConditionILi1000EEEEEvPT_PKS4_S7_S7_flPfS8_Pj
        .type           _ZN13group_norm_v214gn_cuda_kernelI6__halfLi320ELi1ELi32ELi80ELi256ELb0ELi16ELi320ELi320ELi4ELb1ELi9ELb0ELb0ENS_16CompileConditionILi1000EEEEEvPT_PKS4_S7_S7_flPfS8_Pj,@function
        .size           _ZN13group_norm_v214gn_cuda_kernelI6__halfLi320ELi1ELi32ELi80ELi256ELb0ELi16ELi320ELi320ELi4ELb1ELi9ELb0ELb0ENS_16CompileConditionILi1000EEEEEvPT_PKS4_S7_S7_flPfS8_Pj,(.L_x_125 - _ZN13group_norm_v214gn_cuda_kernelI6__halfLi320ELi1ELi32ELi80ELi256ELb0ELi16ELi320ELi320ELi4ELb1ELi9ELb0ELb0ENS_16CompileConditionILi1000EEEEEvPT_PKS4_S7_S7_flPfS8_Pj)
        .other          _ZN13group_norm_v214gn_cuda_kernelI6__halfLi320ELi1ELi32ELi80ELi256ELb0ELi16ELi320ELi320ELi4ELb1ELi9ELb0ELb0ENS_16CompileConditionILi1000EEEEEvPT_PKS4_S7_S7_flPfS8_Pj,@"STO_CUDA_ENTRY STV_DEFAULT"
_ZN13group_norm_v214gn_cuda_kernelI6__halfLi320ELi1ELi32ELi80ELi256ELb0ELi16ELi320ELi320ELi4ELb1ELi9ELb0ELb0ENS_16CompileConditionILi1000EEEEEvPT_PKS4_S7_S7_flPfS8_Pj:
.text._ZN13group_norm_v214gn_cuda_kernelI6__halfLi320ELi1ELi32ELi80ELi256ELb0ELi16ELi320ELi320ELi4ELb1ELi9ELb0ELb0ENS_16CompileConditionILi1000EEEEEvPT_PKS4_S7_S7_flPfS8_Pj:
[----:B------:R-:W-:Y:S01]  /*0000*/  LDC R1, c[0x0][0x37c] ;  /* 0x0000df00ff017b82 */ /* 0x000fe20000000800 */
[----:B------:R-:W-:Y:S05]  /*0010*/  EXIT ;  /* 0x000000000000794d */ /* 0x000fea0003800000 */
.L_x_53:
        /* <DEDUP_REMOVED lines=14> */
.L_x_125:


//--------------------- .text._ZN13group_norm_v214gn_cuda_kernelI6__halfLi320ELi3ELi32ELi80ELi256ELb0ELi16ELi320ELi320ELi4ELb1ELi21ELb0ELb0ENS_16CompileConditionILi1000EEEEEvPT_PKS4_S7_S7_flPfS8_Pj --------------------------
	.section	.text._ZN13group_norm_v214gn_cuda_kernelI6__halfLi320ELi3ELi32ELi80ELi256ELb0ELi16ELi320ELi320ELi4ELb1ELi21ELb0ELb0ENS_16CompileConditionILi1000EEEEEvPT_PKS4_S7_S7_flPfS8_Pj,"ax",@progbits
	.align	128
        .global         _ZN13group_norm_v214gn_cuda_kernelI6__halfLi320ELi3ELi32ELi80ELi256ELb0ELi16ELi320ELi320ELi4ELb1ELi21ELb0ELb0ENS_16CompileConditionILi1000EEEEEvPT_PKS4_S7_S7_flPfS8_Pj
        .type           _ZN13group_norm_v214gn_cuda_kernelI6__halfLi320ELi3ELi32ELi80ELi256ELb0ELi16ELi320ELi320ELi4ELb1ELi21ELb0ELb0ENS_16CompileConditionILi1000EEEEEvPT_PKS4_S7_S7_flPfS8_Pj,@function
        .size           _ZN13group_norm_v214gn_cuda_kernelI6__halfLi320ELi3ELi32ELi80ELi256ELb0ELi16ELi320ELi320ELi4ELb1ELi21ELb0ELb0ENS_16CompileConditionILi1000EEEEEvPT_PKS4_S7_S7_flPfS8_Pj,(.L_x_126 - _ZN13group_norm_v214gn_cuda_kernelI6__halfLi320ELi3ELi32ELi80ELi256ELb0ELi16ELi320ELi320ELi4ELb1ELi21ELb0ELb0ENS_16CompileConditionILi1000EEEEEvPT_PKS4_S7_S7_flPfS8_Pj)
        .other          _ZN13group_norm_v214gn_cuda_kernelI6__halfLi320ELi3ELi32ELi80ELi256ELb0ELi16ELi320ELi320ELi4ELb1ELi21ELb0ELb0ENS_16CompileConditionILi1000EEEEEvPT_PKS4_S7_S7_flPfS8_Pj,@"STO_CUDA_ENTRY STV_DEFAULT"
_ZN13group_norm_v214gn_cuda_kernelI6__halfLi320ELi3ELi32ELi80ELi256ELb0ELi16ELi320ELi320ELi4ELb1ELi21ELb0ELb0ENS_16CompileConditionILi1000EEEEEvPT_PKS4_S7_S7_flPfS8_Pj:
.text._ZN13group_norm_v214gn_cuda_kernelI6__halfLi320ELi3ELi32ELi80ELi256ELb0ELi16ELi320ELi320ELi4ELb1ELi21ELb0ELb0ENS_16CompileConditionILi1000EEEEEvPT_PKS4_S7_S7_flPfS8_Pj:
[----:B------:R-:W-:Y:S01]  /*0000*/  LDC R1, c[0x0][0x37c] ;  /* 0x0000df00ff017b82 */ /* 0x000fe20000000800 */
[----:B------:R-:W-:Y:S05]  /*0010*/  EXIT ;  /* 0x000000000000794d */ /* 0x000fea0003800000 */
.L_x_54:
        /* <DEDUP_REMOVED lines=14> */
.L_x_126:


//--------------------- .text._ZN13group_norm_v214gn_cuda_kernelI6__halfLi320ELi1ELi32ELi80ELi256ELb0ELi32ELi320ELi320ELi4ELb1ELi18ELb0ELb0ENS_16CompileConditionILi1000EEEEEvPT_PKS4_S7_S7_flPfS8_Pj --------------------------
	.section	.text._ZN13group_norm_v214gn_cuda_kernelI6__halfLi320ELi1ELi32ELi80ELi256ELb0ELi32ELi320ELi320ELi4ELb1ELi18ELb0ELb0ENS_16CompileConditionILi1000EEEEEvPT_PKS4_S7_S7_flPfS8_Pj,"ax",@progbits
	.align	128
        .global         _ZN13group_norm_v214gn_cuda_kernelI6__halfLi320ELi1ELi32ELi80ELi256ELb0ELi32ELi320ELi320ELi4ELb1ELi18ELb0ELb0ENS_16CompileConditionILi1000EEEEEvPT_PKS4_S7_S7_flPfS8_Pj
        .type           _ZN13group_norm_v214gn_cuda_kernelI6__halfLi320ELi1ELi32ELi80ELi256ELb0ELi32ELi320ELi320ELi4ELb1ELi18ELb0ELb0ENS_16CompileConditionILi1000EEEEEvPT_PKS4_S7_S7_flPfS8_Pj,@function
        .size           _ZN13group_norm_v214gn_cuda_kernelI6__halfLi320ELi1ELi32ELi80ELi256ELb0ELi32ELi320ELi320ELi4ELb1ELi18ELb0ELb0ENS_16CompileConditionILi1000EEEEEvPT_PKS4_S7_S7_flPfS8_Pj,(.L_x_127 - _ZN13group_norm_v214gn_cuda_kernelI6__halfLi320ELi1ELi32ELi80ELi256ELb0ELi32ELi320ELi320ELi4ELb1ELi18ELb0ELb0ENS_16CompileConditionILi1000EEEEEvPT_PKS4_S7_S7_flPfS8_Pj)
        .other          _ZN13group_norm_v214gn_cuda_kernelI6__halfLi320ELi1ELi32ELi80ELi256ELb0ELi32ELi320ELi320ELi4ELb1ELi18ELb0ELb0ENS_16CompileConditionILi1000EEEEEvPT_PKS4_S7_S7_flPfS8_Pj,@"STO_CUDA_ENTRY STV_DEFAULT"
_ZN13group_norm_v214gn_cuda_kernelI6__halfLi320ELi1ELi32ELi80ELi256ELb0ELi32ELi320ELi320ELi4ELb1ELi18ELb0ELb0ENS_16CompileConditionILi1000EEEEEvPT_PKS4_S7_S7_flPfS8_Pj:
.text._ZN13group_norm_v214gn_cuda_kernelI6__halfLi320ELi1ELi32ELi80ELi256ELb0ELi32ELi320ELi320ELi4ELb1ELi18ELb0ELb0ENS_16CompileConditionILi1000EEEEEvPT_PKS4_S7_S7_flPfS8_Pj:
[----:B------:R-:W-:Y:S01]  /*0000*/  LDC R1, c[0x0][0x37c] ;  /* 0x0000df00ff017b82 */ /* 0x000fe20000000800 */
[----:B------:R-:W-:Y:S05]  /*0010*/  EXIT ;  /* 0x000000000000794d */ /* 0x000fea0003800000 */
.L_x_55:
        /* <DEDUP_REMOVED lines=14> */
.L_x_127:


//--------------------- .text._ZN13group_norm_v214gn_cuda_kernelI6__halfLi320ELi3ELi32ELi80ELi256ELb0ELi32ELi320ELi320ELi4ELb1ELi43ELb0ELb0ENS_16CompileConditionILi1000EEEEEvPT_PKS4_S7_S7_flPfS8_Pj --------------------------
	.section	.text._ZN13group_norm_v214gn_cuda_kernelI6__halfLi320ELi3ELi32ELi80ELi256ELb0ELi32ELi320ELi320ELi4ELb1ELi43ELb0ELb0ENS_16CompileConditionILi1000EEEEEvPT_PKS4_S7_S7_flPfS8_Pj,"ax",@progbits
	.align	128
        .global         _ZN13group_norm_v214gn_cuda_kernelI6__halfLi320ELi3ELi32ELi80ELi256ELb0ELi32ELi320ELi320ELi4ELb1ELi43ELb0ELb0ENS_16CompileConditionILi1000EEEEEvPT_PKS4_S7_S7_flPfS8_Pj
        .type           _ZN13group_norm_v214gn_cuda_kernelI6__halfLi320ELi3ELi32ELi80ELi256ELb0ELi32ELi320ELi320ELi4ELb1ELi43ELb0ELb0ENS_16CompileConditionILi1000EEEEEvPT_PKS4_S7_S7_flPfS8_Pj,@function
        .size           _ZN13group_norm_v214gn_cuda_kernelI6__halfLi320ELi3ELi32ELi80ELi256ELb0ELi32ELi320ELi320ELi4ELb1ELi43ELb0ELb0ENS_16CompileConditionILi1000EEEEEvPT_PKS4_S7_S7_flPfS8_Pj,(.L_x_128 - _ZN13group_norm_v214gn_cuda_kernelI6__halfLi320ELi3ELi32ELi80ELi256ELb0ELi32ELi320ELi320ELi4ELb1ELi43ELb0ELb0ENS_16CompileConditionILi1000EEEEEvPT_PKS4_S7_S7_flPfS8_Pj)
        .other          _ZN13group_norm_v214gn_cuda_kernelI6__halfLi320ELi3ELi32ELi80ELi256ELb0ELi32ELi320ELi320ELi4ELb1ELi43ELb0ELb0ENS_16CompileConditionILi1000EEEEEvPT_PKS4_S7_S7_flPfS8_Pj,@"STO_CUDA_ENTRY STV_DEFAULT"
_ZN13group_norm_v214gn_cuda_kernelI6__halfLi320ELi3ELi32ELi80ELi256ELb0ELi32ELi320ELi320ELi4ELb1ELi43ELb0ELb0ENS_16CompileConditionILi1000EEEEEvPT_PKS4_S7_S7_flPfS8_Pj:
.text._ZN13group_norm_v214gn_cuda_kernelI6__halfLi320ELi3ELi32ELi80ELi256ELb0ELi32ELi320ELi320ELi4ELb1ELi43ELb0ELb0ENS_16CompileConditionILi1000EEEEEvPT_PKS4_S7_S7_flPfS8_Pj:
[----:B------:R-:W-:Y:S01]  /*0000*/  LDC R1, c[0x0][0x37c] ;  /* 0x0000df00ff017b82 */ /* 0x000fe20000000800 */
[----:B------:R-:W-:Y:S05]  /*0010*/  EXIT ;  /* 0x000000000000794d */ /* 0x000fea0003800000 */
.L_x_56:
        /* <DEDUP_REMOVED lines=14> */
.L_x_128:


//--------------------- .text._ZN13group_norm_v214gn_cuda_kernelI6__halfLi320ELi1ELi32ELi80ELi256ELb0ELi64ELi320ELi320ELi4ELb1ELi37ELb0ELb0ENS_16CompileConditionILi1000EEEEEvPT_PKS4_S7_S7_flPfS8_Pj --------------------------
	.section	.text._ZN13group_norm_v214gn_cuda_kernelI6__halfLi320ELi1ELi32ELi80ELi256ELb0ELi64ELi320ELi320ELi4ELb1ELi37ELb0ELb0ENS_16CompileConditionILi1000EEEEEvPT_PKS4_S7_S7_flPfS8_Pj,"ax",@progbits
	.align	128
        .global         _ZN13group_norm_v214gn_cuda_kernelI6__halfLi320ELi1ELi32ELi80ELi256ELb0ELi64ELi320ELi320ELi4ELb1ELi37ELb0ELb0ENS_16CompileConditionILi1000EEEEEvPT_PKS4_S7_S7_flPfS8_Pj
        .type           _ZN13group_norm_v214gn_cuda_kernelI6__halfLi320ELi1ELi32ELi80ELi256ELb0ELi64ELi320ELi320ELi4ELb1ELi37ELb0ELb0ENS_16CompileConditionILi1000EEEEEvPT_PKS4_S7_S7_flPfS8_Pj,@function
        .size           _ZN13group_norm_v214gn_cuda_kernelI6__halfLi320ELi1ELi32ELi80ELi256ELb0ELi64ELi320ELi320ELi4ELb1ELi37ELb0ELb0ENS_16CompileConditionILi1000EEEEEvPT_PKS4_S7_S7_flPfS8_Pj,(.L_x_129 - _ZN13group_norm_v214gn_cuda_kernelI6__halfLi320ELi1ELi32ELi80ELi256ELb0ELi64ELi320ELi320ELi4ELb1ELi37ELb0ELb0ENS_16CompileConditionILi1000EEEEEvPT_PKS4_S7_S7_flPfS8_Pj)
        .other          _ZN13group_norm_v214gn_cuda_kernelI6__halfLi320ELi1ELi32ELi80ELi256ELb0ELi64ELi320ELi320ELi4ELb1ELi37ELb0ELb0ENS_16CompileConditionILi1000EEEEEvPT_PKS4_S7_S7_flPfS8_Pj,@"STO_CUDA_ENTRY STV_DEFAULT"
_ZN13group_norm_v214gn_cuda_kernelI6__halfLi320ELi1ELi32ELi80ELi256ELb0ELi64ELi320ELi320ELi4ELb1ELi37ELb0ELb0ENS_16CompileConditionILi1000EEEEEvPT_PKS4_S7_S7_flPfS8_Pj:
.text._ZN13group_norm_v214gn_cuda_kernelI6__halfLi320ELi1ELi32ELi80ELi256ELb0ELi64ELi320ELi320ELi4ELb1ELi37ELb0ELb0ENS_16CompileConditionILi1000EEEEEvPT_PKS4_S7_S7_flPfS8_Pj:
[----:B------:R-:W-:Y:S01]  /*0000*/  LDC R1, c[0x0][0x37c] ;  /* 0x0000df00ff017b82 */ /* 0x000fe20000000800 */
[----:B------:R-:W-:Y:S05]  /*0010*/  EXIT ;  /* 0x000000000000794d */ /* 0x000fea0003800000 */
.L_x_57:
        /* <DEDUP_REMOVED lines=14> */
.L_x_129:


//--------------------- .text._ZN13group_norm_v214gn_cuda_kernelI6__halfLi320ELi1ELi32ELi80ELi256ELb0ELi128ELi320ELi320ELi4ELb1ELi74ELb0ELb0ENS_16CompileConditionILi1000EEEEEvPT_PKS4_S7_S7_flPfS8_Pj --------------------------
	.section	.text._ZN13group_norm_v214gn_cuda_kernelI6__halfLi320ELi1ELi32ELi80ELi256ELb0ELi128ELi320ELi320ELi4ELb1ELi74ELb0ELb0ENS_16CompileConditionILi1000EEEEEvPT_PKS4_S7_S7_flPfS8_Pj,"ax",@progbits
	.align	128
        .global         _ZN13group_norm_v214gn_cuda_kernelI6__halfLi320ELi1ELi32ELi80ELi256ELb0ELi128ELi320ELi320ELi4ELb1ELi74ELb0ELb0ENS_16CompileConditionILi1000EEEEEvPT_PKS4_S7_S7_flPfS8_Pj
        .type           _ZN13group_norm_v214gn_cuda_kernelI6__halfLi320ELi1ELi32ELi80ELi256ELb0ELi128ELi320ELi320ELi4ELb1ELi74ELb0ELb0ENS_16CompileConditionILi1000EEEEEvPT_PKS4_S7_S7_flPfS8_Pj,@function
        .size           _ZN13group_norm_v214gn_cuda_kernelI6__halfLi320ELi1ELi32ELi80ELi256ELb0ELi128ELi320ELi320ELi4ELb1ELi74ELb0ELb0ENS_16CompileConditionILi1000EEEEEvPT_PKS4_S7_S7_flPfS8_Pj,(.L_x_130 - _ZN13group_norm_v214gn_cuda_kernelI6__halfLi320ELi1ELi32ELi80ELi256ELb0ELi128ELi320ELi320ELi4ELb1ELi74ELb0ELb0ENS_16CompileConditionILi1000EEEEEvPT_PKS4_S7_S7_flPfS8_Pj)
        .other          _ZN13group_norm_v214gn_cuda_kernelI6__halfLi320ELi1ELi32ELi80ELi256ELb0ELi128ELi320ELi320ELi4ELb1ELi74ELb0ELb0ENS_16CompileConditionILi1000EEEEEvPT_PKS4_S7_S7_flPfS8_Pj,@"STO_CUDA_ENTRY STV_DEFAULT"
_ZN13group_norm_v214gn_cuda_kernelI6__halfLi320ELi1ELi32ELi80ELi256ELb0ELi128ELi320ELi320ELi4ELb1ELi74ELb0ELb0ENS_16CompileConditionILi1000EEEEEvPT_PKS4_S7_S7_flPfS8_Pj:
.text._ZN13group_norm_v214gn_cuda_kernelI6__halfLi320ELi1ELi32ELi80ELi256ELb0ELi128ELi320ELi320ELi4ELb1ELi74ELb0ELb0ENS_16CompileConditionILi1000EEEEEvPT_PKS4_S7_S7_flPfS8_Pj:
[----:B------:R-:W-:Y:S01]  /*0000*/  LDC R1, c[0x0][0x37c] ;  /* 0x0000df00ff017b82 */ /* 0x000fe20000000800 */
[----:B------:R-:W-:Y:S05]  /*0010*/  EXIT ;  /* 0x000000000000794d */ /* 0x000fea0003800000 */
.L_x_58:
        /* <DEDUP_REMOVED lines=14> */
.L_x_130:


//--------------------- .text._ZN13group_norm_v214gn_cuda_kernelI6__halfLi320ELi1ELi32ELi80ELi256ELb0ELi128ELi320ELi320ELi4ELb0ELi74ELb0ELb1ENS_16CompileConditionILi1000EEEEEvPT_PKS4_S7_S7_flPfS8_Pj --------------------------
	.section	.text._ZN13group_norm_v214gn_cuda_kernelI6__halfLi320ELi1ELi32ELi80ELi256ELb0ELi128ELi320ELi320ELi4ELb0ELi74ELb0ELb1ENS_16CompileConditionILi1000EEEEEvPT_PKS4_S7_S7_flPfS8_Pj,"ax",@progbits
	.align	128
        .global         _ZN13group_norm_v214gn_cuda_kernelI6__halfLi320ELi1ELi32ELi80ELi256ELb0ELi128ELi320ELi320ELi4ELb0ELi74ELb0ELb1ENS_16CompileConditionILi1000EEEEEvPT_PKS4_S7_S7_flPfS8_Pj
        .type           _ZN13group_norm_v214gn_cuda_kernelI6__halfLi320ELi1ELi32ELi80ELi256ELb0ELi128ELi320ELi320ELi4ELb0ELi74ELb0ELb1ENS_16CompileConditionILi1000EEEEEvPT_PKS4_S7_S7_flPfS8_Pj,@function
        .size           _ZN13group_norm_v214gn_cuda_kernelI6__halfLi320ELi1ELi32ELi80ELi256ELb0ELi128ELi320ELi320ELi4ELb0ELi74ELb0ELb1ENS_16CompileConditionILi1000EEEEEvPT_PKS4_S7_S7_flPfS8_Pj,(.L_x_131 - _ZN13group_norm_v214gn_cuda_kernelI6__halfLi320ELi1ELi32ELi80ELi256ELb0ELi128ELi320ELi320ELi4ELb0ELi74ELb0ELb1ENS_16CompileConditionILi1000EEEEEvPT_PKS4_S7_S7_flPfS8_Pj)
        .other          _ZN13group_norm_v214gn_cuda_kernelI6__halfLi320ELi1ELi32ELi80ELi256ELb0ELi128ELi320ELi320ELi4ELb0ELi74ELb0ELb1ENS_16CompileConditionILi1000EEEEEvPT_PKS4_S7_S7_flPfS8_Pj,@"STO_CUDA_ENTRY STV_DEFAULT"
_ZN13group_norm_v214gn_cuda_kernelI6__halfLi320ELi1ELi32ELi80ELi256ELb0ELi128ELi320ELi320ELi4ELb0ELi74ELb0ELb1ENS_16CompileConditionILi1000EEEEEvPT_PKS4_S7_S7_flPfS8_Pj:
.text._ZN13group_norm_v214gn_cuda_kernelI6__halfLi320ELi1ELi32ELi80ELi256ELb0ELi128ELi320ELi320ELi4ELb0ELi74ELb0ELb1ENS_16CompileConditionILi1000EEEEEvPT_PKS4_S7_S7_flPfS8_Pj:
[----:B------:R-:W-:Y:S01]  /*0000*/  LDC R1, c[0x0][0x37c] ;  /* 0x0000df00ff017b82 */ /* 0x000fe20000000800 */
[----:B------:R-:W-:Y:S05]  /*0010*/  EXIT ;  /* 0x000000000000794d */ /* 0x000fea0003800000 */
.L_x_59:
        /* <DEDUP_REMOVED lines=14> */
.L_x_131:


//--------------------- .text._ZN13group_norm_v214gn_cuda_kernelI6__halfLi320ELi3ELi32ELi80ELi256ELb0ELi64ELi320ELi320ELi4ELb1ELi87ELb0ELb0ENS_16CompileConditionILi1000EEEEEvPT_PKS4_S7_S7_flPfS8_Pj --------------------------
	.section	.text._ZN13group_norm_v214gn_cuda_kernelI6__halfLi320ELi3ELi32ELi80ELi256ELb0ELi64ELi320ELi320ELi4ELb1ELi87ELb0ELb0ENS_16CompileConditionILi1000EEEEEvPT_PKS4_S7_S7_flPfS8_Pj,"ax",@progbits
	.align	128
        .global         _ZN13group_norm_v214gn_cuda_kernelI6__halfLi320ELi3ELi32ELi80ELi256ELb0ELi64ELi320ELi320ELi4ELb1ELi87ELb0ELb0ENS_16CompileConditionILi1000EEEEEvPT_PKS4_S7_S7_flPfS8_Pj
        .type           _ZN13group_norm_v214gn_cuda_kernelI6__halfLi320ELi3ELi32ELi80ELi256ELb0ELi64ELi320ELi320ELi4ELb1ELi87ELb0ELb0ENS_16CompileConditionILi1000EEEEEvPT_PKS4_S7_S7_flPfS8_Pj,@function
        .size           _ZN13group_norm_v214gn_cuda_kernelI6__halfLi320ELi3ELi32ELi80ELi256ELb0ELi64ELi320ELi320ELi4ELb1ELi87ELb0ELb0ENS_16CompileConditionILi1000EEEEEvPT_PKS4_S7_S7_flPfS8_Pj,(.L_x_132 - _ZN13group_norm_v214gn_cuda_kernelI6__halfLi320ELi3ELi32ELi80ELi256ELb0ELi64ELi320ELi320ELi4ELb1ELi87ELb0ELb0ENS_16CompileConditionILi1000EEEEEvPT_PKS4_S7_S7_flPfS8_Pj)
        .other          _ZN13group_norm_v214gn_cuda_kernelI6__halfLi320ELi3ELi32ELi80ELi256ELb0ELi64ELi320ELi320ELi4ELb1ELi87ELb0ELb0ENS_16CompileConditionILi1000EEEEEvPT_PKS4_S7_S7_flPfS8_Pj,@"STO_CUDA_ENTRY STV_DEFAULT"
_ZN13group_norm_v214gn_cuda_kernelI6__halfLi320ELi3ELi32ELi80ELi256ELb0ELi64ELi320ELi320ELi4ELb1ELi87ELb0ELb0ENS_16CompileConditionILi1000EEEEEvPT_PKS4_S7_S7_flPfS8_Pj:
.text._ZN13group_norm_v214gn_cuda_kernelI6__halfLi320ELi3ELi32ELi80ELi256ELb0ELi64ELi320ELi320ELi4ELb1ELi87ELb0ELb0ENS_16CompileConditionILi1000EEEEEvPT_PKS4_S7_S7_flPfS8_Pj:
[----:B------:R-:W-:Y:S01]  /*0000*/  LDC R1, c[0x0][0x37c] ;  /* 0x0000df00ff017b82 */ /* 0x000fe20000000800 */
[----:B------:R-:W-:Y:S05]  /*0010*/  EXIT ;  /* 0x000000000000794d */ /* 0x000fea0003800000 */
.L_x_60:
        /* <DEDUP_REMOVED lines=14> */
.L_x_132:


//--------------------- .text._ZN13group_norm_v214gn_cuda_kernelI6__halfLi320ELi2ELi32ELi80ELi256ELb0ELi64ELi320ELi320ELi4ELb1ELi74ELb0ELb0ENS_16CompileConditionILi1000EEEEEvPT_PKS4_S7_S7_flPfS8_Pj --------------------------
	.section	.text._ZN13group_norm_v214gn_cuda_kernelI6__halfLi320ELi2ELi32ELi80ELi256ELb0ELi64ELi320ELi320ELi4ELb1ELi74ELb0ELb0ENS_16CompileConditionILi1000EEEEEvPT_PKS4_S7_S7_flPfS8_Pj,"ax",@progbits
	.align	128
        .global         _ZN13group_norm_v214gn_cuda_kernelI6__halfLi320ELi2ELi32ELi80ELi256ELb0ELi64ELi320ELi320ELi4ELb1ELi74ELb0ELb0ENS_16CompileConditionILi1000EEEEEvPT_PKS4_S7_S7_flPfS8_Pj
        .type           _ZN13group_norm_v214gn_cuda_kernelI6__halfLi320ELi2ELi32ELi80ELi256ELb0ELi64ELi320ELi320ELi4ELb1ELi74ELb0ELb0ENS_16CompileConditionILi1000EEEEEvPT_PKS4_S7_S7_flPfS8_Pj,@function
        .size           _ZN13group_norm_v214gn_cuda_kernelI6__halfLi320ELi2ELi32ELi80ELi256ELb0ELi64ELi320ELi320ELi4ELb1ELi74ELb0ELb0ENS_16CompileConditionILi1000EEEEEvPT_PKS4_S7_S7_flPfS8_Pj,(.L_x_133 - _ZN13group_norm_v214gn_cuda_kernelI6__halfLi320ELi2ELi32ELi80ELi256ELb0ELi64ELi320ELi320ELi4ELb1ELi74ELb0ELb0ENS_16CompileConditionILi1000EEEEEvPT_PKS4_S7_S7_flPfS8_Pj)
        .other          _ZN13group_norm_v214gn_cuda_kernelI6__halfLi320ELi2ELi32ELi80ELi256ELb0ELi64ELi320ELi320ELi4ELb1ELi74ELb0ELb0ENS_16CompileConditionILi1000EEEEEvPT_PKS4_S7_S7_flPfS8_Pj,@"STO_CUDA_ENTRY STV_DEFAULT"
_ZN13group_norm_v214gn_cuda_kernelI6__halfLi320ELi2ELi32ELi80ELi256ELb0ELi64ELi320ELi320ELi4ELb1ELi74ELb0ELb0ENS_16CompileConditionILi1000EEEEEvPT_PKS4_S7_S7_flPfS8_Pj:
.text._ZN13group_norm_v214gn_cuda_kernelI6__halfLi320ELi2ELi32ELi80ELi256ELb0ELi64ELi320ELi320ELi4ELb1ELi74ELb0ELb0ENS_16CompileConditionILi1000EEEEEvPT_PKS4_S7_S7_flPfS8_Pj:
[----:B------:R-:W-:Y:S01]  /*0000*/  LDC R1, c[0x0][0x37c] ;  /* 0x0000df00ff017b82 */ /* 0x000fe20000000800 */
[----:B------:R-:W-:Y:S05]  /*0010*/  EXIT ;  /* 0x000000000000794d */ /* 0x000fea0003800000 */
.L_x_61:
        /* <DEDUP_REMOVED lines=14> */
.L_x_133:


//--------------------- .text._ZN13group_norm_v214gn_cuda_kernelI6__halfLi320ELi3ELi16ELi160ELi256ELb1ELi8ELi320ELi320ELi4ELb1ELi10ELb0ELb0ENS_16CompileConditionILi1000EEEEEvPT_PKS4_S7_S7_flPfS8_Pj --------------------------
	.section	.text._ZN13group_norm_v214gn_cuda_kernelI6__halfLi320ELi3ELi16ELi160ELi256ELb1ELi8ELi320ELi320ELi4ELb1ELi10ELb0ELb0ENS_16CompileConditionILi1000EEEEEvPT_PKS4_S7_S7_flPfS8_Pj,"ax",@progbits
	.align	128
        .global         _ZN13group_norm_v214gn_cuda_kernelI6__halfLi320ELi3ELi16ELi160ELi256ELb1ELi8ELi320ELi320ELi4ELb1ELi10ELb0ELb0ENS_16CompileConditionILi1000EEEEEvPT_PKS4_S7_S7_flPfS8_Pj
        .type           _ZN13group_norm_v214gn_cuda_kernelI6__halfLi320ELi3ELi16ELi160ELi256ELb1ELi8ELi320ELi320ELi4ELb1ELi10ELb0ELb0ENS_16CompileConditionILi1000EEEEEvPT_PKS4_S7_S7_flPfS8_Pj,@function
        .size           _ZN13group_norm_v214gn_cuda_kernelI6__halfLi320ELi3ELi16ELi160ELi256ELb1ELi8ELi320ELi320ELi4ELb1ELi10ELb0ELb0ENS_16CompileConditionILi1000EEEEEvPT_PKS4_S7_S7_flPfS8_Pj,(.L_x_134 - _ZN13group_norm_v214gn_cuda_kernelI6__halfLi320ELi3ELi16ELi160ELi256ELb1ELi8ELi320ELi320ELi4ELb1ELi10ELb0ELb0ENS_16CompileConditionILi1000EEEEEvPT_PKS4_S7_S7_flPfS8_Pj)
        .other          _ZN13group_norm_v214gn_cuda_kernelI6__halfLi320ELi3ELi16ELi160ELi256ELb1ELi8ELi320ELi320ELi4ELb1ELi10ELb0ELb0ENS_16CompileConditionILi1000EEEEEvPT_PKS4_S7_S7_flPfS8_Pj,@"STO_CUDA_ENTRY STV_DEFAULT"
_ZN13group_norm_v214gn_cuda_kernelI6__halfLi320ELi3ELi16ELi160ELi256ELb1ELi8ELi320ELi320ELi4ELb1ELi10ELb0ELb0ENS_16CompileConditionILi1000EEEEEvPT_PKS4_S7_S7_flPfS8_Pj:
.text._ZN13group_norm_v214gn_cuda_kernelI6__halfLi320ELi3ELi16ELi160ELi256ELb1ELi8ELi320ELi320ELi4ELb1ELi10ELb0ELb0ENS_16CompileConditionILi1000EEEEEvPT_PKS4_S7_S7_flPfS8_Pj:
[----:B------:R-:W-:Y:S01]  /*0000*/  LDC R1, c[0x0][0x37c] ;  /* 0x0000df00ff017b82 */ /* 0x000fe20000000800 */
[----:B------:R-:W-:Y:S05]  /*0010*/  EXIT ;  /* 0x000000000000794d */ /* 0x000fea0003800000 */
.L_x_62:
        /* <DEDUP_REMOVED lines=14> */
.L_x_134:


//--------------------- .text._ZN13group_norm_v214gn_cuda_kernelI6__halfLi320ELi1ELi16ELi160ELi256ELb1ELi16ELi320ELi320ELi4ELb1ELi9ELb0ELb0ENS_16CompileConditionILi1000EEEEEvPT_PKS4_S7_S7_flPfS8_Pj --------------------------
	.section	.text._ZN13group_norm_v214gn_cuda_kernelI6__halfLi320ELi1ELi16ELi160ELi256ELb1ELi16ELi320ELi320ELi4ELb1ELi9ELb0ELb0ENS_16CompileConditionILi1000EEEEEvPT_PKS4_S7_S7_flPfS8_Pj,"ax",@progbits
	.align	128
        .global         _ZN13group_norm_v214gn_cuda_kernelI6__halfLi320ELi1ELi16ELi160ELi256ELb1ELi16ELi320ELi320ELi4ELb1ELi9ELb0ELb0ENS_16CompileConditionILi1000EEEEEvPT_PKS4_S7_S7_flPfS8_Pj
        .type           _ZN13group_norm_v214gn_cuda_kernelI6__halfLi320ELi1ELi16ELi160ELi256ELb1ELi16ELi320ELi320ELi4ELb1ELi9ELb0ELb0ENS_16CompileConditionILi1000EEEEEvPT_PKS4_S7_S7_flPfS8_Pj,@function
        .size           _ZN13group_norm_v214gn_cuda_kernelI6__halfLi320ELi1ELi16ELi160ELi256ELb1ELi16ELi320ELi320ELi4ELb1ELi9ELb0ELb0ENS_16CompileConditionILi1000EEEEEvPT_PKS4_S7_S7_flPfS8_Pj,(.L_x_135 - _ZN13group_norm_v214gn_cuda_kernelI6__halfLi320ELi1ELi16ELi160ELi256ELb1ELi16ELi320ELi320ELi4ELb1ELi9ELb0ELb0ENS_16CompileConditionILi1000EEEEEvPT_PKS4_S7_S7_flPfS8_Pj)
        .other          _ZN13group_norm_v214gn_cuda_kernelI6__halfLi320ELi1ELi16ELi160ELi256ELb1ELi16ELi320ELi320ELi4ELb1ELi9ELb0ELb0ENS_16CompileConditionILi1000EEEEEvPT_PKS4_S7_S7_flPfS8_Pj,@"STO_CUDA_ENTRY STV_DEFAULT"
_ZN13group_norm_v214gn_cuda_kernelI6__halfLi320ELi1ELi16ELi160ELi256ELb1ELi16ELi320ELi320ELi4ELb1ELi9ELb0ELb0ENS_16CompileConditionILi1000EEEEEvPT_PKS4_S7_S7_flPfS8_Pj:
.text._ZN13group_norm_v214gn_cuda_kernelI6__halfLi320ELi1ELi16ELi160ELi256ELb1ELi16ELi320ELi320ELi4ELb1ELi9ELb0ELb0ENS_16CompileConditionILi1000EEEEEvPT_PKS4_S7_S7_flPfS8_Pj:
[----:B------:R-:W-:Y:S01]  /*0000*/  LDC R1, c[0x0][0x37c] ;  /* 0x0000df00ff017b82 */ /* 0x000fe20000000800 */
[----:B------:R-:W-:Y:S05]  /*0010*/  EXIT ;  /* 0x000000000000794d */ /* 0x000fea0003800000 */
.L_x_63:
        /* <DEDUP_REMOVED lines=14> */
.L_x_135:


//--------------------- .text._ZN13group_norm_v214gn_cuda_kernelI6__halfLi320ELi3ELi16ELi160ELi256ELb1ELi16ELi320ELi320ELi4ELb1ELi21ELb0ELb0ENS_16CompileConditionILi1000EEEEEvPT_PKS4_S7_S7_flPfS8_Pj --------------------------
	.section	.text._ZN13group_norm_v214gn_cuda_kernelI6__halfLi320ELi3ELi16ELi160ELi256ELb1ELi16ELi320ELi320ELi4ELb1ELi21ELb0ELb0ENS_16CompileConditionILi1000EEEEEvPT_PKS4_S7_S7_flPfS8_Pj,"ax",@progbits
	.align	128
        .global         _ZN13group_norm_v214gn_cuda_kernelI6__halfLi320ELi3ELi16ELi160ELi256ELb1ELi16ELi320ELi320ELi4ELb1ELi21ELb0ELb0ENS_16CompileConditionILi1000EEEEEvPT_PKS4_S7_S7_flPfS8_Pj
        .type           _ZN13group_norm_v214gn_cuda_kernelI6__halfLi320ELi3ELi16ELi160ELi256ELb1ELi16ELi320ELi320ELi4ELb1ELi21ELb0ELb0ENS_16CompileConditionILi1000EEEEEvPT_PKS4_S7_S7_flPfS8_Pj,@function
        .size           _ZN13group_norm_v214gn_cuda_kernelI6__halfLi320ELi3ELi16ELi160ELi256ELb1ELi16ELi320ELi320ELi4ELb1ELi21ELb0ELb0ENS_16CompileConditionILi1000EEEEEvPT_PKS4_S7_S7_flPfS8_Pj,(.L_x_136 - _ZN13group_norm_v214gn_cuda_kernelI6__halfLi320ELi3ELi16ELi160ELi256ELb1ELi16ELi320ELi320ELi4ELb1ELi21ELb0ELb0ENS_16CompileConditionILi1000EEEEEvPT_PKS4_S7_S7_flPfS8_Pj)
        .other          _ZN13group_norm_v214gn_cuda_kernelI6__halfLi320ELi3ELi16ELi160ELi256ELb1ELi16ELi320ELi320ELi4ELb1ELi21ELb0ELb0ENS_16CompileConditionILi1000EEEEEvPT_PKS4_S7_S7_flPfS8_Pj,@"STO_CUDA_ENTRY STV_DEFAULT"
_ZN13group_norm_v214gn_cuda_kernelI6__halfLi320ELi3ELi16ELi160ELi256ELb1ELi16ELi320ELi320ELi4ELb1ELi21ELb0ELb0ENS_16CompileConditionILi1000EEEEEvPT_PKS4_S7_S7_flPfS8_Pj:
.text._ZN13group_norm_v214gn_cuda_kernelI6__halfLi320ELi3ELi16ELi160ELi256ELb1ELi16ELi320ELi320ELi4ELb1ELi21ELb0ELb0ENS_16CompileConditionILi1000EEEEEvPT_PKS4_S7_S7_flPfS8_Pj:
[----:B------:R-:W-:Y:S01]  /*0000*/  LDC R1, c[0x0][0x37c] ;  /* 0x0000df00ff017b82 */ /* 0x000fe20000000800 */
[----:B------:R-:W-:Y:S05]  /*0010*/  EXIT ;  /* 0x000000000000794d */ /* 0x000fea0003800000 */
.L_x_64:
        /* <DEDUP_REMOVED lines=14> */
.L_x_136:


//--------------------- .text._ZN13group_norm_v214gn_cuda_kernelI6__halfLi320ELi1ELi16ELi160ELi256ELb1ELi32ELi320ELi320ELi4ELb1ELi18ELb0ELb0ENS_16CompileConditionILi1000EEEEEvPT_PKS4_S7_S7_flPfS8_Pj --------------------------
	.section	.text._ZN13group_norm_v214gn_cuda_kernelI6__halfLi320ELi1ELi16ELi160ELi256ELb1ELi32ELi320ELi320ELi4ELb1ELi18ELb0ELb0ENS_16CompileConditionILi1000EEEEEvPT_PKS4_S7_S7_flPfS8_Pj,"ax",@progbits
	.align	128
        .global         _ZN13group_norm_v214gn_cuda_kernelI6__halfLi320ELi1ELi16ELi160ELi256ELb1ELi32ELi320ELi320ELi4ELb1ELi18ELb0ELb0ENS_16CompileConditionILi1000EEEEEvPT_PKS4_S7_S7_flPfS8_Pj
        .type           _ZN13group_norm_v214gn_cuda_kernelI6__halfLi320ELi1ELi16ELi160ELi256ELb1ELi32ELi320ELi320ELi4ELb1ELi18ELb0ELb0ENS_16CompileConditionILi1000EEEEEvPT_PKS4_S7_S7_flPfS8_Pj,@function
        .size           _ZN13group_norm_v214gn_cuda_kernelI6__halfLi320ELi1ELi16ELi160ELi256ELb1ELi32ELi320ELi320ELi4ELb1ELi18ELb0ELb0ENS_16CompileConditionILi1000EEEEEvPT_PKS4_S7_S7_flPfS8_Pj,(.L_x_137 - _ZN13group_norm_v214gn_cuda_kernelI6__halfLi320ELi1ELi16ELi160ELi256ELb1ELi32ELi320ELi320ELi4ELb1ELi18ELb0ELb0ENS_16CompileConditionILi1000EEEEEvPT_PKS4_S7_S7_flPfS8_Pj)
        .other          _ZN13group_norm_v214gn_cuda_kernelI6__halfLi320ELi1ELi16ELi160ELi256ELb1ELi32ELi320ELi320ELi4ELb1ELi18ELb0ELb0ENS_16CompileConditionILi1000EEEEEvPT_PKS4_S7_S7_flPfS8_Pj,@"STO_CUDA_ENTRY STV_DEFAULT"
_ZN13group_norm_v214gn_cuda_kernelI6__halfLi320ELi1ELi16ELi160ELi256ELb1ELi32ELi320ELi320ELi4ELb1ELi18ELb0ELb0ENS_16CompileConditionILi1000EEEEEvPT_PKS4_S7_S7_flPfS8_Pj:
.text._ZN13group_norm_v214gn_cuda_kernelI6__halfLi320ELi1ELi16ELi160ELi256ELb1ELi32ELi320ELi320ELi4ELb1ELi18ELb0ELb0ENS_16CompileConditionILi1000EEEEEvPT_PKS4_S7_S7_flPfS8_Pj:
[----:B------:R-:W-:Y:S01]  /*0000*/  LDC R1, c[0x0][0x37c] ;  /* 0x0000df00ff017b82 */ /* 0x000fe20000000800 */
[----:B------:R-:W-:Y:S05]  /*0010*/  EXIT ;  /* 0x000000000000794d */ /* 0x000fea0003800000 */
.L_x_65:
        /* <DEDUP_REMOVED lines=14> */
.L_x_137:


//--------------------- .text._ZN13group_norm_v214gn_cuda_kernelI6__halfLi320ELi3ELi16ELi160ELi256ELb1ELi32ELi320ELi320ELi4ELb1ELi43ELb0ELb0ENS_16CompileConditionILi1000EEEEEvPT_PKS4_S7_S7_flPfS8_Pj --------------------------
	.section	.text._ZN13group_norm_v214gn_cuda_kernelI6__halfLi320ELi3ELi16ELi160ELi256ELb1ELi32ELi320ELi320ELi4ELb1ELi43ELb0ELb0ENS_16CompileConditionILi1000EEEEEvPT_PKS4_S7_S7_flPfS8_Pj,"ax",@progbits
	.align	128
        .global         _ZN13group_norm_v214gn_cuda_kernelI6__halfLi320ELi3ELi16ELi160ELi256ELb1ELi32ELi320ELi320ELi4ELb1ELi43ELb0ELb0ENS_16CompileConditionILi1000EEEEEvPT_PKS4_S7_S7_flPfS8_Pj
        .type           _ZN13group_norm_v214gn_cuda_kernelI6__halfLi320ELi3ELi16ELi160ELi256ELb1ELi32ELi320ELi320ELi4ELb1ELi43ELb0ELb0ENS_16CompileConditionILi1000EEEEEvPT_PKS4_S7_S7_flPfS8_Pj,@function
        .size           _ZN13group_norm_v214gn_cuda_kernelI6__halfLi320ELi3ELi16ELi160ELi256ELb1ELi32ELi320ELi320ELi4ELb1ELi43ELb0ELb0ENS_16CompileConditionILi1000EEEEEvPT_PKS4_S7_S7_flPfS8_Pj,(.L_x_138 - _ZN13group_norm_v214gn_cuda_kernelI6__halfLi320ELi3ELi16ELi160ELi256ELb1ELi32ELi320ELi320ELi4ELb1ELi43ELb0ELb0ENS_16CompileConditionILi1000EEEEEvPT_PKS4_S7_S7_flPfS8_Pj)
        .other          _ZN13group_norm_v214gn_cuda_kernelI6__halfLi320ELi3ELi16ELi160ELi256ELb1ELi32ELi320ELi320ELi4ELb1ELi43ELb0ELb0ENS_16CompileConditionILi1000EEEEEvPT_PKS4_S7_S7_flPfS8_Pj,@"STO_CUDA_ENTRY STV_DEFAULT"
_ZN13group_norm_v214gn_cuda_kernelI6__halfLi320ELi3ELi16ELi160ELi256ELb1ELi32ELi320ELi320ELi4ELb1ELi43ELb0ELb0ENS_16CompileConditionILi1000EEEEEvPT_PKS4_S7_S7_flPfS8_Pj:
.text._ZN13group_norm_v214gn_cuda_kernelI6__halfLi320ELi3ELi16ELi160ELi256ELb1ELi32ELi320ELi320ELi4ELb1ELi43ELb0ELb0ENS_16CompileConditionILi1000EEEEEvPT_PKS4_S7_S7_flPfS8_Pj:
[----:B------:R-:W-:Y:S01]  /*0000*/  LDC R1, c[0x0][0x37c] ;  /* 0x0000df00ff017b82 */ /* 0x000fe20000000800 */
[----:B------:R-:W-:Y:S05]  /*0010*/  EXIT ;  /* 0x000000000000794d */ /* 0x000fea0003800000 */
.L_x_66:
        /* <DEDUP_REMOVED lines=14> */
.L_x_138:


//--------------------- .text._ZN13group_norm_v214gn_cuda_kernelI6__halfLi320ELi1ELi16ELi160ELi256ELb1ELi64ELi320ELi320ELi4ELb1ELi37ELb0ELb0ENS_16CompileConditionILi1000EEEEEvPT_PKS4_S7_S7_flPfS8_Pj --------------------------
	.section	.text._ZN13group_norm_v214gn_cuda_kernelI6__halfLi320ELi1ELi16ELi160ELi256ELb1ELi64ELi320ELi320ELi4ELb1ELi37ELb0ELb0ENS_16CompileConditionILi1000EEEEEvPT_PKS4_S7_S7_flPfS8_Pj,"ax",@progbits
	.align	128
        .global         _ZN13group_norm_v214gn_cuda_kernelI6__halfLi320ELi1ELi16ELi160ELi256ELb1ELi64ELi320ELi320ELi4ELb1ELi37ELb0ELb0ENS_16CompileConditionILi1000EEEEEvPT_PKS4_S7_S7_flPfS8_Pj
        .type           _ZN13group_norm_v214gn_cuda_kernelI6__halfLi320ELi1ELi16ELi160ELi256ELb1ELi64ELi320ELi320ELi4ELb1ELi37ELb0ELb0ENS_16CompileConditionILi1000EEEEEvPT_PKS4_S7_S7_flPfS8_Pj,@function
        .size           _ZN13group_norm_v214gn_cuda_kernelI6__halfLi320ELi1ELi16ELi160ELi256ELb1ELi64ELi320ELi320ELi4ELb1ELi37ELb0ELb0ENS_16CompileConditionILi1000EEEEEvPT_PKS4_S7_S7_flPfS8_Pj,(.L_x_139 - _ZN13group_norm_v214gn_cuda_kernelI6__halfLi320ELi1ELi16ELi160ELi256ELb1ELi64ELi320ELi320ELi4ELb1ELi37ELb0ELb0ENS_16CompileConditionILi1000EEEEEvPT_PKS4_S7_S7_flPfS8_Pj)
        .other          _ZN13group_norm_v214gn_cuda_kernelI6__halfLi320ELi1ELi16ELi160ELi256ELb1ELi64ELi320ELi320ELi4ELb1ELi37ELb0ELb0ENS_16CompileConditionILi1000EEEEEvPT_PKS4_S7_S7_flPfS8_Pj,@"STO_CUDA_ENTRY STV_DEFAULT"
_ZN13group_norm_v214gn_cuda_kernelI6__halfLi320ELi1ELi16ELi160ELi256ELb1ELi64ELi320ELi320ELi4ELb1ELi37ELb0ELb0ENS_16CompileConditionILi1000EEEEEvPT_PKS4_S7_S7_flPfS8_Pj:
.text._ZN13group_norm_v214gn_cuda_kernelI6__halfLi320ELi1ELi16ELi160ELi256ELb1ELi64ELi320ELi320ELi4ELb1ELi37ELb0ELb0ENS_16CompileConditionILi1000EEEEEvPT_PKS4_S7_S7_flPfS8_Pj:
[----:B------:R-:W-:Y:S01]  /*0000*/  LDC R1, c[0x0][0x37c] ;  /* 0x0000df00ff017b82 */ /* 0x000fe20000000800 */
[----:B------:R-:W-:Y:S05]  /*0010*/  EXIT ;  /* 0x000000000000794d */ /* 0x000fea0003800000 */
.L_x_67:
        /* <DEDUP_REMOVED lines=14> */
.L_x_139:


//--------------------- .text._ZN13group_norm_v214gn_cuda_kernelI6__halfLi320ELi1ELi16ELi160ELi256ELb1ELi128ELi320ELi320ELi4ELb1ELi74ELb0ELb0ENS_16CompileConditionILi1000EEEEEvPT_PKS4_S7_S7_flPfS8_Pj --------------------------
	.section	.text._ZN13group_norm_v214gn_cuda_kernelI6__halfLi320ELi1ELi16ELi160ELi256ELb1ELi128ELi320ELi320ELi4ELb1ELi74ELb0ELb0ENS_16CompileConditionILi1000EEEEEvPT_PKS4_S7_S7_flPfS8_Pj,"ax",@progbits
	.align	128
        .global         _ZN13group_norm_v214gn_cuda_kernelI6__halfLi320ELi1ELi16ELi160ELi256ELb1ELi128ELi320ELi320ELi4ELb1ELi74ELb0ELb0ENS_16CompileConditionILi1000EEEEEvPT_PKS4_S7_S7_flPfS8_Pj
        .type           _ZN13group_norm_v214gn_cuda_kernelI6__halfLi320ELi1ELi16ELi160ELi256ELb1ELi128ELi320ELi320ELi4ELb1ELi74ELb0ELb0ENS_16CompileConditionILi1000EEEEEvPT_PKS4_S7_S7_flPfS8_Pj,@function
        .size           _ZN13group_norm_v214gn_cuda_kernelI6__halfLi320ELi1ELi16ELi160ELi256ELb1ELi128ELi320ELi320ELi4ELb1ELi74ELb0ELb0ENS_16CompileConditionILi1000EEEEEvPT_PKS4_S7_S7_flPfS8_Pj,(.L_x_140 - _ZN13group_norm_v214gn_cuda_kernelI6__halfLi320ELi1ELi16ELi160ELi256ELb1ELi128ELi320ELi320ELi4ELb1ELi74ELb0ELb0ENS_16CompileConditionILi1000EEEEEvPT_PKS4_S7_S7_flPfS8_Pj)
        .other          _ZN13group_norm_v214gn_cuda_kernelI6__halfLi320ELi1ELi16ELi160ELi256ELb1ELi128ELi320ELi320ELi4ELb1ELi74ELb0ELb0ENS_16CompileConditionILi1000EEEEEvPT_PKS4_S7_S7_flPfS8_Pj,@"STO_CUDA_ENTRY STV_DEFAULT"
_ZN13group_norm_v214gn_cuda_kernelI6__halfLi320ELi1ELi16ELi160ELi256ELb1ELi128ELi320ELi320ELi4ELb1ELi74ELb0ELb0ENS_16CompileConditionILi1000EEEEEvPT_PKS4_S7_S7_flPfS8_Pj:
.text._ZN13group_norm_v214gn_cuda_kernelI6__halfLi320ELi1ELi16ELi160ELi256ELb1ELi128ELi320ELi320ELi4ELb1ELi74ELb0ELb0ENS_16CompileConditionILi1000EEEEEvPT_PKS4_S7_S7_flPfS8_Pj:
[----:B------:R-:W-:Y:S01]  /*0000*/  LDC R1, c[0x0][0x37c] ;  /* 0x0000df00ff017b82 */ /* 0x000fe20000000800 */
[----:B------:R-:W-:Y:S05]  /*0010*/  EXIT ;  /* 0x000000000000794d */ /* 0x000fea0003800000 */
.L_x_68:
        /* <DEDUP_REMOVED lines=14> */
.L_x_140:


//--------------------- .text._ZN13group_norm_v214gn_cuda_kernelI6__halfLi320ELi1ELi16ELi160ELi256ELb1ELi128ELi320ELi320ELi4ELb0ELi74ELb0ELb1ENS_16CompileConditionILi1000EEEEEvPT_PKS4_S7_S7_flPfS8_Pj --------------------------
	.section	.text._ZN13group_norm_v214gn_cuda_kernelI6__halfLi320ELi1ELi16ELi160ELi256ELb1ELi128ELi320ELi320ELi4ELb0ELi74ELb0ELb1ENS_16CompileConditionILi1000EEEEEvPT_PKS4_S7_S7_flPfS8_Pj,"ax",@progbits
	.align	128
        .global         _ZN13group_norm_v214gn_cuda_kernelI6__halfLi320ELi1ELi16ELi160ELi256ELb1ELi128ELi320ELi320ELi4ELb0ELi74ELb0ELb1ENS_16CompileConditionILi1000EEEEEvPT_PKS4_S7_S7_flPfS8_Pj
        .type           _ZN13group_norm_v214gn_cuda_kernelI6__halfLi320ELi1ELi16ELi160ELi256ELb1ELi128ELi320ELi320ELi4ELb0ELi74ELb0ELb1ENS_16CompileConditionILi1000EEEEEvPT_PKS4_S7_S7_flPfS8_Pj,@function
        .size           _ZN13group_norm_v214gn_cuda_kernelI6__halfLi320ELi1ELi16ELi160ELi256ELb1ELi128ELi320ELi320ELi4ELb0ELi74ELb0ELb1ENS_16CompileConditionILi1000EEEEEvPT_PKS4_S7_S7_flPfS8_Pj,(.L_x_141 - _ZN13group_norm_v214gn_cuda_kernelI6__halfLi320ELi1ELi16ELi160ELi256ELb1ELi128ELi320ELi320ELi4ELb0ELi74ELb0ELb1ENS_16CompileConditionILi1000EEEEEvPT_PKS4_S7_S7_flPfS8_Pj)
        .other          _ZN13group_norm_v214gn_cuda_kernelI6__halfLi320ELi1ELi16ELi160ELi256ELb1ELi128ELi320ELi320ELi4ELb0ELi74ELb0ELb1ENS_16CompileConditionILi1000EEEEEvPT_PKS4_S7_S7_flPfS8_Pj,@"STO_CUDA_ENTRY STV_DEFAULT"
_ZN13group_norm_v214gn_cuda_kernelI6__halfLi320ELi1ELi16ELi160ELi256ELb1ELi128ELi320ELi320ELi4ELb0ELi74ELb0ELb1ENS_16CompileConditionILi1000EEEEEvPT_PKS4_S7_S7_flPfS8_Pj:
.text._ZN13group_norm_v214gn_cuda_kernelI6__halfLi320ELi1ELi16ELi160ELi256ELb1ELi128ELi320ELi320ELi4ELb0ELi74ELb0ELb1ENS_16CompileConditionILi1000EEEEEvPT_PKS4_S7_S7_flPfS8_Pj:
[----:B------:R-:W-:Y:S01]  /*0000*/  LDC R1, c[0x0][0x37c] ;  /* 0x0000df00ff017b82 */ /* 0x000fe20000000800 */
[----:B------:R-:W-:Y:S05]  /*0010*/  EXIT ;  /* 0x000000000000794d */ /* 0x000fea0003800000 */
.L_x_69:
        /* <DEDUP_REMOVED lines=14> */
.L_x_141:


//--------------------- .text._ZN13group_norm_v214gn_cuda_kernelI6__halfLi320ELi3ELi16ELi160ELi256ELb1ELi64ELi320ELi320ELi4ELb1ELi87ELb0ELb0ENS_16CompileConditionILi1000EEEEEvPT_PKS4_S7_S7_flPfS8_Pj --------------------------
	.section	.text._ZN13group_norm_v214gn_cuda_kernelI6__halfLi320ELi3ELi16ELi160ELi256ELb1ELi64ELi320ELi320ELi4ELb1ELi87ELb0ELb0ENS_16CompileConditionILi1000EEEEEvPT_PKS4_S7_S7_flPfS8_Pj,"ax",@progbits
	.align	128
        .global         _ZN13group_norm_v214gn_cuda_kernelI6__halfLi320ELi3ELi16ELi160ELi256ELb1ELi64ELi320ELi320ELi4ELb1ELi87ELb0ELb0ENS_16CompileConditionILi1000EEEEEvPT_PKS4_S7_S7_flPfS8_Pj
        .type           _ZN13group_norm_v214gn_cuda_kernelI6__halfLi320ELi3ELi16ELi160ELi256ELb1ELi64ELi320ELi320ELi4ELb1ELi87ELb0ELb0ENS_16CompileConditionILi1000EEEEEvPT_PKS4_S7_S7_flPfS8_Pj,@function
        .size           _ZN13group_norm_v214gn_cuda_kernelI6__halfLi320ELi3ELi16ELi160ELi256ELb1ELi64ELi320ELi320ELi4ELb1ELi87ELb0ELb0ENS_16CompileConditionILi1000EEEEEvPT_PKS4_S7_S7_flPfS8_Pj,(.L_x_142 - _ZN13group_norm_v214gn_cuda_kernelI6__halfLi320ELi3ELi16ELi160ELi256ELb1ELi64ELi320ELi320ELi4ELb1ELi87ELb0ELb0ENS_16CompileConditionILi1000EEEEEvPT_PKS4_S7_S7_flPfS8_Pj)
        .other          _ZN13group_norm_v214gn_cuda_kernelI6__halfLi320ELi3ELi16ELi160ELi256ELb1ELi64ELi320ELi320ELi4ELb1ELi87ELb0ELb0ENS_16CompileConditionILi1000EEEEEvPT_PKS4_S7_S7_flPfS8_Pj,@"STO_CUDA_ENTRY STV_DEFAULT"
_ZN13group_norm_v214gn_cuda_kernelI6__halfLi320ELi3ELi16ELi160ELi256ELb1ELi64ELi320ELi320ELi4ELb1ELi87ELb0ELb0ENS_16CompileConditionILi1000EEEEEvPT_PKS4_S7_S7_flPfS8_Pj:
.text._ZN13group_norm_v214gn_cuda_kernelI6__halfLi320ELi3ELi16ELi160ELi256ELb1ELi64ELi320ELi320ELi4ELb1ELi87ELb0ELb0ENS_16CompileConditionILi1000EEEEEvPT_PKS4_S7_S7_flPfS8_Pj:
[----:B------:R-:W-:Y:S01]  /*0000*/  LDC R1, c[0x0][0x37c] ;  /* 0x0000df00ff017b82 */ /* 0x000fe20000000800 */
[----:B------:R-:W-:Y:S05]  /*0010*/  EXIT ;  /* 0x000000000000794d */ /* 0x000fea0003800000 */
.L_x_70:
        /* <DEDUP_REMOVED lines=14> */
.L_x_142:


//--------------------- .text._ZN13group_norm_v214gn_cuda_kernelI6__halfLi320ELi2ELi16ELi160ELi256ELb1ELi64ELi320ELi320ELi4ELb1ELi74ELb0ELb0ENS_16CompileConditionILi1000EEEEEvPT_PKS4_S7_S7_flPfS8_Pj --------------------------
	.section	.text._ZN13group_norm_v214gn_cuda_kernelI6__halfLi320ELi2ELi16ELi160ELi256ELb1ELi64ELi320ELi320ELi4ELb1ELi74ELb0ELb0ENS_16CompileConditionILi1000EEEEEvPT_PKS4_S7_S7_flPfS8_Pj,"ax",@progbits
	.align	128
        .global         _ZN13group_norm_v214gn_cuda_kernelI6__halfLi320ELi2ELi16ELi160ELi256ELb1ELi64ELi320ELi320ELi4ELb1ELi74ELb0ELb0ENS_16CompileConditionILi1000EEEEEvPT_PKS4_S7_S7_flPfS8_Pj
        .type           _ZN13group_norm_v214gn_cuda_kernelI6__halfLi320ELi2ELi16ELi160ELi256ELb1ELi64ELi320ELi320ELi4ELb1ELi74ELb0ELb0ENS_16CompileConditionILi1000EEEEEvPT_PKS4_S7_S7_flPfS8_Pj,@function
        .size           _ZN13group_norm_v214gn_cuda_kernelI6__halfLi320ELi2ELi16ELi160ELi256ELb1ELi64ELi320ELi320ELi4ELb1ELi74ELb0ELb0ENS_16CompileConditionILi1000EEEEEvPT_PKS4_S7_S7_flPfS8_Pj,(.L_x_143 - _ZN13group_norm_v214gn_cuda_kernelI6__halfLi320ELi2ELi16ELi160ELi256ELb1ELi64ELi320ELi320ELi4ELb1ELi74ELb0ELb0ENS_16CompileConditionILi1000EEEEEvPT_PKS4_S7_S7_flPfS8_Pj)
        .other          _ZN13group_norm_v214gn_cuda_kernelI6__halfLi320ELi2ELi16ELi160ELi256ELb1ELi64ELi320ELi320ELi4ELb1ELi74ELb0ELb0ENS_16CompileConditionILi1000EEEEEvPT_PKS4_S7_S7_flPfS8_Pj,@"STO_CUDA_ENTRY STV_DEFAULT"
_ZN13group_norm_v214gn_cuda_kernelI6__halfLi320ELi2ELi16ELi160ELi256ELb1ELi64ELi320ELi320ELi4ELb1ELi74ELb0ELb0ENS_16CompileConditionILi1000EEEEEvPT_PKS4_S7_S7_flPfS8_Pj:
.text._ZN13group_norm_v214gn_cuda_kernelI6__halfLi320ELi2ELi16ELi160ELi256ELb1ELi64ELi320ELi320ELi4ELb1ELi74ELb0ELb0ENS_16CompileConditionILi1000EEEEEvPT_PKS4_S7_S7_flPfS8_Pj:
[----:B------:R-:W-:Y:S01]  /*0000*/  LDC R1, c[0x0][0x37c] ;  /* 0x0000df00ff017b82 */ /* 0x000fe20000000800 */
[----:B------:R-:W-:Y:S05]  /*0010*/  EXIT ;  /* 0x000000000000794d */ /* 0x000fea0003800000 */
.L_x_71:
        /* <DEDUP_REMOVED lines=14> */
.L_x_143:


//--------------------- .nv.shared.reserved.0     --------------------------
	.section	.nv.shared.reserved.0,"aw",@nobits
	.weak		__nv_reservedSMEM_offset_0_alias
	.size		__nv_reservedSMEM_offset_0_alias, 0, 64
	.other		__nv_reservedSMEM_offset_0_alias,@"STO_CUDA_RESERVED_SHARED STV_DEFAULT"
__nv_reservedSMEM_offset_0_alias:
	.zero		0
	.zero		64


//--------------------- .nv.constant0._ZN13group_norm_v218gn_bwd_cuda_kernelI13__nv_bfloat16Li320ELi3ELi32ELi80ELi256ELb0ELb1ELi8ELi320ELi320ELi4ELb1ELi10ELb0ELb0ELNS_15WgradSyncMethodE2ENS_16CompileConditionILi1000EEEEEvPT_S6_S6_PKS5_S8_S8_S8_PKfflPfPj --------------------------
	.section	.nv.constant0._ZN13group_norm_v218gn_bwd_cuda_kernelI13__nv_bfloat16Li320ELi3ELi32ELi80ELi256ELb0ELb1ELi8ELi320ELi320ELi4ELb1ELi10ELb0ELb0ELNS_15WgradSyncMethodE2ENS_16CompileConditionILi1000EEEEEvPT_S6_S6_PKS5_S8_S8_S8_PKfflPfPj,"a",@progbits
	.sectionflags	@""
	.align	4
.nv.constant0._ZN13group_norm_v218gn_bwd_cuda_kernelI13__nv_bfloat16Li320ELi3ELi32ELi80ELi256ELb0ELb1ELi8ELi320ELi320ELi4ELb1ELi10ELb0ELb0ELNS_15WgradSyncMethodE2ENS_16CompileConditionILi1000EEEEEvPT_S6_S6_PKS5_S8_S8_S8_PKfflPfPj:
	.zero		992


//--------------------- .nv.constant0._ZN13group_norm_v218gn_bwd_cuda_kernelI13__nv_bfloat16Li320ELi1ELi32ELi80ELi256ELb0ELb1ELi16ELi320ELi320ELi4ELb1ELi9ELb0ELb0ELNS_15WgradSyncMethodE2ENS_16CompileConditionILi1000EEEEEvPT_S6_S6_PKS5_S8_S8_S8_PKfflPfPj --------------------------
	.section	.nv.constant0._ZN13group_norm_v218gn_bwd_cuda_kernelI13__nv_bfloat16Li320ELi1ELi32ELi80ELi256ELb0ELb1ELi16ELi320ELi320ELi4ELb1ELi9ELb0ELb0ELNS_15WgradSyncMethodE2ENS_16CompileConditionILi1000EEEEEvPT_S6_S6_PKS5_S8_S8_S8_PKfflPfPj,"a",@progbits
	.sectionflags	@""
	.align	4
.nv.constant0._ZN13group_norm_v218gn_bwd_cuda_kernelI13__nv_bfloat16Li320ELi1ELi32ELi80ELi256ELb0ELb1ELi16ELi320ELi320ELi4ELb1ELi9ELb0ELb0ELNS_15WgradSyncMethodE2ENS_16CompileConditionILi1000EEEEEvPT_S6_S6_PKS5_S8_S8_S8_PKfflPfPj:
	.zero		992


//--------------------- .nv.constant0._ZN13group_norm_v218gn_bwd_cuda_kernelI13__nv_bfloat16Li320ELi3ELi32ELi80ELi256ELb0ELb1ELi16ELi320ELi320ELi4ELb1ELi16ELb0ELb0ELNS_15WgradSyncMethodE3ENS_16CompileConditionILi1000EEEEEvPT_S6_S6_PKS5_S8_S8_S8_PKfflPfPj --------------------------
	.section	.nv.constant0._ZN13group_norm_v218gn_bwd_cuda_kernelI13__nv_bfloat16Li320ELi3ELi32ELi80ELi256ELb0ELb1ELi16ELi320ELi320ELi4ELb1ELi16ELb0ELb0ELNS_15WgradSyncMethodE3ENS_16CompileConditionILi1000EEEEEvPT_S6_S6_PKS5_S8_S8_S8_PKfflPfPj,"a",@progbits
	.sectionflags	@""
	.align	4
.nv.constant0._ZN13group_norm_v218gn_bwd_cuda_kernelI13__nv_bfloat16Li320ELi3ELi32ELi80ELi256ELb0ELb1ELi16ELi320ELi320ELi4ELb1ELi16ELb0ELb0ELNS_15WgradSyncMethodE3ENS_16CompileConditionILi1000EEEEEvPT_S6_S6_PKS5_S8_S8_S8_PKfflPfPj:
	.zero		992


//--------------------- .nv.constant0._ZN13group_norm_v218gn_bwd_cuda_kernelI13__nv_bfloat16Li320ELi1ELi32ELi80ELi256ELb0ELb1ELi32ELi320ELi320ELi4ELb1ELi16ELb0ELb0ELNS_15WgradSyncMethodE3ENS_16CompileConditionILi1000EEEEEvPT_S6_S6_PKS5_S8_S8_S8_PKfflPfPj --------------------------
	.section	.nv.constant0._ZN13group_norm_v218gn_bwd_cuda_kernelI13__nv_bfloat16Li320ELi1ELi32ELi80ELi256ELb0ELb1ELi32ELi320ELi320ELi4ELb1ELi16ELb0ELb0ELNS_15WgradSyncMethodE3ENS_16CompileConditionILi1000EEEEEvPT_S6_S6_PKS5_S8_S8_S8_PKfflPfPj,"a",@progbits
	.sectionflags	@""
	.align	4
.nv.constant0._ZN13group_norm_v218gn_bwd_cuda_kernelI13__nv_bfloat16Li320ELi1ELi32ELi80ELi256ELb0ELb1ELi32ELi320ELi320ELi4ELb1ELi16ELb0ELb0ELNS_15WgradSyncMethodE3ENS_16CompileConditionILi1000EEEEEvPT_S6_S6_PKS5_S8_S8_S8_PKfflPfPj:
	.zero		992


//--------------------- .nv.constant0._ZN13group_norm_v218gn_bwd_cuda_kernelI13__nv_bfloat16Li320ELi1ELi32ELi80ELi256ELb0ELb1ELi64ELi320ELi320ELi4ELb1ELi32ELb0ELb0ELNS_15WgradSyncMethodE3ENS_16CompileConditionILi1000EEEEEvPT_S6_S6_PKS5_S8_S8_S8_PKfflPfPj --------------------------
	.section	.nv.constant0._ZN13group_norm_v218gn_bwd_cuda_kernelI13__nv_bfloat16Li320ELi1ELi32ELi80ELi256ELb0ELb1ELi64ELi320ELi320ELi4ELb1ELi32ELb0ELb0ELNS_15WgradSyncMethodE3ENS_16CompileConditionILi1000EEEEEvPT_S6_S6_PKS5_S8_S8_S8_PKfflPfPj,"a",@progbits
	.sectionflags	@""
	.align	4
.nv.constant0._ZN13group_norm_v218gn_bwd_cuda_kernelI13__nv_bfloat16Li320ELi1ELi32ELi80ELi256ELb0ELb1ELi64ELi320ELi320ELi4ELb1ELi32ELb0ELb0ELNS_15WgradSyncMethodE3ENS_16CompileConditionILi1000EEEEEvPT_S6_S6_PKS5_S8_S8_S8_PKfflPfPj:
	.zero		992


//--------------------- .nv.constant0._ZN13group_norm_v218gn_bwd_cuda_kernelI13__nv_bfloat16Li320ELi2ELi32ELi80ELi256ELb0ELb1ELi32ELi320ELi320ELi4ELb1ELi32ELb0ELb0ELNS_15WgradSyncMethodE3ENS_16CompileConditionILi1000EEEEEvPT_S6_S6_PKS5_S8_S8_S8_PKfflPfPj --------------------------
	.section	.nv.constant0._ZN13group_norm_v218gn_bwd_cuda_kernelI13__nv_bfloat16Li320ELi2ELi32ELi80ELi256ELb0ELb1ELi32ELi320ELi320ELi4ELb1ELi32ELb0ELb0ELNS_15WgradSyncMethodE3ENS_16CompileConditionILi1000EEEEEvPT_S6_S6_PKS5_S8_S8_S8_PKfflPfPj,"a",@progbits
	.sectionflags	@""
	.align	4
.nv.constant0._ZN13group_norm_v218gn_bwd_cuda_kernelI13__nv_bfloat16Li320ELi2ELi32ELi80ELi256ELb0ELb1ELi32ELi320ELi320ELi4ELb1ELi32ELb0ELb0ELNS_15WgradSyncMethodE3ENS_16CompileConditionILi1000EEEEEvPT_S6_S6_PKS5_S8_S8_S8_PKfflPfPj:
	.zero		992


//--------------------- .nv.constant0._ZN13group_norm_v218gn_bwd_cuda_kernelI13__nv_bfloat16Li320ELi3ELi32ELi80ELi256ELb0ELb1ELi32ELi320ELi320ELi4ELb1ELi40ELb0ELb0ELNS_15WgradSyncMethodE3ENS_16CompileConditionILi1000EEEEEvPT_S6_S6_PKS5_S8_S8_S8_PKfflPfPj --------------------------
	.section	.nv.constant0._ZN13group_norm_v218gn_bwd_cuda_kernelI13__nv_bfloat16Li320ELi3ELi32ELi80ELi256ELb0ELb1ELi32ELi320ELi320ELi4ELb1ELi40ELb0ELb0ELNS_15WgradSyncMethodE3ENS_16CompileConditionILi1000EEEEEvPT_S6_S6_PKS5_S8_S8_S8_PKfflPfPj,"a",@progbits
	.sectionflags	@""
	.align	4
.nv.constant0._ZN13group_norm_v218gn_bwd_cuda_kernelI13__nv_bfloat16Li320ELi3ELi32ELi80ELi256ELb0ELb1ELi32ELi320ELi320ELi4ELb1ELi40ELb0ELb0ELNS_15WgradSyncMethodE3ENS_16CompileConditionILi1000EEEEEvPT_S6_S6_PKS5_S8_S8_S8_PKfflPfPj:
	.zero		992


//--------------------- .nv.constant0._ZN13group_norm_v218gn_bwd_cuda_kernelI13__nv_bfloat16Li320ELi3ELi32ELi80ELi256ELb0ELb1ELi32ELi320ELi320ELi4ELb1ELi48ELb0ELb0ELNS_15WgradSyncMethodE3ENS_16CompileConditionILi1000EEEEEvPT_S6_S6_PKS5_S8_S8_S8_PKfflPfPj --------------------------
	.section	.nv.constant0._ZN13group_norm_v218gn_bwd_cuda_kernelI13__nv_bfloat16Li320ELi3ELi32ELi80ELi256ELb0ELb1ELi32ELi320ELi320ELi4ELb1ELi48ELb0ELb0ELNS_15WgradSyncMethodE3ENS_16CompileConditionILi1000EEEEEvPT_S6_S6_PKS5_S8_S8_S8_PKfflPfPj,"a",@progbits
	.sectionflags	@""
	.align	4
.nv.constant0._ZN13group_norm_v218gn_bwd_cuda_kernelI13__nv_bfloat16Li320ELi3ELi32ELi80ELi256ELb0ELb1ELi32ELi320ELi320ELi4ELb1ELi48ELb0ELb0ELNS_15WgradSyncMethodE3ENS_16CompileConditionILi1000EEEEEvPT_S6_S6_PKS5_S8_S8_S8_PKfflPfPj:
	.zero		992


//--------------------- .nv.constant0._ZN13group_norm_v218gn_bwd_cuda_kernelI13__nv_bfloat16Li320ELi3ELi16ELi160ELi256ELb1ELb1ELi8ELi320ELi320ELi4ELb1ELi10ELb0ELb0ELNS_15WgradSyncMethodE2ENS_16CompileConditionILi1000EEEEEvPT_S6_S6_PKS5_S8_S8_S8_PKfflPfPj --------------------------
	.section	.nv.constant0._ZN13group_norm_v218gn_bwd_cuda_kernelI13__nv_bfloat16Li320ELi3ELi16ELi160ELi256ELb1ELb1ELi8ELi320ELi320ELi4ELb1ELi10ELb0ELb0ELNS_15WgradSyncMethodE2ENS_16CompileConditionILi1000EEEEEvPT_S6_S6_PKS5_S8_S8_S8_PKfflPfPj,"a",@progbits
	.sectionflags	@""
	.align	4
.nv.constant0._ZN13group_norm_v218gn_bwd_cuda_kernelI13__nv_bfloat16Li320ELi3ELi16ELi160ELi256ELb1ELb1ELi8ELi320ELi320ELi4ELb1ELi10ELb0ELb0ELNS_15WgradSyncMethodE2ENS_16CompileConditionILi1000EEEEEvPT_S6_S6_PKS5_S8_S8_S8_PKfflPfPj:
	.zero		992


//--------------------- .nv.constant0._ZN13group_norm_v218gn_bwd_cuda_kernelI13__nv_bfloat16Li320ELi1ELi16ELi160ELi256ELb1ELb1ELi16ELi320ELi320ELi4ELb1ELi9ELb0ELb0ELNS_15WgradSyncMethodE2ENS_16CompileConditionILi1000EEEEEvPT_S6_S6_PKS5_S8_S8_S8_PKfflPfPj --------------------------
	.section	.nv.constant0._ZN13group_norm_v218gn_bwd_cuda_kernelI13__nv_bfloat16Li320ELi1ELi16ELi160ELi256ELb1ELb1ELi16ELi320ELi320ELi4ELb1ELi9ELb0ELb0ELNS_15WgradSyncMethodE2ENS_16CompileConditionILi1000EEEEEvPT_S6_S6_PKS5_S8_S8_S8_PKfflPfPj,"a",@progbits
	.sectionflags	@""
	.align	4
.nv.constant0._ZN13group_norm_v218gn_bwd_cuda_kernelI13__nv_bfloat16Li320ELi1ELi16ELi160ELi256ELb1ELb1ELi16ELi320ELi320ELi4ELb1ELi9ELb0ELb0ELNS_15WgradSyncMethodE2ENS_16CompileConditionILi1000EEEEEvPT_S6_S6_PKS5_S8_S8_S8_PKfflPfPj:
	.zero		992


//--------------------- .nv.constant0._ZN13group_norm_v218gn_bwd_cuda_kernelI13__nv_bfloat16Li320ELi3ELi16ELi160ELi256ELb1ELb1ELi16ELi320ELi320ELi4ELb1ELi16ELb0ELb0ELNS_15WgradSyncMethodE3ENS_16CompileConditionILi1000EEEEEvPT_S6_S6_PKS5_S8_S8_S8_PKfflPfPj --------------------------
	.section	.nv.constant0._ZN13group_norm_v218gn_bwd_cuda_kernelI13__nv_bfloat16Li320ELi3ELi16ELi160ELi256ELb1ELb1ELi16ELi320ELi320ELi4ELb1ELi16ELb0ELb0ELNS_15WgradSyncMethodE3ENS_16CompileConditionILi1000EEEEEvPT_S6_S6_PKS5_S8_S8_S8_PKfflPfPj,"a",@progbits
	.sectionflags	@""
	.align	4
.nv.constant0._ZN13group_norm_v218gn_bwd_cuda_kernelI13__nv_bfloat16Li320ELi3ELi16ELi160ELi256ELb1ELb1ELi16ELi320ELi320ELi4ELb1ELi16ELb0ELb0ELNS_15WgradSyncMethodE3ENS_16CompileConditionILi1000EEEEEvPT_S6_S6_PKS5_S8_S8_S8_PKfflPfPj:
	.zero		992


//--------------------- .nv.constant0._ZN13group_norm_v218gn_bwd_cuda_kernelI13__nv_bfloat16Li320ELi1ELi16ELi160ELi256ELb1ELb1ELi32ELi320ELi320ELi4ELb1ELi16ELb0ELb0ELNS_15WgradSyncMethodE3ENS_16CompileConditionILi1000EEEEEvPT_S6_S6_PKS5_S8_S8_S8_PKfflPfPj --------------------------
	.section	.nv.constant0._ZN13group_norm_v218gn_bwd_cuda_kernelI13__nv_bfloat16Li320ELi1ELi16ELi160ELi256ELb1ELb1ELi32ELi320ELi320ELi4ELb1ELi16ELb0ELb0ELNS_15WgradSyncMethodE3ENS_16CompileConditionILi1000EEEEEvPT_S6_S6_PKS5_S8_S8_S8_PKfflPfPj,"a",@progbits
	.sectionflags	@""
	.align	4
.nv.constant0._ZN13group_norm_v218gn_bwd_cuda_kernelI13__nv_bfloat16Li320ELi1ELi16ELi160ELi256ELb1ELb1ELi32ELi320ELi320ELi4ELb1ELi16ELb0ELb0ELNS_15WgradSyncMethodE3ENS_16CompileConditionILi1000EEEEEvPT_S6_S6_PKS5_S8_S8_S8_PKfflPfPj:
	.zero		992


//--------------------- .nv.constant0._ZN13group_norm_v218gn_bwd_cuda_kernelI13__nv_bfloat16Li320ELi1ELi16ELi160ELi256ELb1ELb1ELi64ELi320ELi320ELi4ELb1ELi32ELb0ELb0ELNS_15WgradSyncMethodE3ENS_16CompileConditionILi1000EEEEEvPT_S6_S6_PKS5_S8_S8_S8_PKfflPfPj --------------------------
	.section	.nv.constant0._ZN13group_norm_v218gn_bwd_cuda_kernelI13__nv_bfloat16Li320ELi1ELi16ELi160ELi256ELb1ELb1ELi64ELi320ELi320ELi4ELb1ELi32ELb0ELb0ELNS_15WgradSyncMethodE3ENS_16CompileConditionILi1000EEEEEvPT_S6_S6_PKS5_S8_S8_S8_PKfflPfPj,"a",@progbits
	.sectionflags	@""
	.align	4
.nv.constant0._ZN13group_norm_v218gn_bwd_cuda_kernelI13__nv_bfloat16Li320ELi1ELi16ELi160ELi256ELb1ELb1ELi64ELi320ELi320ELi4ELb1ELi32ELb0ELb0ELNS_15WgradSyncMethodE3ENS_16CompileConditionILi1000EEEEEvPT_S6_S6_PKS5_S8_S8_S8_PKfflPfPj:
	.zero		992


//--------------------- .nv.constant0._ZN13group_norm_v218gn_bwd_cuda_kernelI13__nv_bfloat16Li320ELi2ELi16ELi160ELi256ELb1ELb1ELi32ELi320ELi320ELi4ELb1ELi32ELb0ELb0ELNS_15WgradSyncMethodE3ENS_16CompileConditionILi1000EEEEEvPT_S6_S6_PKS5_S8_S8_S8_PKfflPfPj --------------------------
	.section	.nv.constant0._ZN13group_norm_v218gn_bwd_cuda_kernelI13__nv_bfloat16Li320ELi2ELi16ELi160ELi256ELb1ELb1ELi32ELi320ELi320ELi4ELb1ELi32ELb0ELb0ELNS_15WgradSyncMethodE3ENS_16CompileConditionILi1000EEEEEvPT_S6_S6_PKS5_S8_S8_S8_PKfflPfPj,"a",@progbits
	.sectionflags	@""
	.align	4
.nv.constant0._ZN13group_norm_v218gn_bwd_cuda_kernelI13__nv_bfloat16Li320ELi2ELi16ELi160ELi256ELb1ELb1ELi32ELi320ELi320ELi4ELb1ELi32ELb0ELb0ELNS_15WgradSyncMethodE3ENS_16CompileConditionILi1000EEEEEvPT_S6_S6_PKS5_S8_S8_S8_PKfflPfPj:
	.zero		992


//--------------------- .nv.constant0._ZN13group_norm_v218gn_bwd_cuda_kernelI13__nv_bfloat16Li320ELi3ELi16ELi160ELi256ELb1ELb1ELi32ELi320ELi320ELi4ELb1ELi40ELb0ELb0ELNS_15WgradSyncMethodE3ENS_16CompileConditionILi1000EEEEEvPT_S6_S6_PKS5_S8_S8_S8_PKfflPfPj --------------------------
	.section	.nv.constant0._ZN13group_norm_v218gn_bwd_cuda_kernelI13__nv_bfloat16Li320ELi3ELi16ELi160ELi256ELb1ELb1ELi32ELi320ELi320ELi4ELb1ELi40ELb0ELb0ELNS_15WgradSyncMethodE3ENS_16CompileConditionILi1000EEEEEvPT_S6_S6_PKS5_S8_S8_S8_PKfflPfPj,"a",@progbits
	.sectionflags	@""
	.align	4
.nv.constant0._ZN13group_norm_v218gn_bwd_cuda_kernelI13__nv_bfloat16Li320ELi3ELi16ELi160ELi256ELb1ELb1ELi32ELi320ELi320ELi4ELb1ELi40ELb0ELb0ELNS_15WgradSyncMethodE3ENS_16CompileConditionILi1000EEEEEvPT_S6_S6_PKS5_S8_S8_S8_PKfflPfPj:
	.zero		992


//--------------------- .nv.constant0._ZN13group_norm_v218gn_bwd_cuda_kernelI13__nv_bfloat16Li320ELi3ELi16ELi160ELi256ELb1ELb1ELi32ELi320ELi320ELi4ELb1ELi48ELb0ELb0ELNS_15WgradSyncMethodE3ENS_16CompileConditionILi1000EEEEEvPT_S6_S6_PKS5_S8_S8_S8_PKfflPfPj --------------------------
	.section	.nv.constant0._ZN13group_norm_v218gn_bwd_cuda_kernelI13__nv_bfloat16Li320ELi3ELi16ELi160ELi256ELb1ELb1ELi32ELi320ELi320ELi4ELb1ELi48ELb0ELb0ELNS_15WgradSyncMethodE3ENS_16CompileConditionILi1000EEEEEvPT_S6_S6_PKS5_S8_S8_S8_PKfflPfPj,"a",@progbits
	.sectionflags	@""
	.align	4
.nv.constant0._ZN13group_norm_v218gn_bwd_cuda_kernelI13__nv_bfloat16Li320ELi3ELi16ELi160ELi256ELb1ELb1ELi32ELi320ELi320ELi4ELb1ELi48ELb0ELb0ELNS_15WgradSyncMethodE3ENS_16CompileConditionILi1000EEEEEvPT_S6_S6_PKS5_S8_S8_S8_PKfflPfPj:
	.zero		992


//--------------------- .nv.constant0._ZN13group_norm_v214gn_cuda_kernelI13__nv_bfloat16Li320ELi3ELi32ELi80ELi256ELb0ELi8ELi320ELi320ELi4ELb1ELi10ELb0ELb0ENS_16CompileConditionILi1000EEEEEvPT_PKS4_S7_S7_flPfS8_Pj --------------------------
	.section	.nv.constant0._ZN13group_norm_v214gn_cuda_kernelI13__nv_bfloat16Li320ELi3ELi32ELi80ELi256ELb0ELi8ELi320ELi320ELi4ELb1ELi10ELb0ELb0ENS_16CompileConditionILi1000EEEEEvPT_PKS4_S7_S7_flPfS8_Pj,"a",@progbits
	.sectionflags	@""
	.align	4
.nv.constant0._ZN13group_norm_v214gn_cuda_kernelI13__nv_bfloat16Li320ELi3ELi32ELi80ELi256ELb0ELi8ELi320ELi320ELi4ELb1ELi10ELb0ELb0ENS_16CompileConditionILi1000EEEEEvPT_PKS4_S7_S7_flPfS8_Pj:
	.zero		968


//--------------------- .nv.constant0._ZN13group_norm_v214gn_cuda_kernelI13__nv_bfloat16Li320ELi1ELi32ELi80ELi256ELb0ELi16ELi320ELi320ELi4ELb1ELi9ELb0ELb0ENS_16CompileConditionILi1000EEEEEvPT_PKS4_S7_S7_flPfS8_Pj --------------------------
	.section	.nv.constant0._ZN13group_norm_v214gn_cuda_kernelI13__nv_bfloat16Li320ELi1ELi32ELi80ELi256ELb0ELi16ELi320ELi320ELi4ELb1ELi9ELb0ELb0ENS_16CompileConditionILi1000EEEEEvPT_PKS4_S7_S7_flPfS8_Pj,"a",@progbits
	.sectionflags	@""
	.align	4
.nv.constant0._ZN13group_norm_v214gn_cuda_kernelI13__nv_bfloat16Li320ELi1ELi32ELi80ELi256ELb0ELi16ELi320ELi320ELi4ELb1ELi9ELb0ELb0ENS_16CompileConditionILi1000EEEEEvPT_PKS4_S7_S7_flPfS8_Pj:
	.zero		968


//--------------------- .nv.constant0._ZN13group_norm_v214gn_cuda_kernelI13__nv_bfloat16Li320ELi3ELi32ELi80ELi256ELb0ELi16ELi320ELi320ELi4ELb1ELi21ELb0ELb0ENS_16CompileConditionILi1000EEEEEvPT_PKS4_S7_S7_flPfS8_Pj --------------------------
	.section	.nv.constant0._ZN13group_norm_v214gn_cuda_kernelI13__nv_bfloat16Li320ELi3ELi32ELi80ELi256ELb0ELi16ELi320ELi320ELi4ELb1ELi21ELb0ELb0ENS_16CompileConditionILi1000EEEEEvPT_PKS4_S7_S7_flPfS8_Pj,"a",@progbits
	.sectionflags	@""
	.align	4
.nv.constant0._ZN13group_norm_v214gn_cuda_kernelI13__nv_bfloat16Li320ELi3ELi32ELi80ELi256ELb0ELi16ELi320ELi320ELi4ELb1ELi21ELb0ELb0ENS_16CompileConditionILi1000EEEEEvPT_PKS4_S7_S7_flPfS8_Pj:
	.zero		968


//--------------------- .nv.constant0._ZN13group_norm_v214gn_cuda_kernelI13__nv_bfloat16Li320ELi1ELi32ELi80ELi256ELb0ELi32ELi320ELi320ELi4ELb1ELi18ELb0ELb0ENS_16CompileConditionILi1000EEEEEvPT_PKS4_S7_S7_flPfS8_Pj --------------------------
	.section	.nv.constant0._ZN13group_norm_v214gn_cuda_kernelI13__nv_bfloat16Li320ELi1ELi32ELi80ELi256ELb0ELi32ELi320ELi320ELi4ELb1ELi18ELb0ELb0ENS_16CompileConditionILi1000EEEEEvPT_PKS4_S7_S7_flPfS8_Pj,"a",@progbits
	.sectionflags	@""
	.align	4
.nv.constant0._ZN13group_norm_v214gn_cuda_kernelI13__nv_bfloat16Li320ELi1ELi32ELi80ELi256ELb0ELi32ELi320ELi320ELi4ELb1ELi18ELb0ELb0ENS_16CompileConditionILi1000EEEEEvPT_PKS4_S7_S7_flPfS8_Pj:
	.zero		968


//--------------------- .nv.constant0._ZN13group_norm_v214gn_cuda_kernelI13__nv_bfloat16Li320ELi3ELi32ELi80ELi256ELb0ELi32ELi320ELi320ELi4ELb1ELi43ELb0ELb0ENS_16CompileConditionILi1000EEEEEvPT_PKS4_S7_S7_flPfS8_Pj --------------------------
	.section	.nv.constant0._ZN13group_norm_v214gn_cuda_kernelI13__nv_bfloat16Li320ELi3ELi32ELi80ELi256ELb0ELi32ELi320ELi320ELi4ELb1ELi43ELb0ELb0ENS_16CompileConditionILi1000EEEEEvPT_PKS4_S7_S7_flPfS8_Pj,"a",@progbits
	.sectionflags	@""
	.align	4
.nv.constant0._ZN13group_norm_v214gn_cuda_kernelI13__nv_bfloat16Li320ELi3ELi32ELi80ELi256ELb0ELi32ELi320ELi320ELi4ELb1ELi43ELb0ELb0ENS_16CompileConditionILi1000EEEEEvPT_PKS4_S7_S7_flPfS8_Pj:
	.zero		968


//--------------------- .nv.constant0._ZN13group_norm_v214gn_cuda_kernelI13__nv_bfloat16Li320ELi1ELi32ELi80ELi256ELb0ELi64ELi320ELi320ELi4ELb1ELi37ELb0ELb0ENS_16CompileConditionILi1000EEEEEvPT_PKS4_S7_S7_flPfS8_Pj --------------------------
	.section	.nv.constant0._ZN13group_norm_v214gn_cuda_kernelI13__nv_bfloat16Li320ELi1ELi32ELi80ELi256ELb0ELi64ELi320ELi320ELi4ELb1ELi37ELb0ELb0ENS_16CompileConditionILi1000EEEEEvPT_PKS4_S7_S7_flPfS8_Pj,"a",@progbits
	.sectionflags	@""
	.align	4
.nv.constant0._ZN13group_norm_v214gn_cuda_kernelI13__nv_bfloat16Li320ELi1ELi32ELi80ELi256ELb0ELi64ELi320ELi320ELi4ELb1ELi37ELb0ELb0ENS_16CompileConditionILi1000EEEEEvPT_PKS4_S7_S7_flPfS8_Pj:
	.zero		968


//--------------------- .nv.constant0._ZN13group_norm_v214gn_cuda_kernelI13__nv_bfloat16Li320ELi1ELi32ELi80ELi256ELb0ELi128ELi320ELi320ELi4ELb1ELi74ELb0ELb0ENS_16CompileConditionILi1000EEEEEvPT_PKS4_S7_S7_flPfS8_Pj --------------------------
	.section	.nv.constant0._ZN13group_norm_v214gn_cuda_kernelI13__nv_bfloat16Li320ELi1ELi32ELi80ELi256ELb0ELi128ELi320ELi320ELi4ELb1ELi74ELb0ELb0ENS_16CompileConditionILi1000EEEEEvPT_PKS4_S7_S7_flPfS8_Pj,"a",@progbits
	.sectionflags	@""
	.align	4
.nv.constant0._ZN13group_norm_v214gn_cuda_kernelI13__nv_bfloat16Li320ELi1ELi32ELi80ELi256ELb0ELi128ELi320ELi320ELi4ELb1ELi74ELb0ELb0ENS_16CompileConditionILi1000EEEEEvPT_PKS4_S7_S7_flPfS8_Pj:
	.zero		968


//--------------------- .nv.constant0._ZN13group_norm_v214gn_cuda_kernelI13__nv_bfloat16Li320ELi1ELi32ELi80ELi256ELb0ELi128ELi320ELi320ELi4ELb0ELi74ELb0ELb1ENS_16CompileConditionILi1000EEEEEvPT_PKS4_S7_S7_flPfS8_Pj --------------------------
	.section	.nv.constant0._ZN13group_norm_v214gn_cuda_kernelI13__nv_bfloat16Li320ELi1ELi32ELi80ELi256ELb0ELi128ELi320ELi320ELi4ELb0ELi74ELb0ELb1ENS_16CompileConditionILi1000EEEEEvPT_PKS4_S7_S7_flPfS8_Pj,"a",@progbits
	.sectionflags	@""
	.align	4
.nv.constant0._ZN13group_norm_v214gn_cuda_kernelI13__nv_bfloat16Li320ELi1ELi32ELi80ELi256ELb0ELi128ELi320ELi320ELi4ELb0ELi74ELb0ELb1ENS_16CompileConditionILi1000EEEEEvPT_PKS4_S7_S7_flPfS8_Pj:
	.zero		968


//--------------------- .nv.constant0._ZN13group_norm_v214gn_cuda_kernelI13__nv_bfloat16Li320ELi3ELi32ELi80ELi256ELb0ELi64ELi320ELi320ELi4ELb1ELi87ELb0ELb0ENS_16CompileConditionILi1000EEEEEvPT_PKS4_S7_S7_flPfS8_Pj --------------------------
	.section	.nv.constant0._ZN13group_norm_v214gn_cuda_kernelI13__nv_bfloat16Li320ELi3ELi32ELi80ELi256ELb0ELi64ELi320ELi320ELi4ELb1ELi87ELb0ELb0ENS_16CompileConditionILi1000EEEEEvPT_PKS4_S7_S7_flPfS8_Pj,"a",@progbits
	.sectionflags	@""
	.align	4
.nv.constant0._ZN13group_norm_v214gn_cuda_kernelI13__nv_bfloat16Li320ELi3ELi32ELi80ELi256ELb0ELi64ELi320ELi320ELi4ELb1ELi87ELb0ELb0ENS_16CompileConditionILi1000EEEEEvPT_PKS4_S7_S7_flPfS8_Pj:
	.zero		968


//--------------------- .nv.constant0._ZN13group_norm_v214gn_cuda_kernelI13__nv_bfloat16Li320ELi2ELi32ELi80ELi256ELb0ELi64ELi320ELi320ELi4ELb1ELi74ELb0ELb0ENS_16CompileConditionILi1000EEEEEvPT_PKS4_S7_S7_flPfS8_Pj --------------------------
	.section	.nv.constant0._ZN13group_norm_v214gn_cuda_kernelI13__nv_bfloat16Li320ELi2ELi32ELi80ELi256ELb0ELi64ELi320ELi320ELi4ELb1ELi74ELb0ELb0ENS_16CompileConditionILi1000EEEEEvPT_PKS4_S7_S7_flPfS8_Pj,"a",@progbits
	.sectionflags	@""
	.align	4
.nv.constant0._ZN13group_norm_v214gn_cuda_kernelI13__nv_bfloat16Li320ELi2ELi32ELi80ELi256ELb0ELi64ELi320ELi320ELi4ELb1ELi74ELb0ELb0ENS_16CompileConditionILi1000EEEEEvPT_PKS4_S7_S7_flPfS8_Pj:
	.zero		968


//--------------------- .nv.constant0._ZN13group_norm_v214gn_cuda_kernelI13__nv_bfloat16Li320ELi3ELi16ELi160ELi256ELb1ELi8ELi320ELi320ELi4ELb1ELi10ELb0ELb0ENS_16CompileConditionILi1000EEEEEvPT_PKS4_S7_S7_flPfS8_Pj --------------------------
	.section	.nv.constant0._ZN13group_norm_v214gn_cuda_kernelI13__nv_bfloat16Li320ELi3ELi16ELi160ELi256ELb1ELi8ELi320ELi320ELi4ELb1ELi10ELb0ELb0ENS_16CompileConditionILi1000EEEEEvPT_PKS4_S7_S7_flPfS8_Pj,"a",@progbits
	.sectionflags	@""
	.align	4
.nv.constant0._ZN13group_norm_v214gn_cuda_kernelI13__nv_bfloat16Li320ELi3ELi16ELi160ELi256ELb1ELi8ELi320ELi320ELi4ELb1ELi10ELb0ELb0ENS_16CompileConditionILi1000EEEEEvPT_PKS4_S7_S7_flPfS8_Pj:
	.zero		968


//--------------------- .nv.constant0._ZN13group_norm_v214gn_cuda_kernelI13__nv_bfloat16Li320ELi1ELi16ELi160ELi256ELb1ELi16ELi320ELi320ELi4ELb1ELi9ELb0ELb0ENS_16CompileConditionILi1000EEEEEvPT_PKS4_S7_S7_flPfS8_Pj --------------------------
	.section	.nv.constant0._ZN13group_norm_v214gn_cuda_kernelI13__nv_bfloat16Li320ELi1ELi16ELi160ELi256ELb1ELi16ELi320ELi320ELi4ELb1ELi9ELb0ELb0ENS_16CompileConditionILi1000EEEEEvPT_PKS4_S7_S7_flPfS8_Pj,"a",@progbits
	.sectionflags	@""
	.align	4
.nv.constant0._ZN13group_norm_v214gn_cuda_kernelI13__nv_bfloat16Li320ELi1ELi16ELi160ELi256ELb1ELi16ELi320ELi320ELi4ELb1ELi9ELb0ELb0ENS_16CompileConditionILi1000EEEEEvPT_PKS4_S7_S7_flPfS8_Pj:
	.zero		968


//--------------------- .nv.constant0._ZN13group_norm_v214gn_cuda_kernelI13__nv_bfloat16Li320ELi3ELi16ELi160ELi256ELb1ELi16ELi320ELi320ELi4ELb1ELi21ELb0ELb0ENS_16CompileConditionILi1000EEEEEvPT_PKS4_S7_S7_flPfS8_Pj --------------------------
	.section	.nv.constant0._ZN13group_norm_v214gn_cuda_kernelI13__nv_bfloat16Li320ELi3ELi16ELi160ELi256ELb1ELi16ELi320ELi320ELi4ELb1ELi21ELb0ELb0ENS_16CompileConditionILi1000EEEEEvPT_PKS4_S7_S7_flPfS8_Pj,"a",@progbits
	.sectionflags	@""
	.align	4
.nv.constant0._ZN13group_norm_v214gn_cuda_kernelI13__nv_bfloat16Li320ELi3ELi16ELi160ELi256ELb1ELi16ELi320ELi320ELi4ELb1ELi21ELb0ELb0ENS_16CompileConditionILi1000EEEEEvPT_PKS4_S7_S7_flPfS8_Pj:
	.zero		968


//--------------------- .nv.constant0._ZN13group_norm_v214gn_cuda_kernelI13__nv_bfloat16Li320ELi1ELi16ELi160ELi256ELb1ELi32ELi320ELi320ELi4ELb1ELi18ELb0ELb0ENS_16CompileConditionILi1000EEEEEvPT_PKS4_S7_S7_flPfS8_Pj --------------------------
	.section	.nv.constant0._ZN13group_norm_v214gn_cuda_kernelI13__nv_bfloat16Li320ELi1ELi16ELi160ELi256ELb1ELi32ELi320ELi320ELi4ELb1ELi18ELb0ELb0ENS_16CompileConditionILi1000EEEEEvPT_PKS4_S7_S7_flPfS8_Pj,"a",@progbits
	.sectionflags	@""
	.align	4
.nv.constant0._ZN13group_norm_v214gn_cuda_kernelI13__nv_bfloat16Li320ELi1ELi16ELi160ELi256ELb1ELi32ELi320ELi320ELi4ELb1ELi18ELb0ELb0ENS_16CompileConditionILi1000EEEEEvPT_PKS4_S7_S7_flPfS8_Pj:
	.zero		968


//--------------------- .nv.constant0._ZN13group_norm_v214gn_cuda_kernelI13__nv_bfloat16Li320ELi3ELi16ELi160ELi256ELb1ELi32ELi320ELi320ELi4ELb1ELi43ELb0ELb0ENS_16CompileConditionILi1000EEEEEvPT_PKS4_S7_S7_flPfS8_Pj --------------------------
	.section	.nv.constant0._ZN13group_norm_v214gn_cuda_kernelI13__nv_bfloat16Li320ELi3ELi16ELi160ELi256ELb1ELi32ELi320ELi320ELi4ELb1ELi43ELb0ELb0ENS_16CompileConditionILi1000EEEEEvPT_PKS4_S7_S7_flPfS8_Pj,"a",@progbits
	.sectionflags	@""
	.align	4
.nv.constant0._ZN13group_norm_v214gn_cuda_kernelI13__nv_bfloat16Li320ELi3ELi16ELi160ELi256ELb1ELi32ELi320ELi320ELi4ELb1ELi43ELb0ELb0ENS_16CompileConditionILi1000EEEEEvPT_PKS4_S7_S7_flPfS8_Pj:
	.zero		968


//--------------------- .nv.constant0._ZN13group_norm_v214gn_cuda_kernelI13__nv_bfloat16Li320ELi1ELi16ELi160ELi256ELb1ELi64ELi320ELi320ELi4ELb1ELi37ELb0ELb0ENS_16CompileConditionILi1000EEEEEvPT_PKS4_S7_S7_flPfS8_Pj --------------------------
	.section	.nv.constant0._ZN13group_norm_v214gn_cuda_kernelI13__nv_bfloat16Li320ELi1ELi16ELi160ELi256ELb1ELi64ELi320ELi320ELi4ELb1ELi37ELb0ELb0ENS_16CompileConditionILi1000EEEEEvPT_PKS4_S7_S7_flPfS8_Pj,"a",@progbits
	.sectionflags	@""
	.align	4
.nv.constant0._ZN13group_norm_v214gn_cuda_kernelI13__nv_bfloat16Li320ELi1ELi16ELi160ELi256ELb1ELi64ELi320ELi320ELi4ELb1ELi37ELb0ELb0ENS_16CompileConditionILi1000EEEEEvPT_PKS4_S7_S7_flPfS8_Pj:
	.zero		968


//--------------------- .nv.constant0._ZN13group_norm_v214gn_cuda_kernelI13__nv_bfloat16Li320ELi1ELi16ELi160ELi256ELb1ELi128ELi320ELi320ELi4ELb1ELi74ELb0ELb0ENS_16CompileConditionILi1000EEEEEvPT_PKS4_S7_S7_flPfS8_Pj --------------------------
	.section	.nv.constant0._ZN13group_norm_v214gn_cuda_kernelI13__nv_bfloat16Li320ELi1ELi16ELi160ELi256ELb1ELi128ELi320ELi320ELi4ELb1ELi74ELb0ELb0ENS_16CompileConditionILi1000EEEEEvPT_PKS4_S7_S7_flPfS8_Pj,"a",@progbits
	.sectionflags	@""
	.align	4
.nv.constant0._ZN13group_norm_v214gn_cuda_kernelI13__nv_bfloat16Li320ELi1ELi16ELi160ELi256ELb1ELi128ELi320ELi320ELi4ELb1ELi74ELb0ELb0ENS_16CompileConditionILi1000EEEEEvPT_PKS4_S7_S7_flPfS8_Pj:
	.zero		968


//--------------------- .nv.constant0._ZN13group_norm_v214gn_cuda_kernelI13__nv_bfloat16Li320ELi1ELi16ELi160ELi256ELb1ELi128ELi320ELi320ELi4ELb0ELi74ELb0ELb1ENS_16CompileConditionILi1000EEEEEvPT_PKS4_S7_S7_flPfS8_Pj --------------------------
	.section	.nv.constant0._ZN13group_norm_v214gn_cuda_kernelI13__nv_bfloat16Li320ELi1ELi16ELi160ELi256ELb1ELi128ELi320ELi320ELi4ELb0ELi74ELb0ELb1ENS_16CompileConditionILi1000EEEEEvPT_PKS4_S7_S7_flPfS8_Pj,"a",@progbits
	.sectionflags	@""
	.align	4
.nv.constant0._ZN13group_norm_v214gn_cuda_kernelI13__nv_bfloat16Li320ELi1ELi16ELi160ELi256ELb1ELi128ELi320ELi320ELi4ELb0ELi74ELb0ELb1ENS_16CompileConditionILi1000EEEEEvPT_PKS4_S7_S7_flPfS8_Pj:
	.zero		968


//--------------------- .nv.constant0._ZN13group_norm_v214gn_cuda_kernelI13__nv_bfloat16Li320ELi3ELi16ELi160ELi256ELb1ELi64ELi320ELi320ELi4ELb1ELi87ELb0ELb0ENS_16CompileConditionILi1000EEEEEvPT_PKS4_S7_S7_flPfS8_Pj --------------------------
	.section	.nv.constant0._ZN13group_norm_v214gn_cuda_kernelI13__nv_bfloat16Li320ELi3ELi16ELi160ELi256ELb1ELi64ELi320ELi320ELi4ELb1ELi87ELb0ELb0ENS_16CompileConditionILi1000EEEEEvPT_PKS4_S7_S7_flPfS8_Pj,"a",@progbits
	.sectionflags	@""
	.align	4
.nv.constant0._ZN13group_norm_v214gn_cuda_kernelI13__nv_bfloat16Li320ELi3ELi16ELi160ELi256ELb1ELi64ELi320ELi320ELi4ELb1ELi87ELb0ELb0ENS_16CompileConditionILi1000EEEEEvPT_PKS4_S7_S7_flPfS8_Pj:
	.zero		968


//--------------------- .nv.constant0._ZN13group_norm_v214gn_cuda_kernelI13__nv_bfloat16Li320ELi2ELi16ELi160ELi256ELb1ELi64ELi320ELi320ELi4ELb1ELi74ELb0ELb0ENS_16CompileConditionILi1000EEEEEvPT_PKS4_S7_S7_flPfS8_Pj --------------------------
	.section	.nv.constant0._ZN13group_norm_v214gn_cuda_kernelI13__nv_bfloat16Li320ELi2ELi16ELi160ELi256ELb1ELi64ELi320ELi320ELi4ELb1ELi74ELb0ELb0ENS_16CompileConditionILi1000EEEEEvPT_PKS4_S7_S7_flPfS8_Pj,"a",@progbits
	.sectionflags	@""
	.align	4
.nv.constant0._ZN13group_norm_v214gn_cuda_kernelI13__nv_bfloat16Li320ELi2ELi16ELi160ELi256ELb1ELi64ELi320ELi320ELi4ELb1ELi74ELb0ELb0ENS_16CompileConditionILi1000EEEEEvPT_PKS4_S7_S7_flPfS8_Pj:
	.zero		968


//--------------------- .nv.constant0._ZN13group_norm_v218gn_bwd_cuda_kernelI6__halfLi320ELi3ELi32ELi80ELi256ELb0ELb1ELi8ELi320ELi320ELi4ELb1ELi10ELb0ELb0ELNS_15WgradSyncMethodE2ENS_16CompileConditionILi1000EEEEEvPT_S6_S6_PKS5_S8_S8_S8_PKfflPfPj --------------------------
	.section	.nv.constant0._ZN13group_norm_v218gn_bwd_cuda_kernelI6__halfLi320ELi3ELi32ELi80ELi256ELb0ELb1ELi8ELi320ELi320ELi4ELb1ELi10ELb0ELb0ELNS_15WgradSyncMethodE2ENS_16CompileConditionILi1000EEEEEvPT_S6_S6_PKS5_S8_S8_S8_PKfflPfPj,"a",@progbits
	.sectionflags	@""
	.align	4
.nv.constant0._ZN13group_norm_v218gn_bwd_cuda_kernelI6__halfLi320ELi3ELi32ELi80ELi256ELb0ELb1ELi8ELi320ELi320ELi4ELb1ELi10ELb0ELb0ELNS_15WgradSyncMethodE2ENS_16CompileConditionILi1000EEEEEvPT_S6_S6_PKS5_S8_S8_S8_PKfflPfPj:
	.zero		992


//--------------------- .nv.constant0._ZN13group_norm_v218gn_bwd_cuda_kernelI6__halfLi320ELi1ELi32ELi80ELi256ELb0ELb1ELi16ELi320ELi320ELi4ELb1ELi9ELb0ELb0ELNS_15WgradSyncMethodE2ENS_16CompileConditionILi1000EEEEEvPT_S6_S6_PKS5_S8_S8_S8_PKfflPfPj --------------------------
	.section	.nv.constant0._ZN13group_norm_v218gn_bwd_cuda_kernelI6__halfLi320ELi1ELi32ELi80ELi256ELb0ELb1ELi16ELi320ELi320ELi4ELb1ELi9ELb0ELb0ELNS_15WgradSyncMethodE2ENS_16CompileConditionILi1000EEEEEvPT_S6_S6_PKS5_S8_S8_S8_PKfflPfPj,"a",@progbits
	.sectionflags	@""
	.align	4
.nv.constant0._ZN13group_norm_v218gn_bwd_cuda_kernelI6__halfLi320ELi1ELi32ELi80ELi256ELb0ELb1ELi16ELi320ELi320ELi4ELb1ELi9ELb0ELb0ELNS_15WgradSyncMethodE2ENS_16CompileConditionILi1000EEEEEvPT_S6_S6_PKS5_S8_S8_S8_PKfflPfPj:
	.zero		992


//--------------------- .nv.constant0._ZN13group_norm_v218gn_bwd_cuda_kernelI6__halfLi320ELi3ELi32ELi80ELi256ELb0ELb1ELi16ELi320ELi320ELi4ELb1ELi16ELb0ELb0ELNS_15WgradSyncMethodE3ENS_16CompileConditionILi1000EEEEEvPT_S6_S6_PKS5_S8_S8_S8_PKfflPfPj --------------------------
	.section	.nv.constant0._ZN13group_norm_v218gn_bwd_cuda_kernelI6__halfLi320ELi3ELi32ELi80ELi256ELb0ELb1ELi16ELi320ELi320ELi4ELb1ELi16ELb0ELb0ELNS_15WgradSyncMethodE3ENS_16CompileConditionILi1000EEEEEvPT_S6_S6_PKS5_S8_S8_S8_PKfflPfPj,"a",@progbits
	.sectionflags	@""
	.align	4
.nv.constant0._ZN13group_norm_v218gn_bwd_cuda_kernelI6__halfLi320ELi3ELi32ELi80ELi256ELb0ELb1ELi16ELi320ELi320ELi4ELb1ELi16ELb0ELb0ELNS_15WgradSyncMethodE3ENS_16CompileConditionILi1000EEEEEvPT_S6_S6_PKS5_S8_S8_S8_PKfflPfPj:
	.zero		992


//--------------------- .nv.constant0._ZN13group_norm_v218gn_bwd_cuda_kernelI6__halfLi320ELi1ELi32ELi80ELi256ELb0ELb1ELi32ELi320ELi320ELi4ELb1ELi16ELb0ELb0ELNS_15WgradSyncMethodE3ENS_16CompileConditionILi1000EEEEEvPT_S6_S6_PKS5_S8_S8_S8_PKfflPfPj --------------------------
	.section	.nv.constant0._ZN13group_norm_v218gn_bwd_cuda_kernelI6__halfLi320ELi1ELi32ELi80ELi256ELb0ELb1ELi32ELi320ELi320ELi4ELb1ELi16ELb0ELb0ELNS_15WgradSyncMethodE3ENS_16CompileConditionILi1000EEEEEvPT_S6_S6_PKS5_S8_S8_S8_PKfflPfPj,"a",@progbits
	.sectionflags	@""
	.align	4
.nv.constant0._ZN13group_norm_v218gn_bwd_cuda_kernelI6__halfLi320ELi1ELi32ELi80ELi256ELb0ELb1ELi32ELi320ELi320ELi4ELb1ELi16ELb0ELb0ELNS_15WgradSyncMethodE3ENS_16CompileConditionILi1000EEEEEvPT_S6_S6_PKS5_S8_S8_S8_PKfflPfPj:
	.zero		992


//--------------------- .nv.constant0._ZN13group_norm_v218gn_bwd_cuda_kernelI6__halfLi320ELi1ELi32ELi80ELi256ELb0ELb1ELi64ELi320ELi320ELi4ELb1ELi32ELb0ELb0ELNS_15WgradSyncMethodE3ENS_16CompileConditionILi1000EEEEEvPT_S6_S6_PKS5_S8_S8_S8_PKfflPfPj --------------------------
	.section	.nv.constant0._ZN13group_norm_v218gn_bwd_cuda_kernelI6__halfLi320ELi1ELi32ELi80ELi256ELb0ELb1ELi64ELi320ELi320ELi4ELb1ELi32ELb0ELb0ELNS_15WgradSyncMethodE3ENS_16CompileConditionILi1000EEEEEvPT_S6_S6_PKS5_S8_S8_S8_PKfflPfPj,"a",@progbits
	.sectionflags	@""
	.align	4
.nv.constant0._ZN13group_norm_v218gn_bwd_cuda_kernelI6__halfLi320ELi1ELi32ELi80ELi256ELb0ELb1ELi64ELi320ELi320ELi4ELb1ELi32ELb0ELb0ELNS_15WgradSyncMethodE3ENS_16CompileConditionILi1000EEEEEvPT_S6_S6_PKS5_S8_S8_S8_PKfflPfPj:
	.zero		992


//--------------------- .nv.constant0._ZN13group_norm_v218gn_bwd_cuda_kernelI6__halfLi320ELi2ELi32ELi80ELi256ELb0ELb1ELi32ELi320ELi320ELi4ELb1ELi32ELb0ELb0ELNS_15WgradSyncMethodE3ENS_16CompileConditionILi1000EEEEEvPT_S6_S6_PKS5_S8_S8_S8_PKfflPfPj --------------------------
	.section	.nv.constant0._ZN13group_norm_v218gn_bwd_cuda_kernelI6__halfLi320ELi2ELi32ELi80ELi256ELb0ELb1ELi32ELi320ELi320ELi4ELb1ELi32ELb0ELb0ELNS_15WgradSyncMethodE3ENS_16CompileConditionILi1000EEEEEvPT_S6_S6_PKS5_S8_S8_S8_PKfflPfPj,"a",@progbits
	.sectionflags	@""
	.align	4
.nv.constant0._ZN13group_norm_v218gn_bwd_cuda_kernelI6__halfLi320ELi2ELi32ELi80ELi256ELb0ELb1ELi32ELi320ELi320ELi4ELb1ELi32ELb0ELb0ELNS_15WgradSyncMethodE3ENS_16CompileConditionILi1000EEEEEvPT_S6_S6_PKS5_S8_S8_S8_PKfflPfPj:
	.zero		992


//--------------------- .nv.constant0._ZN13group_norm_v218gn_bwd_cuda_kernelI6__halfLi320ELi3ELi32ELi80ELi256ELb0ELb1ELi32ELi320ELi320ELi4ELb1ELi40ELb0ELb0ELNS_15WgradSyncMethodE3ENS_16CompileConditionILi1000EEEEEvPT_S6_S6_PKS5_S8_S8_S8_PKfflPfPj --------------------------
	.section	.nv.constant0._ZN13group_norm_v218gn_bwd_cuda_kernelI6__halfLi320ELi3ELi32ELi80ELi256ELb0ELb1ELi32ELi320ELi320ELi4ELb1ELi40ELb0ELb0ELNS_15WgradSyncMethodE3ENS_16CompileConditionILi1000EEEEEvPT_S6_S6_PKS5_S8_S8_S8_PKfflPfPj,"a",@progbits
	.sectionflags	@""
	.align	4
.nv.constant0._ZN13group_norm_v218gn_bwd_cuda_kernelI6__halfLi320ELi3ELi32ELi80ELi256ELb0ELb1ELi32ELi320ELi320ELi4ELb1ELi40ELb0ELb0ELNS_15WgradSyncMethodE3ENS_16CompileConditionILi1000EEEEEvPT_S6_S6_PKS5_S8_S8_S8_PKfflPfPj:
	.zero		992


//--------------------- .nv.constant0._ZN13group_norm_v218gn_bwd_cuda_kernelI6__halfLi320ELi3ELi32ELi80ELi256ELb0ELb1ELi32ELi320ELi320ELi4ELb1ELi48ELb0ELb0ELNS_15WgradSyncMethodE3ENS_16CompileConditionILi1000EEEEEvPT_S6_S6_PKS5_S8_S8_S8_PKfflPfPj --------------------------
	.section	.nv.constant0._ZN13group_norm_v218gn_bwd_cuda_kernelI6__halfLi320ELi3ELi32ELi80ELi256ELb0ELb1ELi32ELi320ELi320ELi4ELb1ELi48ELb0ELb0ELNS_15WgradSyncMethodE3ENS_16CompileConditionILi1000EEEEEvPT_S6_S6_PKS5_S8_S8_S8_PKfflPfPj,"a",@progbits
	.sectionflags	@""
	.align	4
.nv.constant0._ZN13group_norm_v218gn_bwd_cuda_kernelI6__halfLi320ELi3ELi32ELi80ELi256ELb0ELb1ELi32ELi320ELi320ELi4ELb1ELi48ELb0ELb0ELNS_15WgradSyncMethodE3ENS_16CompileConditionILi1000EEEEEvPT_S6_S6_PKS5_S8_S8_S8_PKfflPfPj:
	.zero		992


//--------------------- .nv.constant0._ZN13group_norm_v218gn_bwd_cuda_kernelI6__halfLi320ELi3ELi16ELi160ELi256ELb1ELb1ELi8ELi320ELi320ELi4ELb1ELi10ELb0ELb0ELNS_15WgradSyncMethodE2ENS_16CompileConditionILi1000EEEEEvPT_S6_S6_PKS5_S8_S8_S8_PKfflPfPj --------------------------
	.section	.nv.constant0._ZN13group_norm_v218gn_bwd_cuda_kernelI6__halfLi320ELi3ELi16ELi160ELi256ELb1ELb1ELi8ELi320ELi320ELi4ELb1ELi10ELb0ELb0ELNS_15WgradSyncMethodE2ENS_16CompileConditionILi1000EEEEEvPT_S6_S6_PKS5_S8_S8_S8_PKfflPfPj,"a",@progbits
	.sectionflags	@""
	.align	4
.nv.constant0._ZN13group_norm_v218gn_bwd_cuda_kernelI6__halfLi320ELi3ELi16ELi160ELi256ELb1ELb1ELi8ELi320ELi320ELi4ELb1ELi10ELb0ELb0ELNS_15WgradSyncMethodE2ENS_16CompileConditionILi1000EEEEEvPT_S6_S6_PKS5_S8_S8_S8_PKfflPfPj:
	.zero		992


//--------------------- .nv.constant0._ZN13group_norm_v218gn_bwd_cuda_kernelI6__halfLi320ELi1ELi16ELi160ELi256ELb1ELb1ELi16ELi320ELi320ELi4ELb1ELi9ELb0ELb0ELNS_15WgradSyncMethodE2ENS_16CompileConditionILi1000EEEEEvPT_S6_S6_PKS5_S8_S8_S8_PKfflPfPj --------------------------
	.section	.nv.constant0._ZN13group_norm_v218gn_bwd_cuda_kernelI6__halfLi320ELi1ELi16ELi160ELi256ELb1ELb1ELi16ELi320ELi320ELi4ELb1ELi9ELb0ELb0ELNS_15WgradSyncMethodE2ENS_16CompileConditionILi1000EEEEEvPT_S6_S6_PKS5_S8_S8_S8_PKfflPfPj,"a",@progbits
	.sectionflags	@""
	.align	4
.nv.constant0._ZN13group_norm_v218gn_bwd_cuda_kernelI6__halfLi320ELi1ELi16ELi160ELi256ELb1ELb1ELi16ELi320ELi320ELi4ELb1ELi9ELb0ELb0ELNS_15WgradSyncMethodE2ENS_16CompileConditionILi1000EEEEEvPT_S6_S6_PKS5_S8_S8_S8_PKfflPfPj:
	.zero		992


//--------------------- .nv.constant0._ZN13group_norm_v218gn_bwd_cuda_kernelI6__halfLi320ELi3ELi16ELi160ELi256ELb1ELb1ELi16ELi320ELi320ELi4ELb1ELi16ELb0ELb0ELNS_15WgradSyncMethodE3ENS_16CompileConditionILi1000EEEEEvPT_S6_S6_PKS5_S8_S8_S8_PKfflPfPj --------------------------
	.section	.nv.constant0._ZN13group_norm_v218gn_bwd_cuda_kernelI6__halfLi320ELi3ELi16ELi160ELi256ELb1ELb1ELi16ELi320ELi320ELi4ELb1ELi16ELb0ELb0ELNS_15WgradSyncMethodE3ENS_16CompileConditionILi1000EEEEEvPT_S6_S6_PKS5_S8_S8_S8_PKfflPfPj,"a",@progbits
	.sectionflags	@""
	.align	4
.nv.constant0._ZN13group_norm_v218gn_bwd_cuda_kernelI6__halfLi320ELi3ELi16ELi160ELi256ELb1ELb1ELi16ELi320ELi320ELi4ELb1ELi16ELb0ELb0ELNS_15WgradSyncMethodE3ENS_16CompileConditionILi1000EEEEEvPT_S6_S6_PKS5_S8_S8_S8_PKfflPfPj:
	.zero		992


//--------------------- .nv.constant0._ZN13group_norm_v218gn_bwd_cuda_kernelI6__halfLi320ELi1ELi16ELi160ELi256ELb1ELb1ELi32ELi320ELi320ELi4ELb1ELi16ELb0ELb0ELNS_15WgradSyncMethodE3ENS_16CompileConditionILi1000EEEEEvPT_S6_S6_PKS5_S8_S8_S8_PKfflPfPj --------------------------
	.section	.nv.constant0._ZN13group_norm_v218gn_bwd_cuda_kernelI6__halfLi320ELi1ELi16ELi160ELi256ELb1ELb1ELi32ELi320ELi320ELi4ELb1ELi16ELb0ELb0ELNS_15WgradSyncMethodE3ENS_16CompileConditionILi1000EEEEEvPT_S6_S6_PKS5_S8_S8_S8_PKfflPfPj,"a",@progbits
	.sectionflags	@""
	.align	4
.nv.constant0._ZN13group_norm_v218gn_bwd_cuda_kernelI6__halfLi320ELi1ELi16ELi160ELi256ELb1ELb1ELi32ELi320ELi320ELi4ELb1ELi16ELb0ELb0ELNS_15WgradSyncMethodE3ENS_16CompileConditionILi1000EEEEEvPT_S6_S6_PKS5_S8_S8_S8_PKfflPfPj:
	.zero		992


//--------------------- .nv.constant0._ZN13group_norm_v218gn_bwd_cuda_kernelI6__halfLi320ELi1ELi16ELi160ELi256ELb1ELb1ELi64ELi320ELi320ELi4ELb1ELi32ELb0ELb0ELNS_15WgradSyncMethodE3ENS_16CompileConditionILi1000EEEEEvPT_S6_S6_PKS5_S8_S8_S8_PKfflPfPj --------------------------
	.section	.nv.constant0._ZN13group_norm_v218gn_bwd_cuda_kernelI6__halfLi320ELi1ELi16ELi160ELi256ELb1ELb1ELi64ELi320ELi320ELi4ELb1ELi32ELb0ELb0ELNS_15WgradSyncMethodE3ENS_16CompileConditionILi1000EEEEEvPT_S6_S6_PKS5_S8_S8_S8_PKfflPfPj,"a",@progbits
	.sectionflags	@""
	.align	4
.nv.constant0._ZN13group_norm_v218gn_bwd_cuda_kernelI6__halfLi320ELi1ELi16ELi160ELi256ELb1ELb1ELi64ELi320ELi320ELi4ELb1ELi32ELb0ELb0ELNS_15WgradSyncMethodE3ENS_16CompileConditionILi1000EEEEEvPT_S6_S6_PKS5_S8_S8_S8_PKfflPfPj:
	.zero		992


//--------------------- .nv.constant0._ZN13group_norm_v218gn_bwd_cuda_kernelI6__halfLi320ELi2ELi16ELi160ELi256ELb1ELb1ELi32ELi320ELi320ELi4ELb1ELi32ELb0ELb0ELNS_15WgradSyncMethodE3ENS_16CompileConditionILi1000EEEEEvPT_S6_S6_PKS5_S8_S8_S8_PKfflPfPj --------------------------
	.section	.nv.constant0._ZN13group_norm_v218gn_bwd_cuda_kernelI6__halfLi320ELi2ELi16ELi160ELi256ELb1ELb1ELi32ELi320ELi320ELi4ELb1ELi32ELb0ELb0ELNS_15WgradSyncMethodE3ENS_16CompileConditionILi1000EEEEEvPT_S6_S6_PKS5_S8_S8_S8_PKfflPfPj,"a",@progbits
	.sectionflags	@""
	.align	4
.nv.constant0._ZN13group_norm_v218gn_bwd_cuda_kernelI6__halfLi320ELi2ELi16ELi160ELi256ELb1ELb1ELi32ELi320ELi320ELi4ELb1ELi32ELb0ELb0ELNS_15WgradSyncMethodE3ENS_16CompileConditionILi1000EEEEEvPT_S6_S6_PKS5_S8_S8_S8_PKfflPfPj:
	.zero		992


//--------------------- .nv.constant0._ZN13group_norm_v218gn_bwd_cuda_kernelI6__halfLi320ELi3ELi16ELi160ELi256ELb1ELb1ELi32ELi320ELi320ELi4ELb1ELi40ELb0ELb0ELNS_15WgradSyncMethodE3ENS_16CompileConditionILi1000EEEEEvPT_S6_S6_PKS5_S8_S8_S8_PKfflPfPj --------------------------
	.section	.nv.constant0._ZN13group_norm_v218gn_bwd_cuda_kernelI6__halfLi320ELi3ELi16ELi160ELi256ELb1ELb1ELi32ELi320ELi320ELi4ELb1ELi40ELb0ELb0ELNS_15WgradSyncMethodE3ENS_16CompileConditionILi1000EEEEEvPT_S6_S6_PKS5_S8_S8_S8_PKfflPfPj,"a",@progbits
	.sectionflags	@""
	.align	4
.nv.constant0._ZN13group_norm_v218gn_bwd_cuda_kernelI6__halfLi320ELi3ELi16ELi160ELi256ELb1ELb1ELi32ELi320ELi320ELi4ELb1ELi40ELb0ELb0ELNS_15WgradSyncMethodE3ENS_16CompileConditionILi1000EEEEEvPT_S6_S6_PKS5_S8_S8_S8_PKfflPfPj:
	.zero		992


//--------------------- .nv.constant0._ZN13group_norm_v218gn_bwd_cuda_kernelI6__halfLi320ELi3ELi16ELi160ELi256ELb1ELb1ELi32ELi320ELi320ELi4ELb1ELi48ELb0ELb0ELNS_15WgradSyncMethodE3ENS_16CompileConditionILi1000EEEEEvPT_S6_S6_PKS5_S8_S8_S8_PKfflPfPj --------------------------
	.section	.nv.constant0._ZN13group_norm_v218gn_bwd_cuda_kernelI6__halfLi320ELi3ELi16ELi160ELi256ELb1ELb1ELi32ELi320ELi320ELi4ELb1ELi48ELb0ELb0ELNS_15WgradSyncMethodE3ENS_16CompileConditionILi1000EEEEEvPT_S6_S6_PKS5_S8_S8_S8_PKfflPfPj,"a",@progbits
	.sectionflags	@""
	.align	4
.nv.constant0._ZN13group_norm_v218gn_bwd_cuda_kernelI6__halfLi320ELi3ELi16ELi160ELi256ELb1ELb1ELi32ELi320ELi320ELi4ELb1ELi48ELb0ELb0ELNS_15WgradSyncMethodE3ENS_16CompileConditionILi1000EEEEEvPT_S6_S6_PKS5_S8_S8_S8_PKfflPfPj:
	.zero		992


//--------------------- .nv.constant0._ZN13group_norm_v214gn_cuda_kernelI6__halfLi320ELi3ELi32ELi80ELi256ELb0ELi8ELi320ELi320ELi4ELb1ELi10ELb0ELb0ENS_16CompileConditionILi1000EEEEEvPT_PKS4_S7_S7_flPfS8_Pj --------------------------
	.section	.nv.constant0._ZN13group_norm_v214gn_cuda_kernelI6__halfLi320ELi3ELi32ELi80ELi256ELb0ELi8ELi320ELi320ELi4ELb1ELi10ELb0ELb0ENS_16CompileConditionILi1000EEEEEvPT_PKS4_S7_S7_flPfS8_Pj,"a",@progbits
	.sectionflags	@""
	.align	4
.nv.constant0._ZN13group_norm_v214gn_cuda_kernelI6__halfLi320ELi3ELi32ELi80ELi256ELb0ELi8ELi320ELi320ELi4ELb1ELi10ELb0ELb0ENS_16CompileConditionILi1000EEEEEvPT_PKS4_S7_S7_flPfS8_Pj:
	.zero		968


//--------------------- .nv.constant0._ZN13group_norm_v214gn_cuda_kernelI6__halfLi320ELi1ELi32ELi80ELi256ELb0ELi16ELi320ELi320ELi4ELb1ELi9ELb0ELb0ENS_16CompileConditionILi1000EEEEEvPT_PKS4_S7_S7_flPfS8_Pj --------------------------
	.section	.nv.constant0._ZN13group_norm_v214gn_cuda_kernelI6__halfLi320ELi1ELi32ELi80ELi256ELb0ELi16ELi320ELi320ELi4ELb1ELi9ELb0ELb0ENS_16CompileConditionILi1000EEEEEvPT_PKS4_S7_S7_flPfS8_Pj,"a",@progbits
	.sectionflags	@""
	.align	4
.nv.constant0._ZN13group_norm_v214gn_cuda_kernelI6__halfLi320ELi1ELi32ELi80ELi256ELb0ELi16ELi320ELi320ELi4ELb1ELi9ELb0ELb0ENS_16CompileConditionILi1000EEEEEvPT_PKS4_S7_S7_flPfS8_Pj:
	.zero		968


//--------------------- .nv.constant0._ZN13group_norm_v214gn_cuda_kernelI6__halfLi320ELi3ELi32ELi80ELi256ELb0ELi16ELi320ELi320ELi4ELb1ELi21ELb0ELb0ENS_16CompileConditionILi1000EEEEEvPT_PKS4_S7_S7_flPfS8_Pj --------------------------
	.section	.nv.constant0._ZN13group_norm_v214gn_cuda_kernelI6__halfLi320ELi3ELi32ELi80ELi256ELb0ELi16ELi320ELi320ELi4ELb1ELi21ELb0ELb0ENS_16CompileConditionILi1000EEEEEvPT_PKS4_S7_S7_flPfS8_Pj,"a",@progbits
	.sectionflags	@""
	.align	4
.nv.constant0._ZN13group_norm_v214gn_cuda_kernelI6__halfLi320ELi3ELi32ELi80ELi256ELb0ELi16ELi320ELi320ELi4ELb1ELi21ELb0ELb0ENS_16CompileConditionILi1000EEEEEvPT_PKS4_S7_S7_flPfS8_Pj:
	.zero		968


//--------------------- .nv.constant0._ZN13group_norm_v214gn_cuda_kernelI6__halfLi320ELi1ELi32ELi80ELi256ELb0ELi32ELi320ELi320ELi4ELb1ELi18ELb0ELb0ENS_16CompileConditionILi1000EEEEEvPT_PKS4_S7_S7_flPfS8_Pj --------------------------
	.section	.nv.constant0._ZN13group_norm_v214gn_cuda_kernelI6__halfLi320ELi1ELi32ELi80ELi256ELb0ELi32ELi320ELi320ELi4ELb1ELi18ELb0ELb0ENS_16CompileConditionILi1000EEEEEvPT_PKS4_S7_S7_flPfS8_Pj,"a",@progbits
	.sectionflags	@""
	.align	4
.nv.constant0._ZN13group_norm_v214gn_cuda_kernelI6__halfLi320ELi1ELi32ELi80ELi256ELb0ELi32ELi320ELi320ELi4ELb1ELi18ELb0ELb0ENS_16CompileConditionILi1000EEEEEvPT_PKS4_S7_S7_flPfS8_Pj:
	.zero		968


//--------------------- .nv.constant0._ZN13group_norm_v214gn_cuda_kernelI6__halfLi320ELi3ELi32ELi80ELi256ELb0ELi32ELi320ELi320ELi4ELb1ELi43ELb0ELb0ENS_16CompileConditionILi1000EEEEEvPT_PKS4_S7_S7_flPfS8_Pj --------------------------
	.section	.nv.constant0._ZN13group_norm_v214gn_cuda_kernelI6__halfLi320ELi3ELi32ELi80ELi256ELb0ELi32ELi320ELi320ELi4ELb1ELi43ELb0ELb0ENS_16CompileConditionILi1000EEEEEvPT_PKS4_S7_S7_flPfS8_Pj,"a",@progbits
	.sectionflags	@""
	.align	4
.nv.constant0._ZN13group_norm_v214gn_cuda_kernelI6__halfLi320ELi3ELi32ELi80ELi256ELb0ELi32ELi320ELi320ELi4ELb1ELi43ELb0ELb0ENS_16CompileConditionILi1000EEEEEvPT_PKS4_S7_S7_flPfS8_Pj:
	.zero		968


//--------------------- .nv.constant0._ZN13group_norm_v214gn_cuda_kernelI6__halfLi320ELi1ELi32ELi80ELi256ELb0ELi64ELi320ELi320ELi4ELb1ELi37ELb0ELb0ENS_16CompileConditionILi1000EEEEEvPT_PKS4_S7_S7_flPfS8_Pj --------------------------
	.section	.nv.constant0._ZN13group_norm_v214gn_cuda_kernelI6__halfLi320ELi1ELi32ELi80ELi256ELb0ELi64ELi320ELi320ELi4ELb1ELi37ELb0ELb0ENS_16CompileConditionILi1000EEEEEvPT_PKS4_S7_S7_flPfS8_Pj,"a",@progbits
	.sectionflags	@""
	.align	4
.nv.constant0._ZN13group_norm_v214gn_cuda_kernelI6__halfLi320ELi1ELi32ELi80ELi256ELb0ELi64ELi320ELi320ELi4ELb1ELi37ELb0ELb0ENS_16CompileConditionILi1000EEEEEvPT_PKS4_S7_S7_flPfS8_Pj:
	.zero		968


//--------------------- .nv.constant0._ZN13group_norm_v214gn_cuda_kernelI6__halfLi320ELi1ELi32ELi80ELi256ELb0ELi128ELi320ELi320ELi4ELb1ELi74ELb0ELb0ENS_16CompileConditionILi1000EEEEEvPT_PKS4_S7_S7_flPfS8_Pj --------------------------
	.section	.nv.constant0._ZN13group_norm_v214gn_cuda_kernelI6__halfLi320ELi1ELi32ELi80ELi256ELb0ELi128ELi320ELi320ELi4ELb1ELi74ELb0ELb0ENS_16CompileConditionILi1000EEEEEvPT_PKS4_S7_S7_flPfS8_Pj,"a",@progbits
	.sectionflags	@""
	.align	4
.nv.constant0._ZN13group_norm_v214gn_cuda_kernelI6__halfLi320ELi1ELi32ELi80ELi256ELb0ELi128ELi320ELi320ELi4ELb1ELi74ELb0ELb0ENS_16CompileConditionILi1000EEEEEvPT_PKS4_S7_S7_flPfS8_Pj:
	.zero		968


//--------------------- .nv.constant0._ZN13group_norm_v214gn_cuda_kernelI6__halfLi320ELi1ELi32ELi80ELi256ELb0ELi128ELi320ELi320ELi4ELb0ELi74ELb0ELb1ENS_16CompileConditionILi1000EEEEEvPT_PKS4_S7_S7_flPfS8_Pj --------------------------
	.section	.nv.constant0._ZN13group_norm_v214gn_cuda_kernelI6__halfLi320ELi1ELi32ELi80ELi256ELb0ELi128ELi320ELi320ELi4ELb0ELi74ELb0ELb1ENS_16CompileConditionILi1000EEEEEvPT_PKS4_S7_S7_flPfS8_Pj,"a",@progbits
	.sectionflags	@""
	.align	4
.nv.constant0._ZN13group_norm_v214gn_cuda_kernelI6__halfLi320ELi1ELi32ELi80ELi256ELb0ELi128ELi320ELi320ELi4ELb0ELi74ELb0ELb1ENS_16CompileConditionILi1000EEEEEvPT_PKS4_S7_S7_flPfS8_Pj:
	.zero		968


//--------------------- .nv.constant0._ZN13group_norm_v214gn_cuda_kernelI6__halfLi320ELi3ELi32ELi80ELi256ELb0ELi64ELi320ELi320ELi4ELb1ELi87ELb0ELb0ENS_16CompileConditionILi1000EEEEEvPT_PKS4_S7_S7_flPfS8_Pj --------------------------
	.section	.nv.constant0._ZN13group_norm_v214gn_cuda_kernelI6__halfLi320ELi3ELi32ELi80ELi256ELb0ELi64ELi320ELi320ELi4ELb1ELi87ELb0ELb0ENS_16CompileConditionILi1000EEEEEvPT_PKS4_S7_S7_flPfS8_Pj,"a",@progbits
	.sectionflags	@""
	.align	4
.nv.constant0._ZN13group_norm_v214gn_cuda_kernelI6__halfLi320ELi3ELi32ELi80ELi256ELb0ELi64ELi320ELi320ELi4ELb1ELi87ELb0ELb0ENS_16CompileConditionILi1000EEEEEvPT_PKS4_S7_S7_flPfS8_Pj:
	.zero		968


//--------------------- .nv.constant0._ZN13group_norm_v214gn_cuda_kernelI6__halfLi320ELi2ELi32ELi80ELi256ELb0ELi64ELi320ELi320ELi4ELb1ELi74ELb0ELb0ENS_16CompileConditionILi1000EEEEEvPT_PKS4_S7_S7_flPfS8_Pj --------------------------
	.section	.nv.constant0._ZN13group_norm_v214gn_cuda_kernelI6__halfLi320ELi2ELi32ELi80ELi256ELb0ELi64ELi320ELi320ELi4ELb1ELi74ELb0ELb0ENS_16CompileConditionILi1000EEEEEvPT_PKS4_S7_S7_flPfS8_Pj,"a",@progbits
	.sectionflags	@""
	.align	4
.nv.constant0._ZN13group_norm_v214gn_cuda_kernelI6__halfLi320ELi2ELi32ELi80ELi256ELb0ELi64ELi320ELi320ELi4ELb1ELi74ELb0ELb0ENS_16CompileConditionILi1000EEEEEvPT_PKS4_S7_S7_flPfS8_Pj:
	.zero		968


//--------------------- .nv.constant0._ZN13group_norm_v214gn_cuda_kernelI6__halfLi320ELi3ELi16ELi160ELi256ELb1ELi8ELi320ELi320ELi4ELb1ELi10ELb0ELb0ENS_16CompileConditionILi1000EEEEEvPT_PKS4_S7_S7_flPfS8_Pj --------------------------
	.section	.nv.constant0._ZN13group_norm_v214gn_cuda_kernelI6__halfLi320ELi3ELi16ELi160ELi256ELb1ELi8ELi320ELi320ELi4ELb1ELi10ELb0ELb0ENS_16CompileConditionILi1000EEEEEvPT_PKS4_S7_S7_flPfS8_Pj,"a",@progbits
	.sectionflags	@""
	.align	4
.nv.constant0._ZN13group_norm_v214gn_cuda_kernelI6__halfLi320ELi3ELi16ELi160ELi256ELb1ELi8ELi320ELi320ELi4ELb1ELi10ELb0ELb0ENS_16CompileConditionILi1000EEEEEvPT_PKS4_S7_S7_flPfS8_Pj:
	.zero		968


//--------------------- .nv.constant0._ZN13group_norm_v214gn_cuda_kernelI6__halfLi320ELi1ELi16ELi160ELi256ELb1ELi16ELi320ELi320ELi4ELb1ELi9ELb0ELb0ENS_16CompileConditionILi1000EEEEEvPT_PKS4_S7_S7_flPfS8_Pj --------------------------
	.section	.nv.constant0._ZN13group_norm_v214gn_cuda_kernelI6__halfLi320ELi1ELi16ELi160ELi256ELb1ELi16ELi320ELi320ELi4ELb1ELi9ELb0ELb0ENS_16CompileConditionILi1000EEEEEvPT_PKS4_S7_S7_flPfS8_Pj,"a",@progbits
	.sectionflags	@""
	.align	4
.nv.constant0._ZN13group_norm_v214gn_cuda_kernelI6__halfLi320ELi1ELi16ELi160ELi256ELb1ELi16ELi320ELi320ELi4ELb1ELi9ELb0ELb0ENS_16CompileConditionILi1000EEEEEvPT_PKS4_S7_S7_flPfS8_Pj:
	.zero		968


//--------------------- .nv.constant0._ZN13group_norm_v214gn_cuda_kernelI6__halfLi320ELi3ELi16ELi160ELi256ELb1ELi16ELi320ELi320ELi4ELb1ELi21ELb0ELb0ENS_16CompileConditionILi1000EEEEEvPT_PKS4_S7_S7_flPfS8_Pj --------------------------
	.section	.nv.constant0._ZN13group_norm_v214gn_cuda_kernelI6__halfLi320ELi3ELi16ELi160ELi256ELb1ELi16ELi320ELi320ELi4ELb1ELi21ELb0ELb0ENS_16CompileConditionILi1000EEEEEvPT_PKS4_S7_S7_flPfS8_Pj,"a",@progbits
	.sectionflags	@""
	.align	4
.nv.constant0._ZN13group_norm_v214gn_cuda_kernelI6__halfLi320ELi3ELi16ELi160ELi256ELb1ELi16ELi320ELi320ELi4ELb1ELi21ELb0ELb0ENS_16CompileConditionILi1000EEEEEvPT_PKS4_S7_S7_flPfS8_Pj:
	.zero		968


//--------------------- .nv.constant0._ZN13group_norm_v214gn_cuda_kernelI6__halfLi320ELi1ELi16ELi160ELi256ELb1ELi32ELi320ELi320ELi4ELb1ELi18ELb0ELb0ENS_16CompileConditionILi1000EEEEEvPT_PKS4_S7_S7_flPfS8_Pj --------------------------
	.section	.nv.constant0._ZN13group_norm_v214gn_cuda_kernelI6__halfLi320ELi1ELi16ELi160ELi256ELb1ELi32ELi320ELi320ELi4ELb1ELi18ELb0ELb0ENS_16CompileConditionILi1000EEEEEvPT_PKS4_S7_S7_flPfS8_Pj,"a",@progbits
	.sectionflags	@""
	.align	4
.nv.constant0._ZN13group_norm_v214gn_cuda_kernelI6__halfLi320ELi1ELi16ELi160ELi256ELb1ELi32ELi320ELi320ELi4ELb1ELi18ELb0ELb0ENS_16CompileConditionILi1000EEEEEvPT_PKS4_S7_S7_flPfS8_Pj:
	.zero		968


//--------------------- .nv.constant0._ZN13group_norm_v214gn_cuda_kernelI6__halfLi320ELi3ELi16ELi160ELi256ELb1ELi32ELi320ELi320ELi4ELb1ELi43ELb0ELb0ENS_16CompileConditionILi1000EEEEEvPT_PKS4_S7_S7_flPfS8_Pj --------------------------
	.section	.nv.constant0._ZN13group_norm_v214gn_cuda_kernelI6__halfLi320ELi3ELi16ELi160ELi256ELb1ELi32ELi320ELi320ELi4ELb1ELi43ELb0ELb0ENS_16CompileConditionILi1000EEEEEvPT_PKS4_S7_S7_flPfS8_Pj,"a",@progbits
	.sectionflags	@""
	.align	4
.nv.constant0._ZN13group_norm_v214gn_cuda_kernelI6__halfLi320ELi3ELi16ELi160ELi256ELb1ELi32ELi320ELi320ELi4ELb1ELi43ELb0ELb0ENS_16CompileConditionILi1000EEEEEvPT_PKS4_S7_S7_flPfS8_Pj:
	.zero		968


//--------------------- .nv.constant0._ZN13group_norm_v214gn_cuda_kernelI6__halfLi320ELi1ELi16ELi160ELi256ELb1ELi64ELi320ELi320ELi4ELb1ELi37ELb0ELb0ENS_16CompileConditionILi1000EEEEEvPT_PKS4_S7_S7_flPfS8_Pj --------------------------
	.section	.nv.constant0._ZN13group_norm_v214gn_cuda_kernelI6__halfLi320ELi1ELi16ELi160ELi256ELb1ELi64ELi320ELi320ELi4ELb1ELi37ELb0ELb0ENS_16CompileConditionILi1000EEEEEvPT_PKS4_S7_S7_flPfS8_Pj,"a",@progbits
	.sectionflags	@""
	.align	4
.nv.constant0._ZN13group_norm_v214gn_cuda_kernelI6__halfLi320ELi1ELi16ELi160ELi256ELb1ELi64ELi320ELi320ELi4ELb1ELi37ELb0ELb0ENS_16CompileConditionILi1000EEEEEvPT_PKS4_S7_S7_flPfS8_Pj:
	.zero		968


//--------------------- .nv.constant0._ZN13group_norm_v214gn_cuda_kernelI6__halfLi320ELi1ELi16ELi160ELi256ELb1ELi128ELi320ELi320ELi4ELb1ELi74ELb0ELb0ENS_16CompileConditionILi1000EEEEEvPT_PKS4_S7_S7_flPfS8_Pj --------------------------
	.section	.nv.constant0._ZN13group_norm_v214gn_cuda_kernelI6__halfLi320ELi1ELi16ELi160ELi256ELb1ELi128ELi320ELi320ELi4ELb1ELi74ELb0ELb0ENS_16CompileConditionILi1000EEEEEvPT_PKS4_S7_S7_flPfS8_Pj,"a",@progbits
	.sectionflags	@""
	.align	4
.nv.constant0._ZN13group_norm_v214gn_cuda_kernelI6__halfLi320ELi1ELi16ELi160ELi256ELb1ELi128ELi320ELi320ELi4ELb1ELi74ELb0ELb0ENS_16CompileConditionILi1000EEEEEvPT_PKS4_S7_S7_flPfS8_Pj:
	.zero		968


//--------------------- .nv.constant0._ZN13group_norm_v214gn_cuda_kernelI6__halfLi320ELi1ELi16ELi160ELi256ELb1ELi128ELi320ELi320ELi4ELb0ELi74ELb0ELb1ENS_16CompileConditionILi1000EEEEEvPT_PKS4_S7_S7_flPfS8_Pj --------------------------
	.section	.nv.constant0._ZN13group_norm_v214gn_cuda_kernelI6__halfLi320ELi1ELi16ELi160ELi256ELb1ELi128ELi320ELi320ELi4ELb0ELi74ELb0ELb1ENS_16CompileConditionILi1000EEEEEvPT_PKS4_S7_S7_flPfS8_Pj,"a",@progbits
	.sectionflags	@""
	.align	4
.nv.constant0._ZN13group_norm_v214gn_cuda_kernelI6__halfLi320ELi1ELi16ELi160ELi256ELb1ELi128ELi320ELi320ELi4ELb0ELi74ELb0ELb1ENS_16CompileConditionILi1000EEEEEvPT_PKS4_S7_S7_flPfS8_Pj:
	.zero		968


//--------------------- .nv.constant0._ZN13group_norm_v214gn_cuda_kernelI6__halfLi320ELi3ELi16ELi160ELi256ELb1ELi64ELi320ELi320ELi4ELb1ELi87ELb0ELb0ENS_16CompileConditionILi1000EEEEEvPT_PKS4_S7_S7_flPfS8_Pj --------------------------
	.section	.nv.constant0._ZN13group_norm_v214gn_cuda_kernelI6__halfLi320ELi3ELi16ELi160ELi256ELb1ELi64ELi320ELi320ELi4ELb1ELi87ELb0ELb0ENS_16CompileConditionILi1000EEEEEvPT_PKS4_S7_S7_flPfS8_Pj,"a",@progbits
	.sectionflags	@""
	.align	4
.nv.constant0._ZN13group_norm_v214gn_cuda_kernelI6__halfLi320ELi3ELi16ELi160ELi256ELb1ELi64ELi320ELi320ELi4ELb1ELi87ELb0ELb0ENS_16CompileConditionILi1000EEEEEvPT_PKS4_S7_S7_flPfS8_Pj:
	.zero		968


//--------------------- .nv.constant0._ZN13group_norm_v214gn_cuda_kernelI6__halfLi320ELi2ELi16ELi160ELi256ELb1ELi64ELi320ELi320ELi4ELb1ELi74ELb0ELb0ENS_16CompileConditionILi1000EEEEEvPT_PKS4_S7_S7_flPfS8_Pj --------------------------
	.section	.nv.constant0._ZN13group_norm_v214gn_cuda_kernelI6__halfLi320ELi2ELi16ELi160ELi256ELb1ELi64ELi320ELi320ELi4ELb1ELi74ELb0ELb0ENS_16CompileConditionILi1000EEEEEvPT_PKS4_S7_S7_flPfS8_Pj,"a",@progbits
	.sectionflags	@""
	.align	4
.nv.constant0._ZN13group_norm_v214gn_cuda_kernelI6__halfLi320ELi2ELi16ELi160ELi256ELb1ELi64ELi320ELi320ELi4ELb1ELi74ELb0ELb0ENS_16CompileConditionILi1000EEEEEvPT_PKS4_S7_S7_flPfS8_Pj:
	.zero		968


//--------------------- SYMBOLS --------------------------

	.type		.nv.reservedSmem.offset0,@object
	.size		.nv.reservedSmem.offset0,0x4
